def matmul_kernel(
    a_ptr,
    b_ptr,
    c_ptr,
    M,
    N,
    K,
    stride_am,
    stride_ak,
    stride_bk,
    stride_bn,
    stride_cm,
    stride_cn,
    BLOCK_M: tl.constexpr,
    BLOCK_N: tl.constexpr,
    BLOCK_K: tl.constexpr,
    GROUP_M: tl.constexpr,
):
    pid = tl.program_id(axis=0)
    num_pid_m = tl.cdiv(M, BLOCK_M)
    num_pid_n = tl.cdiv(N, BLOCK_N)
    num_pid_in_group = GROUP_M * num_pid_n
    group_id = pid // num_pid_in_group
    first_pid_m = group_id * GROUP_M
    group_size_m = min(num_pid_m - first_pid_m, GROUP_M)
    pid_m = first_pid_m + ((pid % num_pid_in_group) % group_size_m)
    pid_n = (pid % num_pid_in_group) // group_size_m

    offs_am = (pid_m * BLOCK_M + tl.arange(0, BLOCK_M)) % M
    offs_bn = (pid_n * BLOCK_N + tl.arange(0, BLOCK_N)) % N
    offs_k = tl.arange(0, BLOCK_K)
    a_ptrs = a_ptr + offs_am[:, None] * stride_am + offs_k[None, :] * stride_ak
    b_ptrs = b_ptr + offs_k[:, None] * stride_bk + offs_bn[None, :] * stride_bn

    acc = tl.zeros((BLOCK_M, BLOCK_N), dtype=tl.float32)
    for kk in range(0, tl.cdiv(K, BLOCK_K)):
        a = tl.load(a_ptrs, mask=offs_k[None, :] < K - kk * BLOCK_K, other=0.0)
        b = tl.load(b_ptrs, mask=offs_k[:, None] < K - kk * BLOCK_K, other=0.0)
        acc = tl.dot(a, b, acc)
        a_ptrs += BLOCK_K * stride_ak
        b_ptrs += BLOCK_K * stride_bk

    c = acc.to(c_ptr.dtype.element_ty)
    offs_cm = pid_m * BLOCK_M + tl.arange(0, BLOCK_M)
    offs_cn = pid_n * BLOCK_N + tl.arange(0, BLOCK_N)
    c_ptrs = c_ptr + offs_cm[:, None] * stride_cm + offs_cn[None, :] * stride_cn
    mask = (offs_cm[:, None] < M) & (offs_cn[None, :] < N)
    tl.store(c_ptrs, c, mask=mask)

# config = {"BLOCK_K": 128, "BLOCK_M": 512, "BLOCK_N": 64, "GROUP_M": 8, "arch": "sm_80", "dtype": "bf16", "num_ctas": 1, "num_stages": 3, "num_warps": 4}
# arch = sm_80


// ===== COMPILED SASS (sm_80) =====

	.target	sm_80

	.elftype	@"ET_EXEC"


//--------------------- .note.nv.tkinfo           --------------------------
	.section	.note.nv.tkinfo,"",@"SHT_NOTE"
	.sectionflags	@"SHF_NOTE_NV_TKINFO"
	.tkinfo
        /*0018*/ 	.word	0x00000002
        /*0030*/ 	.string	""
        /*0030*/ 	.string	"ptxas"
        /*0030*/ 	.string	"Cuda compilation tools, release 13.0, V13.0.88"
        /*0030*/ 	.string	"Build cuda_13.0.r13.0/compiler.36424714_0"
        /*0030*/ 	.string	"-v  -suppress-debug-info  -lineinfo  -arch sm_80 "



//--------------------- .note.nv.cuinfo           --------------------------
	.section	.note.nv.cuinfo,"",@"SHT_NOTE"
	.sectionflags	@"SHF_NOTE_NV_CUINFO"
        /*0018*/ 	.short	0x0002
        /*001a*/ 	.short	0x0050
        /*001c*/ 	.short	0x0082
	.zero		2


//--------------------- .nv.info                  --------------------------
	.section	.nv.info,"",@"SHT_CUDA_INFO"
	.align	4


	//----- nvinfo : EIATTR_REGCOUNT
	.align		4
        /*0000*/ 	.byte	0x04, 0x2f
        /*0002*/ 	.short	(.L_1 - .L_0)
	.align		4
.L_0:
        /*0004*/ 	.word	index@(matmul_kernel)
        /*0008*/ 	.word	0x00000020


	//----- nvinfo : EIATTR_FRAME_SIZE
	.align		4
.L_1:
        /*000c*/ 	.byte	0x04, 0x11
        /*000e*/ 	.short	(.L_3 - .L_2)
	.align		4
.L_2:
        /*0010*/ 	.word	index@(matmul_kernel)
        /*0014*/ 	.word	0x000049e8


	//----- nvinfo : EIATTR_MIN_STACK_SIZE
	.align		4
.L_3:
        /*0018*/ 	.byte	0x04, 0x12
        /*001a*/ 	.short	(.L_5 - .L_4)
	.align		4
.L_4:
        /*001c*/ 	.word	index@(matmul_kernel)
        /*0020*/ 	.word	0x000049e8
.L_5:


//--------------------- .nv.info.matmul_kernel    --------------------------
	.section	.nv.info.matmul_kernel,"",@"SHT_CUDA_INFO"
	.sectionflags	@""
	.align	4


	//----- nvinfo : EIATTR_CUDA_API_VERSION
	.align		4
        /*0000*/ 	.byte	0x04, 0x37
        /*0002*/ 	.short	(.L_7 - .L_6)
.L_6:
        /*0004*/ 	.word	0x00000082


	//----- nvinfo : EIATTR_SW2861232_WAR
	.align		4
.L_7:
        /*0008*/ 	.byte	0x01, 0x35
	.zero		2


	//----- nvinfo : EIATTR_PARAM_CBANK
	.align		4
        /*000c*/ 	.byte	0x04, 0x0a
        /*000e*/ 	.short	(.L_9 - .L_8)
	.align		4
.L_8:
        /*0010*/ 	.word	index@(.nv.constant0.matmul_kernel)
        /*0014*/ 	.short	0x0160
        /*0016*/ 	.short	0x0050


	//----- nvinfo : EIATTR_CBANK_PARAM_SIZE
	.align		4
.L_9:
        /*0018*/ 	.byte	0x03, 0x19
        /*001a*/ 	.short	0x0050


	//----- nvinfo : EIATTR_KPARAM_INFO
	.align		4
        /*001c*/ 	.byte	0x04, 0x17
        /*001e*/ 	.short	(.L_11 - .L_10)
.L_10:
        /*0020*/ 	.word	0x00000000
        /*0024*/ 	.short	0x000d
        /*0026*/ 	.short	0x0048
        /*0028*/ 	.byte	0x00, 0xf4, 0x21, 0x00


	//----- nvinfo : EIATTR_KPARAM_INFO
	.align		4
.L_11:
        /*002c*/ 	.byte	0x04, 0x17
        /*002e*/ 	.short	(.L_13 - .L_12)
.L_12:
        /*0030*/ 	.word	0x00000000
        /*0034*/ 	.short	0x000c
        /*0036*/ 	.short	0x0040
        /*0038*/ 	.byte	0x00, 0xf4, 0x21, 0x00


	//----- nvinfo : EIATTR_KPARAM_INFO
	.align		4
.L_13:
        /*003c*/ 	.byte	0x04, 0x17
        /*003e*/ 	.short	(.L_15 - .L_14)
.L_14:
        /*0040*/ 	.word	0x00000000
        /*0044*/ 	.short	0x000b
        /*0046*/ 	.short	0x0038
        /*0048*/ 	.byte	0x00, 0xf0, 0x11, 0x00


	//----- nvinfo : EIATTR_KPARAM_INFO
	.align		4
.L_15:
        /*004c*/ 	.byte	0x04, 0x17
        /*004e*/ 	.short	(.L_17 - .L_16)
.L_16:
        /*0050*/ 	.word	0x00000000
        /*0054*/ 	.short	0x000a
        /*0056*/ 	.short	0x0034
        /*0058*/ 	.byte	0x00, 0xf0, 0x11, 0x00


	//----- nvinfo : EIATTR_KPARAM_INFO
	.align		4
.L_17:
        /*005c*/ 	.byte	0x04, 0x17
        /*005e*/ 	.short	(.L_19 - .L_18)
.L_18:
        /*0060*/ 	.word	0x00000000
        /*0064*/ 	.short	0x0009
        /*0066*/ 	.short	0x0030
        /*0068*/ 	.byte	0x00, 0xf0, 0x11, 0x00


	//----- nvinfo : EIATTR_KPARAM_INFO
	.align		4
.L_19:
        /*006c*/ 	.byte	0x04, 0x17
        /*006e*/ 	.short	(.L_21 - .L_20)
.L_20:
        /*0070*/ 	.word	0x00000000
        /*0074*/ 	.short	0x0008
        /*0076*/ 	.short	0x002c
        /*0078*/ 	.byte	0x00, 0xf0, 0x11, 0x00


	//----- nvinfo : EIATTR_KPARAM_INFO
	.align		4
.L_21:
        /*007c*/ 	.byte	0x04, 0x17
        /*007e*/ 	.short	(.L_23 - .L_22)
.L_22:
        /*0080*/ 	.word	0x00000000
        /*0084*/ 	.short	0x0007
        /*0086*/ 	.short	0x0028
        /*0088*/ 	.byte	0x00, 0xf0, 0x11, 0x00


	//----- nvinfo : EIATTR_KPARAM_INFO
	.align		4
.L_23:
        /*008c*/ 	.byte	0x04, 0x17
        /*008e*/ 	.short	(.L_25 - .L_24)
.L_24:
        /*0090*/ 	.word	0x00000000
        /*0094*/ 	.short	0x0006
        /*0096*/ 	.short	0x0024
        /*0098*/ 	.byte	0x00, 0xf0, 0x11, 0x00


	//----- nvinfo : EIATTR_KPARAM_INFO
	.align		4
.L_25:
        /*009c*/ 	.byte	0x04, 0x17
        /*009e*/ 	.short	(.L_27 - .L_26)
.L_26:
        /*00a0*/ 	.word	0x00000000
        /*00a4*/ 	.short	0x0005
        /*00a6*/ 	.short	0x0020
        /*00a8*/ 	.byte	0x00, 0xf0, 0x11, 0x00


	//----- nvinfo : EIATTR_KPARAM_INFO
	.align		4
.L_27:
        /*00ac*/ 	.byte	0x04, 0x17
        /*00ae*/ 	.short	(.L_29 - .L_28)
.L_28:
        /*00b0*/ 	.word	0x00000000
        /*00b4*/ 	.short	0x0004
        /*00b6*/ 	.short	0x001c
        /*00b8*/ 	.byte	0x00, 0xf0, 0x11, 0x00


	//----- nvinfo : EIATTR_KPARAM_INFO
	.align		4
.L_29:
        /*00bc*/ 	.byte	0x04, 0x17
        /*00be*/ 	.short	(.L_31 - .L_30)
.L_30:
        /*00c0*/ 	.word	0x00000000
        /*00c4*/ 	.short	0x0003
        /*00c6*/ 	.short	0x0018
        /*00c8*/ 	.byte	0x00, 0xf0, 0x11, 0x00


	//----- nvinfo : EIATTR_KPARAM_INFO
	.align		4
.L_31:
        /*00cc*/ 	.byte	0x04, 0x17
        /*00ce*/ 	.short	(.L_33 - .L_32)
.L_32:
        /*00d0*/ 	.word	0x00000000
        /*00d4*/ 	.short	0x0002
        /*00d6*/ 	.short	0x0010
        /*00d8*/ 	.byte	0x00, 0xf4, 0x21, 0x00


	//----- nvinfo : EIATTR_KPARAM_INFO
	.align		4
.L_33:
        /*00dc*/ 	.byte	0x04, 0x17
        /*00de*/ 	.short	(.L_35 - .L_34)
.L_34:
        /*00e0*/ 	.word	0x00000000
        /*00e4*/ 	.short	0x0001
        /*00e6*/ 	.short	0x0008
        /*00e8*/ 	.byte	0x00, 0xf4, 0x21, 0x00


	//----- nvinfo : EIATTR_KPARAM_INFO
	.align		4
.L_35:
        /*00ec*/ 	.byte	0x04, 0x17
        /*00ee*/ 	.short	(.L_37 - .L_36)
.L_36:
        /*00f0*/ 	.word	0x00000000
        /*00f4*/ 	.short	0x0000
        /*00f6*/ 	.short	0x0000
        /*00f8*/ 	.byte	0x00, 0xf4, 0x21, 0x00


	//----- nvinfo : EIATTR_MAXREG_COUNT
	.align		4
.L_37:
        /*00fc*/ 	.byte	0x03, 0x1b
        /*00fe*/ 	.short	0x00ff


	//----- nvinfo : EIATTR_NUM_BARRIERS
	.align		4
        /*0100*/ 	.byte	0x02, 0x4c
        /*0102*/ 	.byte	0x01
	.zero		1


	//----- nvinfo : EIATTR_ANNOTATIONS
	.align		4
        /*0104*/ 	.byte	0x04, 0x55
        /*0106*/ 	.short	(.L_39 - .L_38)


	//   ....[0]....
.L_38:
        /*0108*/ 	.word	0x00000001
        /*010c*/ 	.byte	0x70, 0x00, 0x00, 0x00, 0x01, 0x00, 0x00, 0x00, 0xb0, 0x00, 0x00, 0x00, 0x01, 0x00, 0x00, 0x00
        /* <DEDUP_REMOVED lines=3179> */
        /*c7cc*/ 	.byte	0xb0, 0xf1, 0x02, 0x00, 0x01, 0x00, 0x00, 0x00, 0xc0, 0xf1, 0x02, 0x00


	//----- nvinfo : EIATTR_MERCURY_ISA_VERSION
	.align		4
.L_39:
        /*c7d8*/ 	.byte	0x03, 0x5f
        /*c7da*/ 	.short	0x0000


	//----- nvinfo : EIATTR_EXIT_INSTR_OFFSETS
	.align		4
        /*c7dc*/ 	.byte	0x04, 0x1c
        /*c7de*/ 	.short	(.L_41 - .L_40)


	//   ....[0]....
.L_40:
        /*c7e0*/ 	.word	0x0005f620


	//   ....[1]....
        /*c7e4*/ 	.word	0x0005f650


	//----- nvinfo : EIATTR_REQNTID
	.align		4
.L_41:
        /*c7e8*/ 	.byte	0x04, 0x10
        /*c7ea*/ 	.short	(.L_43 - .L_42)
.L_42:
        /*c7ec*/ 	.word	0x00000080
        /*c7f0*/ 	.word	0x00000001
        /*c7f4*/ 	.word	0x00000001
.L_43:


//--------------------- .nv.callgraph             --------------------------
	.section	.nv.callgraph,"",@"SHT_CUDA_CALLGRAPH"
	.align	4
	.sectionentsize	8
	.align		4
        /*0000*/ 	.word	0x00000000
	.align		4
        /*0004*/ 	.word	0xffffffff
	.align		4
        /*0008*/ 	.word	0x00000000
	.align		4
        /*000c*/ 	.word	0xfffffffe
	.align		4
        /*0010*/ 	.word	0x00000000
	.align		4
        /*0014*/ 	.word	0xfffffffd
	.align		4
        /*0018*/ 	.word	0x00000000
	.align		4
        /*001c*/ 	.word	0xfffffffc


//--------------------- .nv.rel.action            --------------------------
	.section	.nv.rel.action,"",@"SHT_CUDA_RELOCINFO"
	.align	8
	.sectionentsize	8
        /*0000*/ 	.byte	0x73, 0x00, 0x00, 0x00, 0x00, 0x00, 0x00, 0x00, 0x00, 0x00, 0x00, 0x11, 0x25, 0x00, 0x05, 0x36


//--------------------- .nv.constant0.matmul_kernel --------------------------
	.section	.nv.constant0.matmul_kernel,"a",@progbits
	.sectionflags	@""
	.align	4
.nv.constant0.matmul_kernel:
	.zero		432


//--------------------- .text.matmul_kernel       --------------------------
	.section	.text.matmul_kernel,"ax",@progbits
	.sectioninfo	@"SHI_REGISTERS=32"
	.align	128
        .global         matmul_kernel
        .type           matmul_kernel,@function
        .size           matmul_kernel,(.L_x_4 - matmul_kernel)
        .other          matmul_kernel,@"STO_CUDA_ENTRY STV_DEFAULT"
matmul_kernel:
.text.matmul_kernel:
[----:B------:R-:W-:-:S04]  /*0000*/  IMAD.MOV.U32 R1, RZ, RZ, c[0x0][0x28] ;  /* 0x00000a00ff017624 */ /* 0x000fc800078e00ff */
[----:B------:R-:W-:Y:S01]  /*0010*/  IMAD.MOV.U32 R0, RZ, RZ, c[0x0][0x17c] ;  /* 0x00005f00ff007624 */ /* 0x000fe200078e00ff */
[----:B------:R-:W-:Y:S01]  /*0020*/  IADD3 R1, R1, -0x49e8, RZ ;  /* 0xffffb61801017810 */ /* 0x000fe20007ffe0ff */
[----:B------:R-:W0:Y:S01]  /*0030*/  S2R R28, SR_TID.X ;  /* 0x00000000001c7919 */ /* 0x000e220000002100 */
[----:B------:R-:W-:Y:S01]  /*0040*/  CS2R R12, SRZ ;  /* 0x00000000000c7805 */ /* 0x000fe2000001ff00 */
[----:B------:R-:W-:Y:S01]  /*0050*/  CS2R R14, SRZ ;  /* 0x00000000000e7805 */ /* 0x000fe2000001ff00 */
[----:B------:R-:W-:Y:S01]  /*0060*/  IADD3 R0, R0, 0x3f, RZ ;  /* 0x0000003f00007810 */ /* 0x000fe20007ffe0ff */
[----:B------:R-:W-:Y:S01]  /*0070*/  STL [R1+0x90], RZ ;  /* 0x000090ff01007387 */ /* 0x000fe20000100800 */
[----:B------:R-:W-:Y:S01]  /*0080*/  CS2R R16, SRZ ;  /* 0x0000000000107805 */ /* 0x000fe2000001ff00 */
[----:B------:R-:W-:Y:S01]  /*0090*/  CS2R R18, SRZ ;  /* 0x0000000000127805 */ /* 0x000fe2000001ff00 */
[----:B------:R-:W-:Y:S01]  /*00a0*/  SHF.R.S32.HI R3, RZ, 0x1f, R0 ;  /* 0x0000001fff037819 */ /* 0x000fe20000011400 */
[----:B------:R-:W-:Y:S01]  /*00b0*/  STL [R1+0x94], RZ ;  /* 0x000094ff01007387 */ /* 0x000fe20000100800 */
[----:B------:R-:W-:Y:S01]  /*00c0*/  CS2R R20, SRZ ;  /* 0x0000000000147805 */ /* 0x000fe2000001ff00 */
[----:B------:R-:W-:Y:S01]  /*00d0*/  CS2R R22, SRZ ;  /* 0x0000000000167805 */ /* 0x000fe2000001ff00 */
[----:B------:R-:W-:Y:S01]  /*00e0*/  LEA.HI R3, R3, R0, RZ, 0x6 ;  /* 0x0000000003037211 */ /* 0x000fe200078f30ff */
[----:B------:R-:W-:Y:S01]  /*00f0*/  STL [R1+0x98], RZ ;  /* 0x000098ff01007387 */ /* 0x000fe20000100800 */
[----:B------:R-:W-:Y:S01]  /*0100*/  CS2R R24, SRZ ;  /* 0x0000000000187805 */ /* 0x000fe2000001ff00 */
[----:B------:R-:W-:Y:S01]  /*0110*/  CS2R R26, SRZ ;  /* 0x00000000001a7805 */ /* 0x000fe2000001ff00 */
[----:B------:R-:W-:Y:S01]  /*0120*/  SHF.R.S32.HI R0, RZ, 0x6, R3 ;  /* 0x00000006ff007819 */ /* 0x000fe20000011403 */
[----:B------:R-:W-:Y:S04]  /*0130*/  STL [R1+0x9c], RZ ;  /* 0x00009cff01007387 */ /* 0x000fe80000100800 */
[----:B------:R-:W-:Y:S01]  /*0140*/  IMAD.SHL.U32 R0, R0, 0x8, RZ ;  /* 0x0000000800007824 */ /* 0x000fe200078e00ff */
[----:B------:R-:W1:Y:S04]  /*0150*/  S2R R3, SR_CTAID.X ;  /* 0x0000000000037919 */ /* 0x000e680000002500 */
[-C--:B------:R-:W-:Y:S01]  /*0160*/  IABS R7, R0.reuse ;  /* 0x0000000000077213 */ /* 0x080fe20000000000 */
[----:B------:R-:W-:Y:S01]  /*0170*/  STL [R1+0x80], RZ ;  /* 0x000080ff01007387 */ /* 0x000fe20000100800 */
[----:B------:R-:W-:-:S02]  /*0180*/  IABS R10, R0 ;  /* 0x00000000000a7213 */ /* 0x000fc40000000000 */
[----:B------:R-:W2:Y:S01]  /*0190*/  I2F.RP R2, R7 ;  /* 0x0000000700027306 */ /* 0x000ea20000209400 */
[----:B------:R-:W-:Y:S04]  /*01a0*/  STL [R1+0x84], RZ ;  /* 0x000084ff01007387 */ /* 0x000fe80000100800 */
[----:B------:R-:W-:Y:S04]  /*01b0*/  STL [R1+0x88], RZ ;  /* 0x000088ff01007387 */ /* 0x000fe80000100800 */
[----:B------:R-:W-:Y:S04]  /*01c0*/  STL [R1+0x8c], RZ ;  /* 0x00008cff01007387 */ /* 0x000fe80000100800 */
[----:B------:R-:W-:Y:S01]  /*01d0*/  STL [R1+0x70], RZ ;  /* 0x000070ff01007387 */ /* 0x000fe20000100800 */
[----:B--2---:R-:W2:Y:S01]  /*01e0*/  MUFU.RCP R2, R2 ;  /* 0x0000000200027308 */ /* 0x004ea20000001000 */
[----:B-1----:R-:W-:-:S02]  /*01f0*/  IABS R8, R3 ;  /* 0x0000000300087213 */ /* 0x002fc40000000000 */
[----:B------:R-:W-:Y:S04]  /*0200*/  STL [R1+0x74], RZ ;  /* 0x000074ff01007387 */ /* 0x000fe80000100800 */
[----:B------:R-:W-:Y:S04]  /*0210*/  STL [R1+0x78], RZ ;  /* 0x000078ff01007387 */ /* 0x000fe80000100800 */
[----:B------:R-:W-:Y:S04]  /*0220*/  STL [R1+0x7c], RZ ;  /* 0x00007cff01007387 */ /* 0x000fe80000100800 */
[----:B------:R-:W-:Y:S01]  /*0230*/  STL [R1+0x60], RZ ;  /* 0x000060ff01007387 */ /* 0x000fe20000100800 */
[----:B--2---:R-:W-:Y:S01]  /*0240*/  IADD3 R4, R2, 0xffffffe, RZ ;  /* 0x0ffffffe02047810 */ /* 0x004fe20007ffe0ff */
[----:B------:R-:W-:-:S02]  /*0250*/  IMAD.MOV R2, RZ, RZ, -R10 ;  /* 0x000000ffff027224 */ /* 0x000fc400078e0a0a */
[----:B------:R-:W-:Y:S01]  /*0260*/  STL [R1+0x64], RZ ;  /* 0x000064ff01007387 */ /* 0x000fe20000100800 */
[----:B------:R1:W2:Y:S03]  /*0270*/  F2I.FTZ.U32.TRUNC.NTZ R5, R4 ;  /* 0x0000000400057305 */ /* 0x0002a6000021f000 */
[----:B------:R-:W-:Y:S04]  /*0280*/  STL [R1+0x68], RZ ;  /* 0x000068ff01007387 */ /* 0x000fe80000100800 */
[----:B------:R-:W-:Y:S01]  /*0290*/  STL [R1+0x6c], RZ ;  /* 0x00006cff01007387 */ /* 0x000fe20000100800 */
[----:B-1----:R-:W-:-:S03]  /*02a0*/  IMAD.MOV.U32 R4, RZ, RZ, RZ ;  /* 0x000000ffff047224 */ /* 0x002fc600078e00ff */
[----:B------:R-:W-:Y:S04]  /*02b0*/  STL [R1+0x50], RZ ;  /* 0x000050ff01007387 */ /* 0x000fe80000100800 */
[----:B------:R-:W-:Y:S01]  /*02c0*/  STL [R1+0x54], RZ ;  /* 0x000054ff01007387 */ /* 0x000fe20000100800 */
[----:B--2---:R-:W-:-:S03]  /*02d0*/  IMAD.MOV R6, RZ, RZ, -R5 ;  /* 0x000000ffff067224 */ /* 0x004fc600078e0a05 */
[----:B------:R-:W-:Y:S01]  /*02e0*/  STL [R1+0x58], RZ ;  /* 0x000058ff01007387 */ /* 0x000fe20000100800 */
[----:B------:R-:W-:Y:S02]  /*02f0*/  IMAD R9, R6, R7, RZ ;  /* 0x0000000706097224 */ /* 0x000fe400078e02ff */
[----:B------:R-:W-:Y:S01]  /*0300*/  IMAD.MOV.U32 R6, RZ, RZ, R8 ;  /* 0x000000ffff067224 */ /* 0x000fe200078e0008 */
[----:B------:R-:W-:Y:S01]  /*0310*/  STL [R1+0x5c], RZ ;  /* 0x00005cff01007387 */ /* 0x000fe20000100800 */
[----:B------:R-:W-:-:S03]  /*0320*/  IMAD.HI.U32 R5, R5, R9, R4 ;  /* 0x0000000905057227 */ /* 0x000fc600078e0004 */
[----:B------:R-:W-:Y:S03]  /*0330*/  STL [R1+0x40], RZ ;  /* 0x000040ff01007387 */ /* 0x000fe60000100800 */
[----:B------:R-:W-:Y:S01]  /*0340*/  IMAD.HI.U32 R5, R5, R6, RZ ;  /* 0x0000000605057227 */ /* 0x000fe200078e00ff */
[----:B------:R-:W-:Y:S03]  /*0350*/  STL [R1+0x44], RZ ;  /* 0x000044ff01007387 */ /* 0x000fe60000100800 */
[----:B------:R-:W-:Y:S01]  /*0360*/  IMAD R2, R5, R2, R6 ;  /* 0x0000000205027224 */ /* 0x000fe200078e0206 */
[----:B------:R-:W-:Y:S04]  /*0370*/  STL [R1+0x48], RZ ;  /* 0x000048ff01007387 */ /* 0x000fe80000100800 */
[----:B------:R-:W-:Y:S01]  /*0380*/  ISETP.GT.U32.AND P1, PT, R7, R2, PT ;  /* 0x000000020700720c */ /* 0x000fe20003f24070 */
[----:B------:R-:W-:Y:S04]  /*0390*/  STL [R1+0x4c], RZ ;  /* 0x00004cff01007387 */ /* 0x000fe80000100800 */
[----:B------:R-:W-:Y:S04]  /*03a0*/  STL [R1+0x30], RZ ;  /* 0x000030ff01007387 */ /* 0x000fe80000100800 */
[----:B------:R-:W-:Y:S04]  /*03b0*/  STL [R1+0x34], RZ ;  /* 0x000034ff01007387 */ /* 0x000fe80000100800 */
[----:B------:R-:W-:Y:S01]  /*03c0*/  @!P1 IMAD.IADD R2, R2, 0x1, -R7 ;  /* 0x0000000102029824 */ /* 0x000fe200078e0a07 */
[----:B------:R-:W-:Y:S01]  /*03d0*/  @!P1 IADD3 R5, R5, 0x1, RZ ;  /* 0x0000000105059810 */ /* 0x000fe20007ffe0ff */
[----:B------:R-:W-:Y:S01]  /*03e0*/  STL [R1+0x38], RZ ;  /* 0x000038ff01007387 */ /* 0x000fe20000100800 */
[----:B------:R-:W-:-:S02]  /*03f0*/  ISETP.NE.AND P1, PT, R0, RZ, PT ;  /* 0x000000ff0000720c */ /* 0x000fc40003f25270 */
[----:B------:R-:W-:Y:S01]  /*0400*/  ISETP.GE.U32.AND P0, PT, R2, R7, PT ;  /* 0x000000070200720c */ /* 0x000fe20003f06070 */
[----:B------:R-:W-:Y:S01]  /*0410*/  STL [R1+0x3c], RZ ;  /* 0x00003cff01007387 */ /* 0x000fe20000100800 */
[----:B------:R-:W-:-:S03]  /*0420*/  LOP3.LUT R2, R3, R0, RZ, 0x3c, !PT ;  /* 0x0000000003027212 */ /* 0x000fc600078e3cff */
[----:B------:R-:W-:Y:S01]  /*0430*/  STL [R1+0x20], RZ ;  /* 0x000020ff01007387 */ /* 0x000fe20000100800 */
[----:B------:R-:W-:Y:S01]  /*0440*/  ISETP.GE.AND P2, PT, R2, RZ, PT ;  /* 0x000000ff0200720c */ /* 0x000fe20003f46270 */
[----:B------:R-:W-:Y:S02]  /*0450*/  IMAD.MOV.U32 R2, RZ, RZ, c[0x0][0x178] ;  /* 0x00005e00ff027624 */ /* 0x000fe400078e00ff */
[----:B------:R-:W-:Y:S03]  /*0460*/  STL [R1+0x24], RZ ;  /* 0x000024ff01007387 */ /* 0x000fe60000100800 */
[----:B------:R-:W-:Y:S01]  /*0470*/  IADD3 R2, R2, 0x1ff, RZ ;  /* 0x000001ff02027810 */ /* 0x000fe20007ffe0ff */
[----:B------:R-:W-:Y:S01]  /*0480*/  STL [R1+0x28], RZ ;  /* 0x000028ff01007387 */ /* 0x000fe20000100800 */
[----:B------:R-:W-:-:S03]  /*0490*/  @P0 IADD3 R5, R5, 0x1, RZ ;  /* 0x0000000105050810 */ /* 0x000fc60007ffe0ff */
[----:B------:R-:W-:Y:S02]  /*04a0*/  STL [R1+0x2c], RZ ;  /* 0x00002cff01007387 */ /* 0x000fe40000100800 */
[----:B------:R-:W-:Y:S01]  /*04b0*/  IMAD.MOV.U32 R4, RZ, RZ, R5 ;  /* 0x000000ffff047224 */ /* 0x000fe200078e0005 */
[----:B------:R-:W-:Y:S01]  /*04c0*/  SHF.R.S32.HI R5, RZ, 0x1f, R2 ;  /* 0x0000001fff057819 */ /* 0x000fe20000011402 */
[----:B------:R-:W-:Y:S02]  /*04d0*/  STL [R1+0x10], RZ ;  /* 0x000010ff01007387 */ /* 0x000fe40000100800 */
[----:B------:R-:W-:Y:S01]  /*04e0*/  @!P2 IMAD.MOV R4, RZ, RZ, -R4 ;  /* 0x000000ffff04a224 */ /* 0x000fe200078e0a04 */
[----:B------:R-:W-:Y:S01]  /*04f0*/  @!P1 LOP3.LUT R4, RZ, R0, RZ, 0x33, !PT ;  /* 0x00000000ff049212 */ /* 0x000fe200078e33ff */
[----:B------:R-:W-:Y:S01]  /*0500*/  STL [R1+0x14], RZ ;  /* 0x000014ff01007387 */ /* 0x000fe20000100800 */
[----:B------:R-:W-:-:S03]  /*0510*/  LEA.HI R5, R5, R2, RZ, 0x9 ;  /* 0x0000000205057211 */ /* 0x000fc600078f48ff */
[----:B------:R-:W-:Y:S01]  /*0520*/  IMAD.SHL.U32 R2, R4, 0x8, RZ ;  /* 0x0000000804027824 */ /* 0x000fe200078e00ff */
[----:B------:R-:W-:Y:S01]  /*0530*/  STL [R1+0x18], RZ ;  /* 0x000018ff01007387 */ /* 0x000fe20000100800 */
[----:B------:R-:W-:-:S03]  /*0540*/  IMAD.MOV R4, RZ, RZ, -R4 ;  /* 0x000000ffff047224 */ /* 0x000fc600078e0a04 */
[----:B------:R-:W-:Y:S01]  /*0550*/  LEA.HI.SX32 R5, R5, -R2, 0x17 ;  /* 0x8000000205057211 */ /* 0x000fe200078fbaff */
[----:B------:R-:W-:Y:S01]  /*0560*/  IMAD R9, R0, R4, R3 ;  /* 0x0000000400097224 */ /* 0x000fe200078e0203 */
[----:B------:R-:W-:Y:S01]  /*0570*/  STL [R1+0x1c], RZ ;  /* 0x00001cff01007387 */ /* 0x000fe20000100800 */
[----:B------:R-:W-:Y:S01]  /*0580*/  IMAD.MOV.U32 R4, RZ, RZ, RZ ;  /* 0x000000ffff047224 */ /* 0x000fe200078e00ff */
[----:B------:R-:W-:Y:S02]  /*0590*/  IMNMX R10, R5, 0x8, PT ;  /* 0x00000008050a7817 */ /* 0x000fe40003800200 */
[----:B------:R-:W-:Y:S02]  /*05a0*/  STL [R1], RZ ;  /* 0x000000ff01007387 */ /* 0x000fe40000100800 */
[-C--:B------:R-:W-:Y:S02]  /*05b0*/  IABS R8, R10.reuse ;  /* 0x0000000a00087213 */ /* 0x080fe40000000000 */
[----:B------:R-:W-:Y:S01]  /*05c0*/  IABS R0, R10 ;  /* 0x0000000a00007213 */ /* 0x000fe20000000000 */
[----:B------:R-:W-:Y:S01]  /*05d0*/  STL [R1+0x4], RZ ;  /* 0x000004ff01007387 */ /* 0x000fe20000100800 */
[----:B------:R-:W1:Y:S03]  /*05e0*/  I2F.RP R6, R8 ;  /* 0x0000000800067306 */ /* 0x000e660000209400 */
[----:B------:R-:W-:Y:S04]  /*05f0*/  STL [R1+0x8], RZ ;  /* 0x000008ff01007387 */ /* 0x000fe80000100800 */
[----:B------:R-:W-:Y:S01]  /*0600*/  STL [R1+0xc], RZ ;  /* 0x00000cff01007387 */ /* 0x000fe20000100800 */
[----:B-1----:R-:W1:Y:S02]  /*0610*/  MUFU.RCP R6, R6 ;  /* 0x0000000600067308 */ /* 0x002e640000001000 */
[----:B-1----:R-:W-:-:S06]  /*0620*/  IADD3 R5, R6, 0xffffffe, RZ ;  /* 0x0ffffffe06057810 */ /* 0x002fcc0007ffe0ff */
[----:B------:R-:W1:Y:S02]  /*0630*/  F2I.FTZ.U32.TRUNC.NTZ R5, R5 ;  /* 0x0000000500057305 */ /* 0x000e64000021f000 */
[----:B-1----:R-:W-:-:S04]  /*0640*/  IMAD.MOV R7, RZ, RZ, -R5 ;  /* 0x000000ffff077224 */ /* 0x002fc800078e0a05 */
[----:B------:R-:W-:Y:S01]  /*0650*/  IMAD.MOV.U32 R3, RZ, RZ, R7 ;  /* 0x000000ffff037224 */ /* 0x000fe200078e0007 */
[----:B------:R-:W-:-:S03]  /*0660*/  IABS R7, R9 ;  /* 0x0000000900077213 */ /* 0x000fc60000000000 */
[----:B------:R-:W-:-:S04]  /*0670*/  IMAD R3, R3, R8, RZ ;  /* 0x0000000803037224 */ /* 0x000fc800078e02ff */
[----:B------:R-:W-:-:S04]  /*0680*/  IMAD.HI.U32 R4, R5, R3, R4 ;  /* 0x0000000305047227 */ /* 0x000fc800078e0004 */
[----:B------:R-:W-:Y:S02]  /*0690*/  IMAD.MOV R3, RZ, RZ, -R0 ;  /* 0x000000ffff037224 */ /* 0x000fe400078e0a00 */
[----:B------:R-:W-:-:S04]  /*06a0*/  IMAD.HI.U32 R0, R4, R7, RZ ;  /* 0x0000000704007227 */ /* 0x000fc800078e00ff */
[----:B------:R-:W-:Y:S01]  /*06b0*/  IMAD R3, R0, R3, R7 ;  /* 0x0000000300037224 */ /* 0x000fe200078e0207 */
[----:B------:R-:W-:Y:S01]  /*06c0*/  ULDC.64 UR6, c[0x0][0x118] ;  /* 0x0000460000067ab9 */ /* 0x000fe20000000a00 */
[----:B------:R-:W-:-:S03]  /*06d0*/  CS2R R6, SRZ ;  /* 0x0000000000067805 */ /* 0x000fc6000001ff00 */
[----:B------:R-:W-:-:S13]  /*06e0*/  ISETP.GT.U32.AND P1, PT, R8, R3, PT ;  /* 0x000000030800720c */ /* 0x000fda0003f24070 */
[----:B------:R-:W-:Y:S01]  /*06f0*/  @!P1 IMAD.IADD R3, R3, 0x1, -R8 ;  /* 0x0000000103039824 */ /* 0x000fe200078e0a08 */
[----:B------:R-:W-:Y:S02]  /*0700*/  @!P1 IADD3 R0, R0, 0x1, RZ ;  /* 0x0000000100009810 */ /* 0x000fe40007ffe0ff */
[----:B------:R-:W-:Y:S02]  /*0710*/  ISETP.NE.AND P1, PT, R10, RZ, PT ;  /* 0x000000ff0a00720c */ /* 0x000fe40003f25270 */
[----:B------:R-:W-:Y:S02]  /*0720*/  ISETP.GE.U32.AND P0, PT, R3, R8, PT ;  /* 0x000000080300720c */ /* 0x000fe40003f06070 */
[----:B------:R-:W-:-:S04]  /*0730*/  LOP3.LUT R3, R9, R10, RZ, 0x3c, !PT ;  /* 0x0000000a09037212 */ /* 0x000fc800078e3cff */
[----:B------:R-:W-:Y:S01]  /*0740*/  ISETP.GE.AND P2, PT, R3, RZ, PT ;  /* 0x000000ff0300720c */ /* 0x000fe20003f46270 */
[----:B------:R-:W-:-:S05]  /*0750*/  IMAD.MOV.U32 R3, RZ, RZ, c[0x0][0x180] ;  /* 0x00006000ff037624 */ /* 0x000fca00078e00ff */
[----:B------:R-:W-:Y:S02]  /*0760*/  IADD3 R3, R3, 0x7f, RZ ;  /* 0x0000007f03037810 */ /* 0x000fe40007ffe0ff */
[----:B------:R-:W-:Y:S02]  /*0770*/  @P0 IADD3 R0, R0, 0x1, RZ ;  /* 0x0000000100000810 */ /* 0x000fe40007ffe0ff */
[----:B------:R-:W-:-:S03]  /*0780*/  ISETP.GE.AND P0, PT, R3, 0x80, PT ;  /* 0x000000800300780c */ /* 0x000fc60003f06270 */
[----:B------:R-:W-:Y:S01]  /*0790*/  @!P2 IMAD.MOV R0, RZ, RZ, -R0 ;  /* 0x000000ffff00a224 */ /* 0x000fe200078e0a00 */
[----:B------:R-:W-:-:S05]  /*07a0*/  @!P1 LOP3.LUT R0, RZ, R10, RZ, 0x33, !PT ;  /* 0x0000000aff009212 */ /* 0x000fca00078e33ff */
[----:B------:R-:W-:-:S04]  /*07b0*/  IMAD.MOV R5, RZ, RZ, -R0 ;  /* 0x000000ffff057224 */ /* 0x000fc800078e0a00 */
[----:B------:R-:W-:Y:S02]  /*07c0*/  IMAD R5, R10, R5, R9 ;  /* 0x000000050a057224 */ /* 0x000fe400078e0209 */
[----:B------:R-:W-:Y:S01]  /*07d0*/  CS2R R8, SRZ ;  /* 0x0000000000087805 */ /* 0x000fe2000001ff00 */
[----:B------:R-:W-:Y:S01]  /*07e0*/  CS2R R10, SRZ ;  /* 0x00000000000a7805 */ /* 0x000fe2000001ff00 */
[----:B------:R-:W-:Y:S02]  /*07f0*/  IMAD.IADD R2, R2, 0x1, R5 ;  /* 0x0000000102027824 */ /* 0x000fe400078e0205 */
[----:B------:R-:W-:-:S05]  /*0800*/  CS2R R4, SRZ ;  /* 0x0000000000047805 */ /* 0x000fca000001ff00 */
[----:B------:R1:W-:Y:S04]  /*0810*/  STL [R1+0x1ee4], R4 ;  /* 0x001ee40401007387 */ /* 0x0003e80000100800 */
[----:B------:R-:W-:Y:S04]  /*0820*/  STL [R1+0x160], RZ ;  /* 0x000160ff01007387 */ /* 0x000fe80000100800 */
[----:B------:R-:W-:Y:S01]  /*0830*/  STL [R1+0x164], RZ ;  /* 0x000164ff01007387 */ /* 0x000fe20000100800 */
[----:B-1----:R-:W-:Y:S01]  /*0840*/  IMAD.SHL.U32 R4, R0, 0x40, RZ ;  /* 0x0000004000047824 */ /* 0x002fe200078e00ff */
[----:B0-----:R-:W-:-:S02]  /*0850*/  LOP3.LUT R0, R28, 0x7f, RZ, 0xc0, !PT ;  /* 0x0000007f1c007812 */ /* 0x001fc400078ec0ff */
[----:B------:R-:W-:Y:S02]  /*0860*/  STL [R1+0x168], RZ ;  /* 0x000168ff01007387 */ /* 0x000fe40000100800 */
[C---:B------:R-:W-:Y:S02]  /*0870*/  IADD3 R29, R4.reuse, 0x1, RZ ;  /* 0x00000001041d7810 */ /* 0x040fe40007ffe0ff */
[----:B------:R-:W-:Y:S01]  /*0880*/  STL [R1+0x16c], RZ ;  /* 0x00016cff01007387 */ /* 0x000fe20000100800 */
[----:B------:R-:W-:Y:S01]  /*0890*/  IADD3 R3, R4, 0x2, RZ ;  /* 0x0000000204037810 */ /* 0x000fe20007ffe0ff */
[----:B------:R-:W-:Y:S01]  /*08a0*/  IMAD R0, R2, 0x200, R0 ;  /* 0x0000020002007824 */ /* 0x000fe200078e0200 */
[C---:B------:R-:W-:Y:S01]  /*08b0*/  IADD3 R28, R4.reuse, 0x3, RZ ;  /* 0x00000003041c7810 */ /* 0x040fe20007ffe0ff */
[----:B------:R-:W-:Y:S01]  /*08c0*/  STL [R1+0x150], RZ ;  /* 0x000150ff01007387 */ /* 0x000fe20000100800 */
[----:B------:R-:W-:-:S03]  /*08d0*/  IADD3 R2, R4, 0x3f, RZ ;  /* 0x0000003f04027810 */ /* 0x000fc60007ffe0ff */
[----:B------:R-:W-:Y:S04]  /*08e0*/  STL [R1+0x154], RZ ;  /* 0x000154ff01007387 */ /* 0x000fe80000100800 */
        /* <DEDUP_REMOVED lines=58> */
[----:B------:R-:W-:Y:S04]  /*0c90*/  STL [R1+0xbd0], R4 ;  /* 0x000bd00401007387 */ /* 0x000fe80000100800 */
[----:B------:R0:W-:Y:S04]  /*0ca0*/  STL [R1+0x1dec], R29 ;  /* 0x001dec1d01007387 */ /* 0x0001e80000100800 */
[----:B------:R1:W-:Y:S04]  /*0cb0*/  STL [R1+0x1de8], R3 ;  /* 0x001de80301007387 */ /* 0x0003e80000100800 */
[----:B------:R2:W-:Y:S01]  /*0cc0*/  STL [R1+0x1df0], R28 ;  /* 0x001df01c01007387 */ /* 0x0005e20000100800 */
[----:B0-----:R-:W-:-:S02]  /*0cd0*/  IADD3 R29, R4, 0x4, RZ ;  /* 0x00000004041d7810 */ /* 0x001fc40007ffe0ff */
[----:B-1----:R-:W-:-:S03]  /*0ce0*/  IADD3 R3, R4, 0x5, RZ ;  /* 0x0000000504037810 */ /* 0x002fc60007ffe0ff */
[----:B------:R0:W-:Y:S01]  /*0cf0*/  STL [R1+0x1df4], R29 ;  /* 0x001df41d01007387 */ /* 0x0001e20000100800 */
[----:B--2---:R-:W-:-:S03]  /*0d00*/  IADD3 R28, R4, 0x6, RZ ;  /* 0x00000006041c7810 */ /* 0x004fc60007ffe0ff */
[----:B------:R1:W-:Y:S04]  /*0d10*/  STL [R1+0x1df8], R3 ;  /* 0x001df80301007387 */ /* 0x0003e80000100800 */
[----:B------:R2:W-:Y:S01]  /*0d20*/  STL [R1+0x1dfc], R28 ;  /* 0x001dfc1c01007387 */ /* 0x0005e20000100800 */
[C---:B0-----:R-:W-:Y:S02]  /*0d30*/  IADD3 R29, R4.reuse, 0x7, RZ ;  /* 0x00000007041d7810 */ /* 0x041fe40007ffe0ff */
        /* <DEDUP_REMOVED lines=39> */
[----:B------:R1:W-:Y:S01]  /*0fb0*/  STL [R1+0x1e4c], R3 ;  /* 0x001e4c0301007387 */ /* 0x0003e20000100800 */
[C---:B0-----:R-:W-:Y:S02]  /*0fc0*/  IADD3 R29, R4.reuse, 0x1c, RZ ;  /* 0x0000001c041d7810 */ /* 0x041fe40007ffe0ff */
[----:B-1----:R-:W-:-:S03]  /*0fd0*/  IADD3 R3, R4, 0x1d, RZ ;  /* 0x0000001d04037810 */ /* 0x002fc60007ffe0ff */
[----:B------:R0:W-:Y:S04]  /*0fe0*/  STL [R1+0x1e54], R29 ;  /* 0x001e541d01007387 */ /* 0x0001e80000100800 */
[----:B------:R-:W-:Y:S04]  /*0ff0*/  STL [R1+0x1e50], R28 ;  /* 0x001e501c01007387 */ /* 0x000fe80000100800 */
[----:B------:R1:W-:Y:S01]  /*1000*/  STL [R1+0x1e58], R3 ;  /* 0x001e580301007387 */ /* 0x0003e20000100800 */
[----:B0-----:R-:W-:-:S05]  /*1010*/  IADD3 R29, R4, 0x1e, RZ ;  /* 0x0000001e041d7810 */ /* 0x001fca0007ffe0ff */
[----:B------:R0:W-:Y:S01]  /*1020*/  STL [R1+0x1e5c], R29 ;  /* 0x001e5c1d01007387 */ /* 0x0001e20000100800 */
[----:B-1----:R-:W-:-:S05]  /*1030*/  IADD3 R3, R4, 0x1f, RZ ;  /* 0x0000001f04037810 */ /* 0x002fca0007ffe0ff */
        /* <DEDUP_REMOVED lines=61> */
[----:B0-----:R-:W-:-:S03]  /*1410*/  IADD3 R29, R4, 0x3e, RZ ;  /* 0x0000003e041d7810 */ /* 0x001fc60007ffe0ff */
[----:B------:R0:W5:Y:S04]  /*1420*/  LDL.LU R4, [R1+0x1ee4] ;  /* 0x001ee40001047983 */ /* 0x0001680000300800 */
[----:B------:R-:W-:Y:S01]  /*1430*/  STL [R1+0xbd4], R0 ;  /* 0x000bd40001007387 */ /* 0x000fe20000100800 */
[----:B-1----:R-:W-:-:S05]  /*1440*/  IADD3 R3, R0, 0x80, RZ ;  /* 0x0000008000037810 */ /* 0x002fca0007ffe0ff */
[----:B------:R1:W-:Y:S02]  /*1450*/  STL [R1+0xbd8], R3 ;  /* 0x000bd80301007387 */ /* 0x0003e40000100800 */
[C---:B-1----:R-:W-:Y:S02]  /*1460*/  IADD3 R3, R0.reuse, 0x100, RZ ;  /* 0x0000010000037810 */ /* 0x042fe40007ffe0ff */
[----:B------:R-:W-:-:S03]  /*1470*/  IADD3 R0, R0, 0x180, RZ ;  /* 0x0000018000007810 */ /* 0x000fc60007ffe0ff */
[----:B------:R1:W-:Y:S04]  /*1480*/  STL [R1+0xbe0], R3 ;  /* 0x000be00301007387 */ /* 0x0003e80000100800 */
[----:B------:R0:W-:Y:S04]  /*1490*/  STL [R1+0x1edc], R29 ;  /* 0x001edc1d01007387 */ /* 0x0001e80000100800 */
[----:B------:R0:W-:Y:S01]  /*14a0*/  STL [R1+0x1ee0], R2 ;  /* 0x001ee00201007387 */ /* 0x0001e20000100800 */
[----:B-1----:R-:W-:-:S03]  /*14b0*/  IMAD.MOV.U32 R3, RZ, RZ, c[0x0][0x180] ;  /* 0x00006000ff037624 */ /* 0x002fc600078e00ff */
[----:B------:R0:W-:Y:S02]  /*14c0*/  STL [R1+0xbdc], R0 ;  /* 0x000bdc0001007387 */ /* 0x0001e40000100800 */
[----:B------:R-:W-:Y:S01]  /*14d0*/  IADD3 R3, R3, 0x7f, RZ ;  /* 0x0000007f03037810 */ /* 0x000fe20007ffe0ff */
[----:B------:R-:W-:Y:S05]  /*14e0*/  @!P0 BRA `(.L_x_0) ;  /* 0x0005785000008947 */ /* 0x000fea0003800000 */
[----:B------:R-:W2:Y:S01]  /*14f0*/  LDL R15, [R1+0xbe0] ;  /* 0x000be000010f7983 */ /* 0x000ea20000100800 */
[----:B------:R-:W-:Y:S01]  /*1500*/  IMAD.MOV.U32 R13, RZ, RZ, R29 ;  /* 0x000000ffff0d7224 */ /* 0x000fe200078e001d */
[----:B0-----:R-:W-:Y:S02]  /*1510*/  IABS R29, c[0x0][0x17c] ;  /* 0x00005f00001d7a13 */ /* 0x001fe40000000000 */
[----:B------:R-:W3:Y:S02]  /*1520*/  LDL R8, [R1+0xbd4] ;  /* 0x000bd40001087983 */ /* 0x000ee40000100800 */
[----:B-----5:R-:W0:Y:S02]  /*1530*/  I2F.RP R4, R29 ;  /* 0x0000001d00047306 */ /* 0x020e240000209400 */
[----:B------:R-:W1:Y:S01]  /*1540*/  S2R R9, SR_TID.X ;  /* 0x0000000000097919 */ /* 0x000e620000002100 */
[----:B------:R-:W-:-:S03]  /*1550*/  IMAD.MOV.U32 R12, RZ, RZ, R2 ;  /* 0x000000ffff0c7224 */ /* 0x000fc600078e0002 */
[----:B------:R-:W4:Y:S01]  /*1560*/  LDL R11, [R1+0xbd8] ;  /* 0x000bd800010b7983 */ /* 0x000f220000100800 */
[----:B------:R-:W-:-:S03]  /*1570*/  SHF.R.S32.HI R2, RZ, 0x1f, R3 ;  /* 0x0000001fff027819 */ /* 0x000fc60000011403 */
[----:B------:R-:W3:Y:S04]  /*1580*/  LDL R22, [R1+0x1eb0] ;  /* 0x001eb00001167983 */ /* 0x000ee80000100800 */
[----:B------:R-:W3:Y:S01]  /*1590*/  LDL R18, [R1+0x1ec8] ;  /* 0x001ec80001127983 */ /* 0x000ee20000100800 */
[----:B0-----:R-:W0:Y:S01]  /*15a0*/  MUFU.RCP R4, R4 ;  /* 0x0000000400047308 */ /* 0x001e220000001000 */
[----:B------:R-:W-:Y:S02]  /*15b0*/  LEA.HI R2, R2, R3, RZ, 0x7 ;  /* 0x0000000302027211 */ /* 0x000fe400078f38ff */
[----:B------:R-:W3:Y:S04]  /*15c0*/  LDL R19, [R1+0x1ec4] ;  /* 0x001ec40001137983 */ /* 0x000ee80000100800 */
[----:B------:R-:W3:Y:S01]  /*15d0*/  LDL R21, [R1+0x1eb4] ;  /* 0x001eb40001157983 */ /* 0x000ee20000100800 */
[----:B-1----:R-:W-:-:S03]  /*15e0*/  IMAD.SHL.U32 R3, R9, 0x2, RZ ;  /* 0x0000000209037824 */ /* 0x002fc600078e00ff */
[----:B------:R-:W3:Y:S04]  /*15f0*/  LDL R23, [R1+0x1eac] ;  /* 0x001eac0001177983 */ /* 0x000ee80000100800 */
[----:B------:R-:W3:Y:S01]  /*1600*/  LDL R20, [R1+0x1ec0] ;  /* 0x001ec00001147983 */ /* 0x000ee20000100800 */
[----:B0-----:R-:W-:-:S03]  /*1610*/  IADD3 R4, R4, 0xffffffe, RZ ;  /* 0x0ffffffe04047810 */ /* 0x001fc60007ffe0ff */
[----:B------:R-:W3:Y:S01]  /*1620*/  LDL R17, [R1+0x1ed0] ;  /* 0x001ed00001117983 */ /* 0x000ee20000100800 */
[----:B------:R0:W-:Y:S03]  /*1630*/  F2I.FTZ.U32.TRUNC.NTZ R5, R4 ;  /* 0x0000000400057305 */ /* 0x0001e6000021f000 */
[----:B------:R-:W3:Y:S04]  /*1640*/  LDL R26, [R1+0x1eb8] ;  /* 0x001eb800011a7983 */ /* 0x000ee80000100800 */
[----:B------:R-:W3:Y:S04]  /*1650*/  LDL R16, [R1+0x1ecc] ;  /* 0x001ecc0001107983 */ /* 0x000ee80000100800 */
[----:B------:R-:W3:Y:S04]  /*1660*/  LDL R25, [R1+0x1ebc] ;  /* 0x001ebc0001197983 */ /* 0x000ee80000100800 */
[----:B------:R-:W3:Y:S04]  /*1670*/  LDL R24, [R1+0x1ea8] ;  /* 0x001ea80001187983 */ /* 0x000ee80000100800 */
[----:B------:R-:W3:Y:S01]  /*1680*/  LDL R14, [R1+0x1ed4] ;  /* 0x001ed400010e7983 */ /* 0x000ee20000100800 */
[----:B0-----:R-:W-:-:S03]  /*1690*/  LOP3.LUT R4, R3, 0x10, RZ, 0xc0, !PT ;  /* 0x0000001003047812 */ /* 0x001fc600078ec0ff */
[----:B------:R0:W-:Y:S01]  /*16a0*/  STL [R1+0xf0], R2 ;  /* 0x0000f00201007387 */ /* 0x0001e20000100800 */
[----:B------:R-:W-:Y:S02]  /*16b0*/  LOP3.LUT R4, R4, 0x60, R9, 0xf8, !PT ;  /* 0x0000006004047812 */ /* 0x000fe400078ef809 */
[----:B0-----:R-:W-:-:S05]  /*16c0*/  LOP3.LUT R2, R9, 0x7, RZ, 0xc0, !PT ;  /* 0x0000000709027812 */ /* 0x001fca00078ec0ff */
[----:B------:R-:W-:-:S05]  /*16d0*/  IMAD R2, R2, 0x410, RZ ;  /* 0x0000041002027824 */ /* 0x000fca00078e02ff */
[----:B------:R-:W-:-:S05]  /*16e0*/  LOP3.LUT R9, R2, R4, RZ, 0x3c, !PT ;  /* 0x0000000402097212 */ /* 0x000fca00078e3cff */
[----:B------:R0:W-:Y:S01]  /*16f0*/  STL [R1+0xb0], R9 ;  /* 0x0000b00901007387 */ /* 0x0001e20000100800 */
[----:B------:R-:W-:Y:S01]  /*1700*/  IMAD.MOV.U32 R27, RZ, RZ, R0 ;  /* 0x000000ffff1b7224 */ /* 0x000fe200078e0000 */
[----:B------:R-:W-:Y:S02]  /*1710*/  IABS R0, c[0x0][0x178] ;  /* 0x00005e0000007a13 */ /* 0x000fe40000000000 */
[----:B--2---:R-:W-:Y:S02]  /*1720*/  IABS R2, R15 ;  /* 0x0000000f00027213 */ /* 0x004fe40000000000 */
[----:B------:R-:W2:Y:S01]  /*1730*/  LDL R15, [R1+0x1ed8] ;  /* 0x001ed800010f7983 */ /* 0x000ea20000100800 */
[----:B------:R-:W-:-:S04]  /*1740*/  IMAD.MOV.U32 R10, RZ, RZ, R0 ;  /* 0x000000ffff0a7224 */ /* 0x000fc800078e0000 */
[----:B------:R-:W1:Y:S08]  /*1750*/  I2F.RP R0, R10 ;  /* 0x0000000a00007306 */ /* 0x000e700000209400 */
[----:B-1----:R-:W1:Y:S02]  /*1760*/  MUFU.RCP R0, R0 ;  /* 0x0000000000007308 */ /* 0x002e640000001000 */
[----:B-1----:R-:W-:-:S06]  /*1770*/  IADD3 R0, R0, 0xffffffe, RZ ;  /* 0x0ffffffe00007810 */ /* 0x002fcc0007ffe0ff */
[----:B------:R-:W1:Y:S01]  /*1780*/  F2I.FTZ.U32.TRUNC.NTZ R7, R0 ;  /* 0x0000000000077305 */ /* 0x000e62000021f000 */
[----:B------:R-:W-:Y:S02]  /*1790*/  IMAD.MOV.U32 R6, RZ, RZ, RZ ;  /* 0x000000ffff067224 */ /* 0x000fe400078e00ff */
[----:B-1----:R-:W-:-:S04]  /*17a0*/  IMAD.MOV R0, RZ, RZ, -R7 ;  /* 0x000000ffff007224 */ /* 0x002fc800078e0a07 */
[----:B------:R-:W-:-:S04]  /*17b0*/  IMAD R0, R0, R10, RZ ;  /* 0x0000000a00007224 */ /* 0x000fc800078e02ff */
[----:B------:R-:W-:Y:S01]  /*17c0*/  IMAD.HI.U32 R7, R7, R0, R6 ;  /* 0x0000000007077227 */ /* 0x000fe200078e0006 */
[----:B---3--:R-:W-:Y:S02]  /*17d0*/  IABS R6, R8 ;  /* 0x0000000800067213 */ /* 0x008fe40000000000 */
[----:B----4-:R-:W-:Y:S01]  /*17e0*/  IABS R0, R11 ;  /* 0x0000000b00007213 */ /* 0x010fe20000000000 */
[----:B------:R-:W-:Y:S02]  /*17f0*/  IMAD.MOV.U32 R11, RZ, RZ, R27 ;  /* 0x000000ffff0b7224 */ /* 0x000fe400078e001b */
[----:B------:R-:W-:Y:S02]  /*1800*/  IMAD.MOV R27, RZ, RZ, -R5 ;  /* 0x000000ffff1b7224 */ /* 0x000fe400078e0a05 */
[----:B------:R-:W-:-:S04]  /*1810*/  IMAD.HI.U32 R8, R7, R6, RZ ;  /* 0x0000000607087227 */ /* 0x000fc800078e00ff */
[----:B------:R-:W-:-:S04]  /*1820*/  IMAD.HI.U32 R3, R7, R0, RZ ;  /* 0x0000000007037227 */ /* 0x000fc800078e00ff */
[----:B------:R-:W-:Y:S02]  /*1830*/  IMAD R27, R27, R29, RZ ;  /* 0x0000001d1b1b7224 */ /* 0x000fe400078e02ff */
[----:B------:R-:W-:Y:S02]  /*1840*/  IMAD.MOV.U32 R4, RZ, RZ, RZ ;  /* 0x000000ffff047224 */ /* 0x000fe400078e00ff */
[----:B------:R-:W-:Y:S02]  /*1850*/  IMAD.MOV R8, RZ, RZ, -R8 ;  /* 0x000000ffff087224 */ /* 0x000fe400078e0a08 */
[----:B------:R-:W-:Y:S02]  /*1860*/  IMAD.MOV R3, RZ, RZ, -R3 ;  /* 0x000000ffff037224 */ /* 0x000fe400078e0a03 */
[----:B------:R-:W-:-:S04]  /*1870*/  IMAD.HI.U32 R27, R5, R27, R4 ;  /* 0x0000001b051b7227 */ /* 0x000fc800078e0004 */
[C---:B------:R-:W-:Y:S02]  /*1880*/  IMAD R4, R10.reuse, R8, R6 ;  /* 0x000000080a047224 */ /* 0x040fe400078e0206 */
[----:B------:R-:W-:Y:S01]  /*1890*/  IMAD R0, R10, R3, R0 ;  /* 0x000000030a007224 */ /* 0x000fe200078e0200 */
[----:B------:R-:W-:Y:S01]  /*18a0*/  IABS R8, R11 ;  /* 0x0000000b00087213 */ /* 0x000fe20000000000 */
[C---:B------:R-:W-:Y:S01]  /*18b0*/  IMAD.HI.U32 R3, R7.reuse, R2, RZ ;  /* 0x0000000207037227 */ /* 0x040fe200078e00ff */
[----:B------:R1:W-:Y:S01]  /*18c0*/  STL [R1+0x9c], R4 ;  /* 0x00009c0401007387 */ /* 0x0003e20000100800 */
[----:B------:R-:W-:Y:S02]  /*18d0*/  IABS R6, R12 ;  /* 0x0000000c00067213 */ /* 0x000fe40000000000 */
[----:B------:R-:W-:Y:S01]  /*18e0*/  IMAD.MOV R3, RZ, RZ, -R3 ;  /* 0x000000ffff037224 */ /* 0x000fe200078e0a03 */
[----:B------:R3:W-:Y:S01]  /*18f0*/  STL [R1+0x98], R0 ;  /* 0x0000980001007387 */ /* 0x0007e20000100800 */
[----:B0-----:R-:W-:Y:S01]  /*1900*/  IMAD.HI.U32 R9, R7, R8, RZ ;  /* 0x0000000807097227 */ /* 0x001fe200078e00ff */
[----:B-1----:R-:W-:-:S03]  /*1910*/  IABS R4, R13 ;  /* 0x0000000d00047213 */ /* 0x002fc60000000000 */
[----:B------:R-:W-:Y:S01]  /*1920*/  IMAD.HI.U32 R7, R27, R6, RZ ;  /* 0x000000061b077227 */ /* 0x000fe200078e00ff */
[----:B---3--:R-:W-:-:S03]  /*1930*/  IABS R0, R14 ;  /* 0x0000000e00007213 */ /* 0x008fc60000000000 */
[----:B------:R-:W-:Y:S02]  /*1940*/  IMAD R2, R10, R3, R2 ;  /* 0x000000030a027224 */ /* 0x000fe400078e0202 */
[----:B------:R-:W-:-:S04]  /*1950*/  IMAD.HI.U32 R5, R27, R4, RZ ;  /* 0x000000041b057227 */ /* 0x000fc800078e00ff */
[----:B------:R-:W-:Y:S01]  /*1960*/  IMAD.HI.U32 R3, R27, R0, RZ ;  /* 0x000000001b037227 */ /* 0x000fe200078e00ff */
[----:B------:R-:W-:Y:S03]  /*1970*/  STL [R1+0x94], R2 ;  /* 0x0000940201007387 */ /* 0x000fe60000100800 */
[----:B------:R-:W-:Y:S02]  /*1980*/  IMAD.MOV R9, RZ, RZ, -R9 ;  /* 0x000000ffff097224 */ /* 0x000fe400078e0a09 */
[----:B------:R-:W-:Y:S02]  /*1990*/  IMAD.MOV R7, RZ, RZ, -R7 ;  /* 0x000000ffff077224 */ /* 0x000fe400078e0a07 */
[----:B------:R-:W-:Y:S02]  /*19a0*/  IMAD.MOV R5, RZ, RZ, -R5 ;  /* 0x000000ffff057224 */ /* 0x000fe400078e0a05 */
[----:B------:R-:W-:-:S02]  /*19b0*/  IMAD.MOV R3, RZ, RZ, -R3 ;  /* 0x000000ffff037224 */ /* 0x000fc400078e0a03 */
[----:B------:R-:W-:Y:S02]  /*19c0*/  IMAD R8, R10, R9, R8 ;  /* 0x000000090a087224 */ /* 0x000fe400078e0208 */
[C---:B------:R-:W-:Y:S02]  /*19d0*/  IMAD R6, R29.reuse, R7, R6 ;  /* 0x000000071d067224 */ /* 0x040fe400078e0206 */
[C---:B------:R-:W-:Y:S02]  /*19e0*/  IMAD R4, R29.reuse, R5, R4 ;  /* 0x000000051d047224 */ /* 0x040fe400078e0204 */
[----:B------:R-:W-:Y:S01]  /*19f0*/  IMAD R0, R29, R3, R0 ;  /* 0x000000031d007224 */ /* 0x000fe200078e0200 */
[----:B------:R0:W-:Y:S04]  /*1a00*/  STL [R1+0x90], R8 ;  /* 0x0000900801007387 */ /* 0x0001e80000100800 */
[----:B------:R1:W-:Y:S04]  /*1a10*/  STL [R1+0x8c], R6 ;  /* 0x00008c0601007387 */ /* 0x0003e80000100800 */
[----:B------:R3:W-:Y:S01]  /*1a20*/  STL [R1+0x88], R4 ;  /* 0x0000880401007387 */ /* 0x0007e20000100800 */
[----:B0-----:R-:W-:-:S03]  /*1a30*/  IABS R8, R16 ;  /* 0x0000001000087213 */ /* 0x001fc60000000000 */
[----:B------:R0:W-:Y:S01]  /*1a40*/  STL [R1+0x84], R0 ;  /* 0x0000840001007387 */ /* 0x0001e20000100800 */
[----:B-1----:R-:W-:Y:S01]  /*1a50*/  IABS R6, R17 ;  /* 0x0000001100067213 */ /* 0x002fe20000000000 */
[----:B------:R-:W-:Y:S01]  /*1a60*/  IMAD.HI.U32 R9, R27, R8, RZ ;  /* 0x000000081b097227 */ /* 0x000fe200078e00ff */
[----:B---3--:R-:W-:-:S03]  /*1a70*/  IABS R4, R18 ;  /* 0x0000001200047213 */ /* 0x008fc60000000000 */
[----:B------:R-:W-:Y:S01]  /*1a80*/  IMAD.HI.U32 R7, R27, R6, RZ ;  /* 0x000000061b077227 */ /* 0x000fe200078e00ff */
[----:B0-----:R-:W-:-:S03]  /*1a90*/  IABS R0, R19 ;  /* 0x0000001300007213 */ /* 0x001fc60000000000 */
[----:B------:R-:W-:-:S04]  /*1aa0*/  IMAD.HI.U32 R5, R27, R4, RZ ;  /* 0x000000041b057227 */ /* 0x000fc800078e00ff */
[----:B------:R-:W-:Y:S02]  /*1ab0*/  IMAD.MOV R9, RZ, RZ, -R9 ;  /* 0x000000ffff097224 */ /* 0x000fe400078e0a09 */
[----:B------:R-:W-:Y:S02]  /*1ac0*/  IMAD.MOV R7, RZ, RZ, -R7 ;  /* 0x000000ffff077224 */ /* 0x000fe400078e0a07 */
[----:B------:R-:W-:Y:S02]  /*1ad0*/  IMAD.MOV R5, RZ, RZ, -R5 ;  /* 0x000000ffff057224 */ /* 0x000fe400078e0a05 */
[C---:B------:R-:W-:Y:S02]  /*1ae0*/  IMAD R8, R29.reuse, R9, R8 ;  /* 0x000000091d087224 */ /* 0x040fe400078e0208 */
[C---:B------:R-:W-:Y:S02]  /*1af0*/  IMAD R6, R29.reuse, R7, R6 ;  /* 0x000000071d067224 */ /* 0x040fe400078e0206 */
[----:B------:R-:W-:Y:S01]  /*1b00*/  IMAD R4, R29, R5, R4 ;  /* 0x000000051d047224 */ /* 0x000fe200078e0204 */
[----:B--2---:R-:W-:-:S05]  /*1b10*/  IABS R2, R15 ;  /* 0x0000000f00027213 */ /* 0x004fca0000000000 */
[----:B------:R-:W-:-:S04]  /*1b20*/  IMAD.HI.U32 R3, R27, R2, RZ ;  /* 0x000000021b037227 */ /* 0x000fc800078e00ff */
[----:B------:R-:W-:-:S04]  /*1b30*/  IMAD.MOV R3, RZ, RZ, -R3 ;  /* 0x000000ffff037224 */ /* 0x000fc800078e0a03 */
[----:B------:R-:W-:Y:S02]  /*1b40*/  IMAD R2, R29, R3, R2 ;  /* 0x000000031d027224 */ /* 0x000fe400078e0202 */
[----:B------:R-:W-:-:S04]  /*1b50*/  IMAD.HI.U32 R3, R27, R0, RZ ;  /* 0x000000001b037227 */ /* 0x000fc800078e00ff */
[----:B------:R-:W-:Y:S01]  /*1b60*/  IMAD.MOV R3, RZ, RZ, -R3 ;  /* 0x000000ffff037224 */ /* 0x000fe200078e0a03 */
[----:B------:R-:W-:Y:S03]  /*1b70*/  STL [R1+0x80], R2 ;  /* 0x0000800201007387 */ /* 0x000fe60000100800 */
[----:B------:R-:W-:Y:S01]  /*1b80*/  IMAD R0, R29, R3, R0 ;  /* 0x000000031d007224 */ /* 0x000fe200078e0200 */
[----:B------:R0:W-:Y:S04]  /*1b90*/  STL [R1+0x7c], R8 ;  /* 0x00007c0801007387 */ /* 0x0001e80000100800 */
[----:B------:R1:W-:Y:S04]  /*1ba0*/  STL [R1+0x78], R6 ;  /* 0x0000780601007387 */ /* 0x0003e80000100800 */
[----:B------:R2:W-:Y:S01]  /*1bb0*/  STL [R1+0x74], R4 ;  /* 0x0000740401007387 */ /* 0x0005e20000100800 */
[----:B0-----:R-:W-:-:S03]  /*1bc0*/  IABS R8, R25 ;  /* 0x0000001900087213 */ /* 0x001fc60000000000 */
[----:B------:R0:W-:Y:S01]  /*1bd0*/  STL [R1+0x70], R0 ;  /* 0x0000700001007387 */ /* 0x0001e20000100800 */
[----:B-1----:R-:W-:-:S03]  /*1be0*/  IABS R6, R26 ;  /* 0x0000001a00067213 */ /* 0x002fc60000000000 */
[----:B------:R-:W3:Y:S04]  /*1bf0*/  LDL R25, [R1+0x1ea4] ;  /* 0x001ea40001197983 */ /* 0x000ee80000100800 */
[----:B------:R-:W4:Y:S01]  /*1c00*/  LDL R26, [R1+0x1ea0] ;  /* 0x001ea000011a7983 */ /* 0x000f220000100800 */
[----:B------:R-:W-:Y:S01]  /*1c10*/  IABS R2, R20 ;  /* 0x0000001400027213 */ /* 0x000fe20000000000 */
[C---:B------:R-:W-:Y:S01]  /*1c20*/  IMAD.HI.U32 R9, R27.reuse, R8, RZ ;  /* 0x000000081b097227 */ /* 0x040fe200078e00ff */
[----:B--2---:R-:W-:Y:S02]  /*1c30*/  IABS R4, R21 ;  /* 0x0000001500047213 */ /* 0x004fe40000000000 */
[----:B------:R-:W2:Y:S01]  /*1c40*/  LDL R21, [R1+0x1e9c] ;  /* 0x001e9c0001157983 */ /* 0x000ea20000100800 */
[----:B------:R-:W-:Y:S01]  /*1c50*/  IMAD.HI.U32 R3, R27, R2, RZ ;  /* 0x000000021b037227 */ /* 0x000fe200078e00ff */
[----:B0-----:R-:W-:-:S02]  /*1c60*/  IABS R0, R22 ;  /* 0x0000001600007213 */ /* 0x001fc40000000000 */
[----:B------:R-:W2:Y:S01]  /*1c70*/  LDL R22, [R1+0x1e98] ;  /* 0x001e980001167983 */ /* 0x000ea20000100800 */
[----:B------:R-:W-:-:S04]  /*1c80*/  IMAD.HI.U32 R7, R27, R6, RZ ;  /* 0x000000061b077227 */ /* 0x000fc800078e00ff */
[----:B------:R-:W-:Y:S02]  /*1c90*/  IMAD.MOV R3, RZ, RZ, -R3 ;  /* 0x000000ffff037224 */ /* 0x000fe400078e0a03 */
[----:B------:R-:W-:Y:S02]  /*1ca0*/  IMAD.MOV R9, RZ, RZ, -R9 ;  /* 0x000000ffff097224 */ /* 0x000fe400078e0a09 */
[----:B------:R-:W-:Y:S02]  /*1cb0*/  IMAD.MOV R7, RZ, RZ, -R7 ;  /* 0x000000ffff077224 */ /* 0x000fe400078e0a07 */
[----:B------:R-:W-:Y:S02]  /*1cc0*/  IMAD R2, R29, R3, R2 ;  /* 0x000000031d027224 */ /* 0x000fe400078e0202 */
[----:B------:R-:W-:-:S04]  /*1cd0*/  IMAD.HI.U32 R5, R27, R4, RZ ;  /* 0x000000041b057227 */ /* 0x000fc800078e00ff */
[----:B------:R-:W-:-:S04]  /*1ce0*/  IMAD.HI.U32 R3, R27, R0, RZ ;  /* 0x000000001b037227 */ /* 0x000fc800078e00ff */
[C---:B------:R-:W-:Y:S02]  /*1cf0*/  IMAD R8, R29.reuse, R9, R8 ;  /* 0x000000091d087224 */ /* 0x040fe400078e0208 */
[C---:B------:R-:W-:Y:S01]  /*1d00*/  IMAD R6, R29.reuse, R7, R6 ;  /* 0x000000071d067224 */ /* 0x040fe200078e0206 */
[----:B------:R0:W-:Y:S01]  /*1d10*/  STL [R1+0x6c], R2 ;  /* 0x00006c0201007387 */ /* 0x0001e20000100800 */
[----:B------:R-:W-:Y:S02]  /*1d20*/  IMAD.MOV R5, RZ, RZ, -R5 ;  /* 0x000000ffff057224 */ /* 0x000fe400078e0a05 */
[----:B------:R-:W-:Y:S01]  /*1d30*/  IMAD.MOV R3, RZ, RZ, -R3 ;  /* 0x000000ffff037224 */ /* 0x000fe200078e0a03 */
[----:B------:R1:W-:Y:S01]  /*1d40*/  STL [R1+0x68], R8 ;  /* 0x0000680801007387 */ /* 0x0003e20000100800 */
[----:B------:R-:W-:-:S03]  /*1d50*/  IMAD R4, R29, R5, R4 ;  /* 0x000000051d047224 */ /* 0x000fc600078e0204 */
[----:B------:R3:W-:Y:S01]  /*1d60*/  STL [R1+0x64], R6 ;  /* 0x0000640601007387 */ /* 0x0007e20000100800 */
[----:B0-----:R-:W-:Y:S01]  /*1d70*/  IABS R2, R23 ;  /* 0x0000001700027213 */ /* 0x001fe20000000000 */
[----:B------:R-:W-:Y:S02]  /*1d80*/  IMAD R0, R29, R3, R0 ;  /* 0x000000031d007224 */ /* 0x000fe400078e0200 */
[----:B------:R-:W2:Y:S01]  /*1d90*/  LDL R23, [R1+0x1e94] ;  /* 0x001e940001177983 */ /* 0x000ea20000100800 */
[----:B-1----:R-:W-:-:S03]  /*1da0*/  IABS R8, R24 ;  /* 0x0000001800087213 */ /* 0x002fc60000000000 */
[----:B------:R0:W-:Y:S04]  /*1db0*/  STL [R1+0x60], R4 ;  /* 0x0000600401007387 */ /* 0x0001e80000100800 */
[----:B------:R2:W-:Y:S04]  /*1dc0*/  STL [R1+0x5c], R0 ;  /* 0x00005c0001007387 */ /* 0x0005e80000100800 */
[----:B------:R-:W2:Y:S01]  /*1dd0*/  LDL R24, [R1+0x1e90] ;  /* 0x001e900001187983 */ /* 0x000ea20000100800 */
[----:B---3--:R-:W-:-:S03]  /*1de0*/  IABS R6, R25 ;  /* 0x0000001900067213 */ /* 0x008fc60000000000 */
[----:B------:R-:W3:Y:S01]  /*1df0*/  LDL R25, [R1+0x1e8c] ;  /* 0x001e8c0001197983 */ /* 0x000ee20000100800 */
[----:B----4-:R-:W-:-:S03]  /*1e00*/  IABS R3, R26 ;  /* 0x0000001a00037213 */ /* 0x010fc60000000000 */
[----:B------:R-:W4:Y:S01]  /*1e10*/  LDL R26, [R1+0x1e88] ;  /* 0x001e8800011a7983 */ /* 0x000f220000100800 */
[----:B0-----:R-:W-:-:S04]  /*1e20*/  IMAD.HI.U32 R4, R27, R2, RZ ;  /* 0x000000021b047227 */ /* 0x001fc800078e00ff */
[----:B------:R-:W-:Y:S02]  /*1e30*/  IMAD.MOV R4, RZ, RZ, -R4 ;  /* 0x000000ffff047224 */ /* 0x000fe400078e0a04 */
[C---:B------:R-:W-:Y:S01]  /*1e40*/  IMAD.HI.U32 R9, R27.reuse, R8, RZ ;  /* 0x000000081b097227 */ /* 0x040fe200078e00ff */
[----:B--2---:R-:W-:Y:S02]  /*1e50*/  IABS R0, R21 ;  /* 0x0000001500007213 */ /* 0x004fe40000000000 */
[----:B------:R-:W2:Y:S01]  /*1e60*/  LDL R21, [R1+0x1e84] ;  /* 0x001e840001157983 */ /* 0x000ea20000100800 */
[----:B------:R-:W-:-:S04]  /*1e70*/  IMAD.HI.U32 R7, R27, R6, RZ ;  /* 0x000000061b077227 */ /* 0x000fc800078e00ff */
[----:B------:R-:W-:Y:S02]  /*1e80*/  IMAD R2, R29, R4, R2 ;  /* 0x000000041d027224 */ /* 0x000fe400078e0202 */
[----:B------:R-:W-:-:S04]  /*1e90*/  IMAD.HI.U32 R4, R27, R3, RZ ;  /* 0x000000031b047227 */ /* 0x000fc800078e00ff */
[----:B------:R-:W-:Y:S02]  /*1ea0*/  IMAD.MOV R9, RZ, RZ, -R9 ;  /* 0x000000ffff097224 */ /* 0x000fe400078e0a09 */
[----:B------:R-:W-:Y:S02]  /*1eb0*/  IMAD.MOV R7, RZ, RZ, -R7 ;  /* 0x000000ffff077224 */ /* 0x000fe400078e0a07 */
[----:B------:R-:W-:Y:S01]  /*1ec0*/  IMAD.MOV R4, RZ, RZ, -R4 ;  /* 0x000000ffff047224 */ /* 0x000fe200078e0a04 */
[----:B------:R0:W-:Y:S01]  /*1ed0*/  STL [R1+0x58], R2 ;  /* 0x0000580201007387 */ /* 0x0001e20000100800 */
[C---:B------:R-:W-:Y:S02]  /*1ee0*/  IMAD R8, R29.reuse, R9, R8 ;  /* 0x000000091d087224 */ /* 0x040fe400078e0208 */
[C---:B------:R-:W-:Y:S02]  /*1ef0*/  IMAD R6, R29.reuse, R7, R6 ;  /* 0x000000071d067224 */ /* 0x040fe400078e0206 */
[----:B------:R-:W-:Y:S01]  /*1f00*/  IMAD R3, R29, R4, R3 ;  /* 0x000000041d037224 */ /* 0x000fe200078e0203 */
[----:B------:R-:W-:Y:S01]  /*1f10*/  STL [R1+0x54], R8 ;  /* 0x0000540801007387 */ /* 0x000fe20000100800 */
[----:B0-----:R-:W-:Y:S01]  /*1f20*/  IMAD.HI.U32 R2, R27, R0, RZ ;  /* 0x000000001b027227 */ /* 0x001fe200078e00ff */
[----:B------:R-:W-:-:S02]  /*1f30*/  IABS R5, R22 ;  /* 0x0000001600057213 */ /* 0x000fc40000000000 */
[----:B------:R-:W-:Y:S01]  /*1f40*/  STL [R1+0x50], R6 ;  /* 0x0000500601007387 */ /* 0x000fe20000100800 */
[----:B------:R-:W-:-:S03]  /*1f50*/  IMAD.MOV R2, RZ, RZ, -R2 ;  /* 0x000000ffff027224 */ /* 0x000fc600078e0a02 */
[----:B------:R-:W2:Y:S01]  /*1f60*/  LDL R22, [R1+0x1e80] ;  /* 0x001e800001167983 */ /* 0x000ea20000100800 */
[----:B------:R-:W-:Y:S01]  /*1f70*/  IABS R4, R23 ;  /* 0x0000001700047213 */ /* 0x000fe20000000000 */
[----:B------:R-:W-:Y:S02]  /*1f80*/  IMAD R0, R29, R2, R0 ;  /* 0x000000021d007224 */ /* 0x000fe400078e0200 */
[----:B------:R0:W-:Y:S04]  /*1f90*/  STL [R1+0x4c], R3 ;  /* 0x00004c0301007387 */ /* 0x0001e80000100800 */
[----:B------:R-:W2:Y:S04]  /*1fa0*/  LDL R23, [R1+0x1e7c] ;  /* 0x001e7c0001177983 */ /* 0x000ea80000100800 */
[----:B------:R4:W-:Y:S01]  /*1fb0*/  STL [R1+0x48], R0 ;  /* 0x0000480001007387 */ /* 0x0009e20000100800 */
[----:B0-----:R-:W-:-:S03]  /*1fc0*/  IABS R3, R24 ;  /* 0x0000001800037213 */ /* 0x001fc60000000000 */
[----:B------:R-:W2:Y:S01]  /*1fd0*/  LDL R24, [R1+0x1e78] ;  /* 0x001e780001187983 */ /* 0x000ea20000100800 */
[----:B---3--:R-:W-:-:S03]  /*1fe0*/  IABS R2, R25 ;  /* 0x0000001900027213 */ /* 0x008fc60000000000 */
[----:B------:R-:W3:Y:S01]  /*1ff0*/  LDL R25, [R1+0x1e74] ;  /* 0x001e740001197983 */ /* 0x000ee20000100800 */
[----:B----4-:R-:W-:-:S03]  /*2000*/  IABS R0, R26 ;  /* 0x0000001a00007213 */ /* 0x010fc60000000000 */
[----:B------:R-:W4:Y:S01]  /*2010*/  LDL R26, [R1+0x1e70] ;  /* 0x001e7000011a7983 */ /* 0x000f220000100800 */
[----:B------:R-:W-:-:S04]  /*2020*/  IMAD.HI.U32 R6, R27, R5, RZ ;  /* 0x000000051b067227 */ /* 0x000fc800078e00ff */
[----:B------:R-:W-:Y:S02]  /*2030*/  IMAD.MOV R6, RZ, RZ, -R6 ;  /* 0x000000ffff067224 */ /* 0x000fe400078e0a06 */
[----:B------:R-:W-:-:S04]  /*2040*/  IMAD.HI.U32 R8, R27, R4, RZ ;  /* 0x000000041b087227 */ /* 0x000fc800078e00ff */
[----:B------:R-:W-:Y:S02]  /*2050*/  IMAD R5, R29, R6, R5 ;  /* 0x000000061d057224 */ /* 0x000fe400078e0205 */
[----:B------:R-:W-:-:S03]  /*2060*/  IMAD.HI.U32 R9, R27, R3, RZ ;  /* 0x000000031b097227 */ /* 0x000fc600078e00ff */
[----:B------:R0:W-:Y:S01]  /*2070*/  STL [R1+0x44], R5 ;  /* 0x0000440501007387 */ /* 0x0001e20000100800 */
[----:B------:R-:W-:-:S04]  /*2080*/  IMAD.HI.U32 R7, R27, R2, RZ ;  /* 0x000000021b077227 */ /* 0x000fc800078e00ff */
[----:B------:R-:W-:-:S04]  /*2090*/  IMAD.HI.U32 R6, R27, R0, RZ ;  /* 0x000000001b067227 */ /* 0x000fc800078e00ff */
[----:B0-----:R-:W-:Y:S02]  /*20a0*/  IMAD.MOV R5, RZ, RZ, -R8 ;  /* 0x000000ffff057224 */ /* 0x001fe400078e0a08 */
[----:B------:R-:W-:Y:S02]  /*20b0*/  IMAD.MOV R8, RZ, RZ, -R9 ;  /* 0x000000ffff087224 */ /* 0x000fe400078e0a09 */
[C---:B------:R-:W-:Y:S01]  /*20c0*/  IMAD R4, R29.reuse, R5, R4 ;  /* 0x000000051d047224 */ /* 0x040fe200078e0204 */
[----:B--2---:R-:W-:Y:S01]  /*20d0*/  IABS R9, R21 ;  /* 0x0000001500097213 */ /* 0x004fe20000000000 */
[----:B------:R-:W-:Y:S02]  /*20e0*/  IMAD.MOV R7, RZ, RZ, -R7 ;  /* 0x000000ffff077224 */ /* 0x000fe400078e0a07 */
[----:B------:R-:W-:Y:S01]  /*20f0*/  IMAD.MOV R6, RZ, RZ, -R6 ;  /* 0x000000ffff067224 */ /* 0x000fe200078e0a06 */
[----:B------:R0:W-:Y:S01]  /*2100*/  STL [R1+0x40], R4 ;  /* 0x0000400401007387 */ /* 0x0001e20000100800 */
[----:B------:R-:W-:-:S02]  /*2110*/  IMAD R5, R29, R8, R3 ;  /* 0x000000081d057224 */ /* 0x000fc400078e0203 */
[----:B------:R-:W-:-:S03]  /*2120*/  IMAD.MOV.U32 R3, RZ, RZ, R9 ;  /* 0x000000ffff037224 */ /* 0x000fc600078e0009 */
[----:B------:R-:W-:Y:S01]  /*2130*/  STL [R1+0x3c], R5 ;  /* 0x00003c0501007387 */ /* 0x000fe20000100800 */
[C---:B0-----:R-:W-:Y:S02]  /*2140*/  IMAD R4, R29.reuse, R7, R2 ;  /* 0x000000071d047224 */ /* 0x041fe400078e0202 */
[----:B------:R-:W-:Y:S02]  /*2150*/  IMAD R2, R29, R6, R0 ;  /* 0x000000061d027224 */ /* 0x000fe400078e0200 */
[----:B------:R-:W-:Y:S01]  /*2160*/  IMAD.HI.U32 R6, R27, R3, RZ ;  /* 0x000000031b067227 */ /* 0x000fe200078e00ff */
[----:B------:R-:W-:Y:S01]  /*2170*/  STL [R1+0x38], R4 ;  /* 0x0000380401007387 */ /* 0x000fe20000100800 */
[----:B------:R-:W-:-:S03]  /*2180*/  IABS R0, R22 ;  /* 0x0000001600007213 */ /* 0x000fc60000000000 */
[----:B------:R-:W2:Y:S01]  /*2190*/  LDL R20, [R1+0x1e6c] ;  /* 0x001e6c0001147983 */ /* 0x000ea20000100800 */
[----:B------:R-:W-:-:S03]  /*21a0*/  IMAD.MOV R6, RZ, RZ, -R6 ;  /* 0x000000ffff067224 */ /* 0x000fc600078e0a06 */
[----:B------:R0:W-:Y:S04]  /*21b0*/  STL [R1+0x34], R2 ;  /* 0x0000340201007387 */ /* 0x0001e80000100800 */
[----:B------:R-:W2:Y:S04]  /*21c0*/  LDL R21, [R1+0x1e68] ;  /* 0x001e680001157983 */ /* 0x000ea80000100800 */
[----:B------:R-:W2:Y:S01]  /*21d0*/  LDL R22, [R1+0x1e64] ;  /* 0x001e640001167983 */ /* 0x000ea20000100800 */
[----:B0-----:R-:W-:-:S03]  /*21e0*/  IABS R2, R23 ;  /* 0x0000001700027213 */ /* 0x001fc60000000000 */
[----:B------:R-:W2:Y:S01]  /*21f0*/  LDL R23, [R1+0x1e60] ;  /* 0x001e600001177983 */ /* 0x000ea20000100800 */
[----:B------:R-:W-:Y:S01]  /*2200*/  IMAD R3, R29, R6, R3 ;  /* 0x000000061d037224 */ /* 0x000fe200078e0203 */
[----:B------:R-:W-:Y:S01]  /*2210*/  IABS R4, R24 ;  /* 0x0000001800047213 */ /* 0x000fe20000000000 */
[C---:B------:R-:W-:Y:S01]  /*2220*/  IMAD.HI.U32 R8, R27.reuse, R0, RZ ;  /* 0x000000001b087227 */ /* 0x040fe200078e00ff */
[----:B------:R-:W2:Y:S03]  /*2230*/  LDL R24, [R1+0x1e5c] ;  /* 0x001e5c0001187983 */ /* 0x000ea60000100800 */
[----:B------:R-:W-:Y:S01]  /*2240*/  IMAD.HI.U32 R9, R27, R2, RZ ;  /* 0x000000021b097227 */ /* 0x000fe200078e00ff */
[----:B------:R0:W-:Y:S03]  /*2250*/  STL [R1+0x30], R3 ;  /* 0x0000300301007387 */ /* 0x0001e60000100800 */
[----:B0-----:R-:W-:-:S02]  /*2260*/  IMAD.MOV R3, RZ, RZ, -R8 ;  /* 0x000000ffff037224 */ /* 0x001fc400078e0a08 */
[----:B------:R-:W-:Y:S02]  /*2270*/  IMAD.MOV R8, RZ, RZ, -R9 ;  /* 0x000000ffff087224 */ /* 0x000fe400078e0a09 */
[C---:B------:R-:W-:Y:S02]  /*2280*/  IMAD R0, R29.reuse, R3, R0 ;  /* 0x000000031d007224 */ /* 0x040fe400078e0200 */
[----:B------:R-:W-:Y:S01]  /*2290*/  IMAD R2, R29, R8, R2 ;  /* 0x000000081d027224 */ /* 0x000fe200078e0202 */
[----:B---3--:R-:W-:Y:S02]  /*22a0*/  IABS R5, R25 ;  /* 0x0000001900057213 */ /* 0x008fe40000000000 */
[----:B------:R-:W3:Y:S01]  /*22b0*/  LDL R25, [R1+0x1e58] ;  /* 0x001e580001197983 */ /* 0x000ee20000100800 */
[----:B----4-:R-:W-:-:S03]  /*22c0*/  IABS R9, R26 ;  /* 0x0000001a00097213 */ /* 0x010fc60000000000 */
[----:B------:R0:W-:Y:S04]  /*22d0*/  STL [R1+0x2c], R0 ;  /* 0x00002c0001007387 */ /* 0x0001e80000100800 */
[----:B------:R1:W-:Y:S04]  /*22e0*/  STL [R1+0x28], R2 ;  /* 0x0000280201007387 */ /* 0x0003e80000100800 */
[----:B------:R-:W4:Y:S01]  /*22f0*/  LDL R26, [R1+0x1e54] ;  /* 0x001e5400011a7983 */ /* 0x000f220000100800 */
[----:B------:R-:W-:-:S04]  /*2300*/  IMAD.HI.U32 R7, R27, R4, RZ ;  /* 0x000000041b077227 */ /* 0x000fc800078e00ff */
[----:B------:R-:W-:-:S04]  /*2310*/  IMAD.HI.U32 R6, R27, R5, RZ ;  /* 0x000000051b067227 */ /* 0x000fc800078e00ff */
[----:B------:R-:W-:Y:S02]  /*2320*/  IMAD.MOV R7, RZ, RZ, -R7 ;  /* 0x000000ffff077224 */ /* 0x000fe400078e0a07 */
[----:B------:R-:W-:Y:S02]  /*2330*/  IMAD.MOV R6, RZ, RZ, -R6 ;  /* 0x000000ffff067224 */ /* 0x000fe400078e0a06 */
[----:B0-----:R-:W-:Y:S02]  /*2340*/  IMAD.MOV.U32 R0, RZ, RZ, R9 ;  /* 0x000000ffff007224 */ /* 0x001fe400078e0009 */
[C---:B-1----:R-:W-:Y:S02]  /*2350*/  IMAD R2, R29.reuse, R7, R4 ;  /* 0x000000071d027224 */ /* 0x042fe400078e0204 */
[----:B------:R-:W-:Y:S02]  /*2360*/  IMAD R3, R29, R6, R5 ;  /* 0x000000061d037224 */ /* 0x000fe400078e0205 */
[----:B------:R-:W-:Y:S01]  /*2370*/  IMAD.HI.U32 R6, R27, R0, RZ ;  /* 0x000000001b067227 */ /* 0x000fe200078e00ff */
[----:B------:R2:W-:Y:S03]  /*2380*/  STL [R1+0x24], R2 ;  /* 0x0000240201007387 */ /* 0x0005e60000100800 */
[----:B------:R-:W-:Y:S01]  /*2390*/  IMAD.MOV R6, RZ, RZ, -R6 ;  /* 0x000000ffff067224 */ /* 0x000fe200078e0a06 */
[----:B------:R0:W-:Y:S03]  /*23a0*/  STL [R1+0x20], R3 ;  /* 0x0000200301007387 */ /* 0x0001e60000100800 */
[----:B------:R-:W-:Y:S01]  /*23b0*/  IMAD R0, R29, R6, R0 ;  /* 0x000000061d007224 */ /* 0x000fe200078e0200 */
[----:B--2---:R-:W-:-:S02]  /*23c0*/  IABS R2, R20 ;  /* 0x0000001400027213 */ /* 0x004fc40000000000 */
[----:B0-----:R-:W-:-:S03]  /*23d0*/  IABS R3, R21 ;  /* 0x0000001500037213 */ /* 0x001fc60000000000 */
[C---:B------:R-:W-:Y:S01]  /*23e0*/  IMAD.HI.U32 R8, R27.reuse, R2, RZ ;  /* 0x000000021b087227 */ /* 0x040fe200078e00ff */
[----:B------:R-:W2:Y:S01]  /*23f0*/  LDL R21, [R1+0x1e4c] ;  /* 0x001e4c0001157983 */ /* 0x000ea20000100800 */
[----:B------:R-:W-:Y:S02]  /*2400*/  IABS R4, R22 ;  /* 0x0000001600047213 */ /* 0x000fe40000000000 */
[C---:B------:R-:W-:Y:S01]  /*2410*/  IMAD.HI.U32 R9, R27.reuse, R3, RZ ;  /* 0x000000031b097227 */ /* 0x040fe200078e00ff */
[----:B------:R-:W2:Y:S01]  /*2420*/  LDL R22, [R1+0x1e48] ;  /* 0x001e480001167983 */ /* 0x000ea20000100800 */
[----:B------:R-:W-:Y:S02]  /*2430*/  IABS R5, R23 ;  /* 0x0000001700057213 */ /* 0x000fe40000000000 */
[C---:B------:R-:W-:Y:S01]  /*2440*/  IMAD.HI.U32 R7, R27.reuse, R4, RZ ;  /* 0x000000041b077227 */ /* 0x040fe200078e00ff */
[----:B------:R0:W-:Y:S03]  /*2450*/  STL [R1+0x1c], R0 ;  /* 0x00001c0001007387 */ /* 0x0001e60000100800 */
[----:B------:R-:W-:-:S04]  /*2460*/  IMAD.HI.U32 R6, R27, R5, RZ ;  /* 0x000000051b067227 */ /* 0x000fc800078e00ff */
[----:B------:R-:W-:Y:S02]  /*2470*/  IMAD.MOV R7, RZ, RZ, -R7 ;  /* 0x000000ffff077224 */ /* 0x000fe400078e0a07 */
[----:B0-----:R-:W-:Y:S02]  /*2480*/  IMAD.MOV R0, RZ, RZ, -R8 ;  /* 0x000000ffff007224 */ /* 0x001fe400078e0a08 */
[----:B------:R-:W-:Y:S02]  /*2490*/  IMAD.MOV R8, RZ, RZ, -R9 ;  /* 0x000000ffff087224 */ /* 0x000fe400078e0a09 */
[----:B------:R-:W-:Y:S02]  /*24a0*/  IMAD.MOV R6, RZ, RZ, -R6 ;  /* 0x000000ffff067224 */ /* 0x000fe400078e0a06 */
[C---:B------:R-:W-:Y:S02]  /*24b0*/  IMAD R10, R29.reuse, R0, R2 ;  /* 0x000000001d0a7224 */ /* 0x040fe400078e0202 */
[----:B------:R-:W-:-:S02]  /*24c0*/  IMAD R2, R29, R8, R3 ;  /* 0x000000081d027224 */ /* 0x000fc400078e0203 */
[C---:B------:R-:W-:Y:S01]  /*24d0*/  IMAD R4, R29.reuse, R7, R4 ;  /* 0x000000071d047224 */ /* 0x040fe200078e0204 */
[----:B------:R-:W-:Y:S01]  /*24e0*/  STL [R1+0x18], R10 ;  /* 0x0000180a01007387 */ /* 0x000fe20000100800 */
[----:B------:R-:W-:-:S03]  /*24f0*/  IMAD R3, R29, R6, R5 ;  /* 0x000000061d037224 */ /* 0x000fc600078e0205 */
[----:B------:R3:W-:Y:S01]  /*2500*/  STL [R1+0x14], R2 ;  /* 0x0000140201007387 */ /* 0x0007e20000100800 */
[----:B------:R-:W-:-:S03]  /*2510*/  IABS R9, R24 ;  /* 0x0000001800097213 */ /* 0x000fc60000000000 */
[----:B------:R-:W-:Y:S04]  /*2520*/  STL [R1+0x10], R4 ;  /* 0x0000100401007387 */ /* 0x000fe80000100800 */
[----:B------:R-:W2:Y:S04]  /*2530*/  LDL R23, [R1+0x1e44] ;  /* 0x001e440001177983 */ /* 0x000ea80000100800 */
[----:B------:R4:W-:Y:S04]  /*2540*/  STL [R1+0xc], R3 ;  /* 0x00000c0301007387 */ /* 0x0009e80000100800 */
[----:B------:R-:W2:Y:S01]  /*2550*/  LDL R24, [R1+0x1e40] ;  /* 0x001e400001187983 */ /* 0x000ea20000100800 */
[----:B---3--:R-:W-:-:S03]  /*2560*/  IABS R2, R25 ;  /* 0x0000001900027213 */ /* 0x008fc60000000000 */
[----:B------:R-:W3:Y:S01]  /*2570*/  LDL R25, [R1+0x1e3c] ;  /* 0x001e3c0001197983 */ /* 0x000ee20000100800 */
[----:B----4-:R-:W-:-:S03]  /*2580*/  IABS R3, R26 ;  /* 0x0000001a00037213 */ /* 0x010fc60000000000 */
[----:B------:R-:W4:Y:S01]  /*2590*/  LDL R26, [R1+0x1e38] ;  /* 0x001e3800011a7983 */ /* 0x000f220000100800 */
[----:B------:R-:W-:-:S04]  /*25a0*/  IMAD.MOV.U32 R0, RZ, RZ, R9 ;  /* 0x000000ffff007224 */ /* 0x000fc800078e0009 */
[----:B------:R-:W-:-:S04]  /*25b0*/  IMAD.HI.U32 R5, R27, R0, RZ ;  /* 0x000000001b057227 */ /* 0x000fc800078e00ff */
[----:B------:R-:W-:Y:S01]  /*25c0*/  IMAD.MOV R5, RZ, RZ, -R5 ;  /* 0x000000ffff057224 */ /* 0x000fe200078e0a05 */
[----:B------:R-:W-:Y:S01]  /*25d0*/  IABS R28, R28 ;  /* 0x0000001c001c7213 */ /* 0x000fe20000000000 */
[----:B------:R-:W-:-:S04]  /*25e0*/  IMAD.HI.U32 R7, R27, R2, RZ ;  /* 0x000000021b077227 */ /* 0x000fc800078e00ff */
[----:B------:R-:W-:Y:S02]  /*25f0*/  IMAD R0, R29, R5, R0 ;  /* 0x000000051d007224 */ /* 0x000fe400078e0200 */
[----:B------:R-:W-:-:S03]  /*2600*/  IMAD.HI.U32 R8, R27, R3, RZ ;  /* 0x000000031b087227 */ /* 0x000fc600078e00ff */
[----:B------:R0:W-:Y:S01]  /*2610*/  STL [R1+0x8], R0 ;  /* 0x0000080001007387 */ /* 0x0001e20000100800 */
[----:B------:R-:W-:-:S04]  /*2620*/  IMAD.HI.U32 R6, R27, R28, RZ ;  /* 0x0000001c1b067227 */ /* 0x000fc800078e00ff */
[----:B0-----:R-:W-:Y:S02]  /*2630*/  IMAD.MOV R0, RZ, RZ, -R7 ;  /* 0x000000ffff007224 */ /* 0x001fe400078e0a07 */
[----:B------:R-:W-:Y:S02]  /*2640*/  IMAD.MOV R7, RZ, RZ, -R8 ;  /* 0x000000ffff077224 */ /* 0x000fe400078e0a08 */
[C---:B------:R-:W-:Y:S02]  /*2650*/  IMAD R9, R29.reuse, R0, R2 ;  /* 0x000000001d097224 */ /* 0x040fe400078e0202 */
[----:B------:R-:W-:Y:S02]  /*2660*/  IMAD R0, R29, R7, R3 ;  /* 0x000000071d007224 */ /* 0x000fe400078e0203 */
[----:B------:R-:W-:Y:S01]  /*2670*/  IMAD.MOV R6, RZ, RZ, -R6 ;  /* 0x000000ffff067224 */ /* 0x000fe200078e0a06 */
[----:B--2---:R-:W-:-:S05]  /*2680*/  IABS R4, R21 ;  /* 0x0000001500047213 */ /* 0x004fca0000000000 */
[----:B------:R-:W-:Y:S01]  /*2690*/  IMAD.HI.U32 R5, R27, R4, RZ ;  /* 0x000000041b057227 */ /* 0x000fe200078e00ff */
[----:B------:R-:W-:Y:S02]  /*26a0*/  IABS R8, R22 ;  /* 0x0000001600087213 */ /* 0x000fe40000000000 */
[----:B------:R-:W2:Y:S01]  /*26b0*/  LDL R22, [R1+0x1e34] ;  /* 0x001e340001167983 */ /* 0x000ea20000100800 */
[----:B------:R-:W-:Y:S02]  /*26c0*/  IMAD.MOV R5, RZ, RZ, -R5 ;  /* 0x000000ffff057224 */ /* 0x000fe400078e0a05 */
[C---:B------:R-:W-:Y:S01]  /*26d0*/  IMAD R28, R29.reuse, R6, R28 ;  /* 0x000000061d1c7224 */ /* 0x040fe200078e021c */
[----:B------:R-:W-:Y:S04]  /*26e0*/  STL [R1+0x4], R9 ;  /* 0x0000040901007387 */ /* 0x000fe80000100800 */
[----:B------:R0:W-:Y:S04]  /*26f0*/  STL [R1], R0 ;  /* 0x0000000001007387 */ /* 0x0001e80000100800 */
[----:B------:R-:W-:Y:S01]  /*2700*/  STL [R1+0x2038], R28 ;  /* 0x0020381c01007387 */ /* 0x000fe20000100800 */
[----:B0-----:R-:W-:-:S05]  /*2710*/  IMAD R0, R29, R5, R4 ;  /* 0x000000051d007224 */ /* 0x001fca00078e0204 */
[----:B------:R-:W-:Y:S01]  /*2720*/  STL [R1+0x2014], R0 ;  /* 0x0020140001007387 */ /* 0x000fe20000100800 */
[----:B------:R-:W-:-:S03]  /*2730*/  IABS R3, R23 ;  /* 0x0000001700037213 */ /* 0x000fc60000000000 */
[----:B------:R-:W2:Y:S01]  /*2740*/  LDL R23, [R1+0x1e30] ;  /* 0x001e300001177983 */ /* 0x000ea20000100800 */
[----:B------:R-:W-:-:S03]  /*2750*/  IABS R4, R24 ;  /* 0x0000001800047213 */ /* 0x000fc60000000000 */
[----:B------:R-:W2:Y:S01]  /*2760*/  LDL R24, [R1+0x1e2c] ;  /* 0x001e2c0001187983 */ /* 0x000ea20000100800 */
[----:B---3--:R-:W-:-:S03]  /*2770*/  IABS R5, R25 ;  /* 0x0000001900057213 */ /* 0x008fc60000000000 */
[----:B------:R-:W3:Y:S01]  /*2780*/  LDL R25, [R1+0x1e28] ;  /* 0x001e280001197983 */ /* 0x000ee20000100800 */
[----:B----4-:R-:W-:-:S03]  /*2790*/  IABS R6, R26 ;  /* 0x0000001a00067213 */ /* 0x010fc60000000000 */
[----:B------:R-:W4:Y:S01]  /*27a0*/  LDL R26, [R1+0x1e24] ;  /* 0x001e2400011a7983 */ /* 0x000f220000100800 */
[----:B------:R-:W-:-:S04]  /*27b0*/  IMAD.MOV.U32 R2, RZ, RZ, R8 ;  /* 0x000000ffff027224 */ /* 0x000fc800078e0008 */
[----:B------:R-:W-:-:S04]  /*27c0*/  IMAD.HI.U32 R7, R27, R2, RZ ;  /* 0x000000021b077227 */ /* 0x000fc800078e00ff */
[----:B------:R-:W-:Y:S02]  /*27d0*/  IMAD.MOV R7, RZ, RZ, -R7 ;  /* 0x000000ffff077224 */ /* 0x000fe400078e0a07 */
[----:B------:R-:W-:-:S04]  /*27e0*/  IMAD.HI.U32 R10, R27, R3, RZ ;  /* 0x000000031b0a7227 */ /* 0x000fc800078e00ff */
[----:B------:R-:W-:-:S04]  /*27f0*/  IMAD.HI.U32 R11, R27, R4, RZ ;  /* 0x000000041b0b7227 */ /* 0x000fc800078e00ff */
        /* <DEDUP_REMOVED lines=8> */
[C---:B------:R-:W-:Y:S02]  /*2880*/  IMAD R3, R29.reuse, R7, R3 ;  /* 0x000000071d037224 */ /* 0x040fe400078e0203 */
[C---:B------:R-:W-:Y:S02]  /*2890*/  IMAD R4, R29.reuse, R10, R4 ;  /* 0x0000000a1d047224 */ /* 0x040fe400078e0204 */
[C---:B------:R-:W-:Y:S02]  /*28a0*/  IMAD R5, R29.reuse, R9, R5 ;  /* 0x000000091d057224 */ /* 0x040fe400078e0205 */
[----:B------:R-:W-:Y:S01]  /*28b0*/  IMAD R6, R29, R8, R6 ;  /* 0x000000081d067224 */ /* 0x000fe200078e0206 */
[----:B--2---:R-:W-:Y:S02]  /*28c0*/  IABS R11, R22 ;  /* 0x00000016000b7213 */ /* 0x004fe40000000000 */
[----:B------:R-:W2:Y:S04]  /*28d0*/  LDL R22, [R1+0x1e20] ;  /* 0x001e200001167983 */ /* 0x000ea80000100800 */
[----:B------:R-:W-:Y:S04]  /*28e0*/  STL [R1+0x200c], R3 ;  /* 0x00200c0301007387 */ /* 0x000fe80000100800 */
[----:B------:R-:W-:Y:S01]  /*28f0*/  STL [R1+0x2008], R4 ;  /* 0x0020080401007387 */ /* 0x000fe20000100800 */
[----:B------:R-:W-:-:S03]  /*2900*/  IMAD.MOV.U32 R7, RZ, RZ, R11 ;  /* 0x000000ffff077224 */ /* 0x000fc600078e000b */
[----:B------:R0:W-:Y:S04]  /*2910*/  STL [R1+0x2004], R5 ;  /* 0x0020040501007387 */ /* 0x0001e80000100800 */
        /* <DEDUP_REMOVED lines=12> */
[----:B------:R-:W-:-:S04]  /*29e0*/  IMAD.HI.U32 R16, R27, R9, RZ ;  /* 0x000000091b107227 */ /* 0x000fc800078e00ff */
[----:B------:R-:W-:Y:S02]  /*29f0*/  IMAD R7, R29, R12, R7 ;  /* 0x0000000c1d077224 */ /* 0x000fe400078e0207 */
[----:B------:R-:W-:-:S04]  /*2a00*/  IMAD.HI.U32 R14, R27, R10, RZ ;  /* 0x0000000a1b0e7227 */ /* 0x000fc800078e00ff */
[----:B------:R-:W-:-:S04]  /*2a10*/  IMAD.HI.U32 R13, R27, R11, RZ ;  /* 0x0000000b1b0d7227 */ /* 0x000fc800078e00ff */
[----:B------:R-:W-:Y:S02]  /*2a20*/  IMAD.MOV R12, RZ, RZ, -R15 ;  /* 0x000000ffff0c7224 */ /* 0x000fe400078e0a0f */
[----:B------:R-:W-:Y:S01]  /*2a30*/  IMAD.MOV R15, RZ, RZ, -R16 ;  /* 0x000000ffff0f7224 */ /* 0x000fe200078e0a10 */
[----:B------:R-:W-:Y:S01]  /*2a40*/  STL [R1+0x201c], R7 ;  /* 0x00201c0701007387 */ /* 0x000fe20000100800 */
[----:B------:R-:W-:Y:S02]  /*2a50*/  IMAD.MOV R14, RZ, RZ, -R14 ;  /* 0x000000ffff0e7224 */ /* 0x000fe400078e0a0e */
[----:B------:R-:W-:Y:S02]  /*2a60*/  IMAD.MOV R13, RZ, RZ, -R13 ;  /* 0x000000ffff0d7224 */ /* 0x000fe400078e0a0d */
[C---:B------:R-:W-:Y:S02]  /*2a70*/  IMAD R8, R29.reuse, R12, R8 ;  /* 0x0000000c1d087224 */ /* 0x040fe400078e0208 */
[----:B------:R-:W-:-:S02]  /*2a80*/  IMAD R9, R29, R15, R9 ;  /* 0x0000000f1d097224 */ /* 0x000fc400078e0209 */
[C---:B------:R-:W-:Y:S02]  /*2a90*/  IMAD R10, R29.reuse, R14, R10 ;  /* 0x0000000e1d0a7224 */ /* 0x040fe400078e020a */
[----:B------:R-:W-:Y:S01]  /*2aa0*/  IMAD R11, R29, R13, R11 ;  /* 0x0000000d1d0b7224 */ /* 0x000fe200078e020b */
[----:B--2---:R-:W-:Y:S02]  /*2ab0*/  IABS R16, R22 ;  /* 0x0000001600107213 */ /* 0x004fe40000000000 */
[----:B------:R-:W2:Y:S03]  /*2ac0*/  LDL R22, [R1+0x1e0c] ;  /* 0x001e0c0001167983 */ /* 0x000ea60000100800 */
[----:B------:R-:W-:Y:S01]  /*2ad0*/  IMAD.MOV.U32 R12, RZ, RZ, R16 ;  /* 0x000000ffff0c7224 */ /* 0x000fe200078e0010 */
[----:B------:R-:W-:Y:S03]  /*2ae0*/  STL [R1+0x2020], R8 ;  /* 0x0020200801007387 */ /* 0x000fe60000100800 */
[----:B------:R-:W-:Y:S01]  /*2af0*/  IMAD.HI.U32 R17, R27, R12, RZ ;  /* 0x0000000c1b117227 */ /* 0x000fe200078e00ff */
[----:B------:R-:W-:Y:S04]  /*2b00*/  STL [R1+0x2024], R9 ;  /* 0x0020240901007387 */ /* 0x000fe80000100800 */
[----:B------:R-:W-:Y:S01]  /*2b10*/  STL [R1+0x2028], R10 ;  /* 0x0020280a01007387 */ /* 0x000fe20000100800 */
[----:B------:R-:W-:-:S03]  /*2b20*/  IMAD.MOV R17, RZ, RZ, -R17 ;  /* 0x000000ffff117224 */ /* 0x000fc600078e0a11 */
[----:B------:R-:W-:Y:S01]  /*2b30*/  STL [R1+0x202c], R11 ;  /* 0x00202c0b01007387 */ /* 0x000fe20000100800 */
[----:B------:R-:W-:Y:S01]  /*2b40*/  IMAD R12, R29, R17, R12 ;  /* 0x000000111d0c7224 */ /* 0x000fe200078e020c */
[----:B------:R-:W-:Y:S02]  /*2b50*/  IABS R13, R23 ;  /* 0x00000017000d7213 */ /* 0x000fe40000000000 */
[----:B------:R-:W2:Y:S01]  /*2b60*/  LDL R23, [R1+0x1e08] ;  /* 0x001e080001177983 */ /* 0x000ea20000100800 */
[----:B------:R-:W-:Y:S02]  /*2b70*/  IABS R14, R24 ;  /* 0x00000018000e7213 */ /* 0x000fe40000000000 */
[C---:B------:R-:W-:Y:S01]  /*2b80*/  IMAD.HI.U32 R20, R27.reuse, R13, RZ ;  /* 0x0000000d1b147227 */ /* 0x040fe200078e00ff */
[----:B------:R-:W2:Y:S03]  /*2b90*/  LDL R24, [R1+0x1e04] ;  /* 0x001e040001187983 */ /* 0x000ea60000100800 */
[----:B------:R-:W-:-:S04]  /*2ba0*/  IMAD.HI.U32 R21, R27, R14, RZ ;  /* 0x0000000e1b157227 */ /* 0x000fc800078e00ff */
[----:B------:R-:W-:Y:S02]  /*2bb0*/  IMAD.MOV R17, RZ, RZ, -R20 ;  /* 0x000000ffff117224 */ /* 0x000fe400078e0a14 */
[----:B------:R-:W-:Y:S02]  /*2bc0*/  IMAD.MOV R20, RZ, RZ, -R21 ;  /* 0x000000ffff147224 */ /* 0x000fe400078e0a15 */
[C---:B------:R-:W-:Y:S02]  /*2bd0*/  IMAD R13, R29.reuse, R17, R13 ;  /* 0x000000111d0d7224 */ /* 0x040fe400078e020d */
[----:B------:R-:W-:Y:S01]  /*2be0*/  IMAD R14, R29, R20, R14 ;  /* 0x000000141d0e7224 */ /* 0x000fe200078e020e */
[----:B---3--:R-:W-:Y:S02]  /*2bf0*/  IABS R15, R25 ;  /* 0x00000019000f7213 */ /* 0x008fe40000000000 */
[----:B------:R-:W3:Y:S03]  /*2c00*/  LDL R25, [R1+0x1e00] ;  /* 0x001e000001197983 */ /* 0x000ee60000100800 */
[----:B------:R-:W-:Y:S01]  /*2c10*/  IMAD.HI.U32 R19, R27, R15, RZ ;  /* 0x0000000f1b137227 */ /* 0x000fe200078e00ff */
[----:B----4-:R-:W-:-:S02]  /*2c20*/  IABS R16, R26 ;  /* 0x0000001a00107213 */ /* 0x010fc40000000000 */
[----:B------:R-:W4:Y:S03]  /*2c30*/  LDL R26, [R1+0x1dfc] ;  /* 0x001dfc00011a7983 */ /* 0x000f260000100800 */
[----:B------:R-:W-:Y:S01]  /*2c40*/  IMAD.HI.U32 R18, R27, R16, RZ ;  /* 0x000000101b127227 */ /* 0x000fe200078e00ff */
[----:B------:R-:W-:Y:S03]  /*2c50*/  STL [R1+0x2030], R12 ;  /* 0x0020300c01007387 */ /* 0x000fe60000100800 */
[----:B------:R-:W-:Y:S01]  /*2c60*/  IMAD.MOV R19, RZ, RZ, -R19 ;  /* 0x000000ffff137224 */ /* 0x000fe200078e0a13 */
[----:B0-----:R-:W4:Y:S01]  /*2c70*/  LDL R5, [R1+0xbd0] ;  /* 0x000bd00001057983 */ /* 0x001f220000100800 */
[----:B------:R-:W-:Y:S02]  /*2c80*/  IMAD.MOV R18, RZ, RZ, -R18 ;  /* 0x000000ffff127224 */ /* 0x000fe400078e0a12 */
[----:B------:R-:W-:-:S02]  /*2c90*/  IMAD R15, R29, R19, R15 ;  /* 0x000000131d0f7224 */ /* 0x000fc400078e020f */
[----:B------:R-:W-:Y:S01]  /*2ca0*/  IMAD R16, R29, R18, R16 ;  /* 0x000000121d107224 */ /* 0x000fe200078e0210 */
[----:B------:R-:W-:Y:S04]  /*2cb0*/  STL [R1+0x2034], R13 ;  /* 0x0020340d01007387 */ /* 0x000fe80000100800 */
[----:B------:R-:W-:Y:S04]  /*2cc0*/  STL [R1+0x203c], R14 ;  /* 0x00203c0e01007387 */ /* 0x000fe80000100800 */
[----:B------:R-:W-:Y:S04]  /*2cd0*/  STL [R1+0x2040], R15 ;  /* 0x0020400f01007387 */ /* 0x000fe80000100800 */
[----:B------:R0:W-:Y:S04]  /*2ce0*/  STL [R1+0x2044], R16 ;  /* 0x0020441001007387 */ /* 0x0001e80000100800 */
[----:B------:R-:W4:Y:S04]  /*2cf0*/  LDL R2, [R1+0x1df4] ;  /* 0x001df40001027983 */ /* 0x000f280000100800 */
[----:B------:R-:W4:Y:S04]  /*2d00*/  LDL R0, [R1+0x1df0] ;  /* 0x001df00001007983 */ /* 0x000f280000100800 */
[----:B------:R-:W4:Y:S04]  /*2d10*/  LDL R28, [R1+0x1de8] ;  /* 0x001de800011c7983 */ /* 0x000f280000100800 */
[----:B------:R-:W4:Y:S04]  /*2d20*/  LDL R4, [R1+0x1df8] ;  /* 0x001df80001047983 */ /* 0x000f280000100800 */
[----:B0-----:R-:W4:Y:S04]  /*2d30*/  LDL.LU R16, [R1+0x9c] ;  /* 0x00009c0001107983 */ /* 0x001f280000300800 */
[----:B------:R-:W4:Y:S04]  /*2d40*/  LDL.LU R15, [R1+0x98] ;  /* 0x00009800010f7983 */ /* 0x000f280000300800 */
[----:B------:R-:W4:Y:S01]  /*2d50*/  LDL.LU R7, [R1+0x94] ;  /* 0x0000940001077983 */ /* 0x000f220000300800 */
[----:B--2---:R-:W-:-:S03]  /*2d60*/  IABS R21, R22 ;  /* 0x0000001600157213 */ /* 0x004fc60000000000 */
[----:B------:R-:W2:Y:S02]  /*2d70*/  LDL.LU R3, [R1+0x90] ;  /* 0x0000900001037983 */ /* 0x000ea40000300800 */
[----:B------:R-:W-:-:S04]  /*2d80*/  IMAD.MOV.U32 R17, RZ, RZ, R21 ;  /* 0x000000ffff117224 */ /* 0x000fc800078e0015 */
[----:B------:R-:W-:-:S04]  /*2d90*/  IMAD.HI.U32 R22, R27, R17, RZ ;  /* 0x000000111b167227 */ /* 0x000fc800078e00ff */
[----:B------:R-:W-:-:S04]  /*2da0*/  IMAD.MOV R22, RZ, RZ, -R22 ;  /* 0x000000ffff167224 */ /* 0x000fc800078e0a16 */
[----:B------:R-:W-:Y:S01]  /*2db0*/  IMAD R17, R29, R22, R17 ;  /* 0x000000161d117224 */ /* 0x000fe200078e0211 */
[----:B------:R-:W-:Y:S02]  /*2dc0*/  IABS R18, R23 ;  /* 0x0000001700127213 */ /* 0x000fe40000000000 */
[----:B------:R-:W-:Y:S02]  /*2dd0*/  IABS R19, R24 ;  /* 0x0000001800137213 */ /* 0x000fe40000000000 */
[----:B------:R-:W-:Y:S01]  /*2de0*/  STL [R1+0x2048], R17 ;  /* 0x0020481101007387 */ /* 0x000fe20000100800 */
[----:B---3--:R-:W-:Y:S01]  /*2df0*/  IABS R20, R25 ;  /* 0x0000001900147213 */ /* 0x008fe20000000000 */
[----:B------:R-:W-:-:S04]  /*2e00*/  IMAD.HI.U32 R25, R27, R18, RZ ;  /* 0x000000121b197227 */ /* 0x000fc800078e00ff */
[----:B------:R-:W-:Y:S01]  /*2e10*/  IMAD.HI.U32 R24, R27, R20, RZ ;  /* 0x000000141b187227 */ /* 0x000fe200078e00ff */
[----:B----4-:R-:W-:-:S03]  /*2e20*/  IABS R21, R26 ;  /* 0x0000001a00157213 */ /* 0x010fc60000000000 */
[----:B------:R-:W-:-:S04]  /*2e30*/  IMAD.HI.U32 R26, R27, R19, RZ ;  /* 0x000000131b1a7227 */ /* 0x000fc800078e00ff */
[----:B------:R-:W-:Y:S02]  /*2e40*/  IMAD.MOV R22, RZ, RZ, -R25 ;  /* 0x000000ffff167224 */ /* 0x000fe400078e0a19 */
[----:B------:R-:W-:-:S04]  /*2e50*/  IMAD.HI.U32 R23, R27, R21, RZ ;  /* 0x000000151b177227 */ /* 0x000fc800078e00ff */
[----:B------:R-:W-:Y:S01]  /*2e60*/  IMAD.MOV R25, RZ, RZ, -R26 ;  /* 0x000000ffff197224 */ /* 0x000fe200078e0a1a */
[----:B------:R-:W-:Y:S01]  /*2e70*/  IABS R26, R5 ;  /* 0x00000005001a7213 */ /* 0x000fe20000000000 */
[----:B------:R-:W-:Y:S02]  /*2e80*/  IMAD.MOV R24, RZ, RZ, -R24 ;  /* 0x000000ffff187224 */ /* 0x000fe400078e0a18 */
[----:B------:R-:W-:Y:S02]  /*2e90*/  IMAD.MOV R23, RZ, RZ, -R23 ;  /* 0x000000ffff177224 */ /* 0x000fe400078e0a17 */
[C---:B------:R-:W-:Y:S02]  /*2ea0*/  IMAD R18, R29.reuse, R22, R18 ;  /* 0x000000161d127224 */ /* 0x040fe400078e0212 */
[----:B------:R-:W-:Y:S02]  /*2eb0*/  IMAD R19, R29, R25, R19 ;  /* 0x000000191d137224 */ /* 0x000fe400078e0213 */
[----:B------:R-:W-:-:S02]  /*2ec0*/  IMAD.MOV.U32 R22, RZ, RZ, R26 ;  /* 0x000000ffff167224 */ /* 0x000fc400078e001a */
[C---:B------:R-:W-:Y:S02]  /*2ed0*/  IMAD R20, R29.reuse, R24, R20 ;  /* 0x000000181d147224 */ /* 0x040fe400078e0214 */
[----:B------:R-:W-:Y:S01]  /*2ee0*/  IMAD R21, R29, R23, R21 ;  /* 0x000000171d157224 */ /* 0x000fe200078e0215 */
[----:B------:R0:W-:Y:S01]  /*2ef0*/  STL [R1+0x204c], R18 ;  /* 0x00204c1201007387 */ /* 0x0001e20000100800 */
[----:B------:R-:W-:Y:S01]  /*2f00*/  IMAD.HI.U32 R25, R27, R22, RZ ;  /* 0x000000161b197227 */ /* 0x000fe200078e00ff */
[----:B------:R-:W-:Y:S02]  /*2f10*/  IABS R24, R2 ;  /* 0x0000000200187213 */ /* 0x000fe40000000000 */
[----:B------:R-:W-:Y:S01]  /*2f20*/  STL [R1+0x2050], R19 ;  /* 0x0020501301007387 */ /* 0x000fe20000100800 */
[----:B------:R-:W-:-:S03]  /*2f30*/  IABS R2, R0 ;  /* 0x0000000000027213 */ /* 0x000fc60000000000 */
[----:B------:R-:W-:Y:S01]  /*2f40*/  STL [R1+0x2054], R20 ;  /* 0x0020541401007387 */ /* 0x000fe20000100800 */
[----:B------:R-:W-:-:S03]  /*2f50*/  IMAD.MOV R26, RZ, RZ, -R25 ;  /* 0x000000ffff1a7224 */ /* 0x000fc600078e0a19 */
[----:B------:R-:W-:Y:S01]  /*2f60*/  STL [R1+0x2058], R21 ;  /* 0x0020581501007387 */ /* 0x000fe20000100800 */
[----:B------:R-:W-:Y:S01]  /*2f70*/  IMAD.MOV.U32 R25, RZ, RZ, R2 ;  /* 0x000000ffff197224 */ /* 0x000fe200078e0002 */
[----:B------:R-:W-:Y:S02]  /*2f80*/  IABS R0, R28 ;  /* 0x0000001c00007213 */ /* 0x000fe40000000000 */
[----:B------:R-:W3:Y:S04]  /*2f90*/  LDL.LU R14, [R1+0x8c] ;  /* 0x00008c00010e7983 */ /* 0x000ee80000300800 */
[----:B------:R-:W4:Y:S04]  /*2fa0*/  LDL.LU R13, [R1+0x88] ;  /* 0x00008800010d7983 */ /* 0x000f280000300800 */
[----:B------:R-:W4:Y:S04]  /*2fb0*/  LDL.LU R2, [R1+0x84] ;  /* 0x0000840001027983 */ /* 0x000f280000300800 */
[----:B------:R-:W4:Y:S04]  /*2fc0*/  LDL.LU R28, [R1+0x80] ;  /* 0x00008000011c7983 */ /* 0x000f280000300800 */
[----:B------:R-:W4:Y:S04]  /*2fd0*/  LDL.LU R12, [R1+0x7c] ;  /* 0x00007c00010c7983 */ /* 0x000f280000300800 */
[----:B------:R-:W4:Y:S04]  /*2fe0*/  LDL.LU R11, [R1+0x78] ;  /* 0x00007800010b7983 */ /* 0x000f280000300800 */
[----:B------:R-:W4:Y:S04]  /*2ff0*/  LDL.LU R10, [R1+0x74] ;  /* 0x00007400010a7983 */ /* 0x000f280000300800 */
[----:B------:R-:W4:Y:S04]  /*3000*/  LDL.LU R9, [R1+0x70] ;  /* 0x0000700001097983 */ /* 0x000f280000300800 */
[----:B------:R-:W4:Y:S01]  /*3010*/  LDL.LU R8, [R1+0x6c] ;  /* 0x00006c0001087983 */ /* 0x000f220000300800 */
[----:B------:R-:W-:-:S04]  /*3020*/  IABS R5, c[0x0][0x178] ;  /* 0x00005e0000057a13 */ /* 0x000fc80000000000 */
[C---:B--2---:R-:W-:Y:S02]  /*3030*/  ISETP.GT.U32.AND P3, PT, R5.reuse, R3, PT ;  /* 0x000000030500720c */ /* 0x044fe40003f64070 */
[C---:B------:R-:W-:Y:S02]  /*3040*/  ISETP.GT.U32.AND P2, PT, R5.reuse, R7, PT ;  /* 0x000000070500720c */ /* 0x040fe40003f44070 */
[C---:B------:R-:W-:Y:S02]  /*3050*/  ISETP.GT.U32.AND P0, PT, R5.reuse, R16, PT ;  /* 0x000000100500720c */ /* 0x040fe40003f04070 */
[----:B------:R-:W-:Y:S02]  /*3060*/  ISETP.GT.U32.AND P1, PT, R5, R15, PT ;  /* 0x0000000f0500720c */ /* 0x000fe40003f24070 */
[----:B------:R-:W-:-:S05]  /*3070*/  IABS R23, R4 ;  /* 0x0000000400177213 */ /* 0x000fca0000000000 */
[--C-:B------:R-:W-:Y:S02]  /*3080*/  @!P3 IMAD.IADD R3, R3, 0x1, -R5.reuse ;  /* 0x000000010303b824 */ /* 0x100fe400078e0a05 */
[----:B------:R-:W-:-:S03]  /*3090*/  @!P2 IMAD.IADD R7, R7, 0x1, -R5 ;  /* 0x000000010707a824 */ /* 0x000fc600078e0a05 */
[----:B------:R-:W-:Y:S01]  /*30a0*/  ISETP.GT.U32.AND P3, PT, R5, R3, PT ;  /* 0x000000030500720c */ /* 0x000fe20003f64070 */
[----:B------:R-:W-:-:S04]  /*30b0*/  IMAD.HI.U32 R6, R27, R23, RZ ;  /* 0x000000171b067227 */ /* 0x000fc800078e00ff */
[----:B------:R-:W-:Y:S02]  /*30c0*/  IMAD R22, R29, R26, R22 ;  /* 0x0000001a1d167224 */ /* 0x000fe400078e0216 */
[--C-:B------:R-:W-:Y:S01]  /*30d0*/  @!P0 IMAD.IADD R16, R16, 0x1, -R5.reuse ;  /* 0x0000000110108824 */ /* 0x100fe200078e0a05 */
[----:B------:R-:W-:Y:S01]  /*30e0*/  ISETP.GT.U32.AND P0, PT, R5, R7, PT ;  /* 0x000000070500720c */ /* 0x000fe20003f04070 */
[----:B------:R-:W-:Y:S01]  /*30f0*/  @!P1 IMAD.IADD R15, R15, 0x1, -R5 ;  /* 0x000000010f0f9824 */ /* 0x000fe200078e0a05 */
[----:B------:R-:W-:Y:S01]  /*3100*/  ISETP.GT.U32.AND P1, PT, R29, R22, PT ;  /* 0x000000161d00720c */ /* 0x000fe20003f24070 */
[----:B0-----:R-:W-:Y:S01]  /*3110*/  IMAD.MOV R18, RZ, RZ, -R6 ;  /* 0x000000ffff127224 */ /* 0x001fe200078e0a06 */
[----:B------:R-:W-:Y:S01]  /*3120*/  ISETP.GT.U32.AND P5, PT, R5, R16, PT ;  /* 0x000000100500720c */ /* 0x000fe20003fa4070 */
[----:B------:R-:W2:Y:S01]  /*3130*/  LDL.LU R6, [R1+0x68] ;  /* 0x0000680001067983 */ /* 0x000ea20000300800 */
[----:B------:R-:W-:Y:S01]  /*3140*/  IMAD.HI.U32 R4, R27, R24, RZ ;  /* 0x000000181b047227 */ /* 0x000fe200078e00ff */
[----:B------:R-:W-:-:S03]  /*3150*/  ISETP.GT.U32.AND P6, PT, R5, R15, PT ;  /* 0x0000000f0500720c */ /* 0x000fc60003fc4070 */
[--C-:B------:R-:W-:Y:S02]  /*3160*/  @!P3 IMAD.IADD R3, R3, 0x1, -R5.reuse ;  /* 0x000000010303b824 */ /* 0x100fe400078e0a05 */
[----:B------:R-:W-:Y:S02]  /*3170*/  IMAD.MOV R17, RZ, RZ, -R4 ;  /* 0x000000ffff117224 */ /* 0x000fe400078e0a04 */
[----:B------:R-:W-:Y:S01]  /*3180*/  IMAD.MOV.U32 R26, RZ, RZ, R0 ;  /* 0x000000ffff1a7224 */ /* 0x000fe200078e0000 */
[----:B------:R-:W2:Y:S01]  /*3190*/  LDL.LU R4, [R1+0x64] ;  /* 0x0000640001047983 */ /* 0x000ea20000300800 */
[----:B------:R-:W-:Y:S02]  /*31a0*/  @!P0 IMAD.IADD R7, R7, 0x1, -R5 ;  /* 0x0000000107078824 */ /* 0x000fe400078e0a05 */
[----:B------:R-:W-:-:S04]  /*31b0*/  IMAD.HI.U32 R0, R27, R25, RZ ;  /* 0x000000191b007227 */ /* 0x000fc800078e00ff */
[----:B------:R-:W-:Y:S02]  /*31c0*/  @!P5 IMAD.IADD R16, R16, 0x1, -R5 ;  /* 0x000000011010d824 */ /* 0x000fe400078e0a05 */
[----:B------:R-:W-:Y:S02]  /*31d0*/  @!P1 IMAD.IADD R22, R22, 0x1, -R29 ;  /* 0x0000000116169824 */ /* 0x000fe400078e0a1d */
[----:B------:R-:W-:Y:S02]  /*31e0*/  IMAD.MOV R0, RZ, RZ, -R0 ;  /* 0x000000ffff007224 */ /* 0x000fe400078e0a00 */
[----:B------:R-:W-:Y:S02]  /*31f0*/  @!P6 IMAD.IADD R15, R15, 0x1, -R5 ;  /* 0x000000010f0fe824 */ /* 0x000fe400078e0a05 */
[----:B------:R-:W-:Y:S02]  /*3200*/  IMAD R25, R29, R0, R25 ;  /* 0x000000001d197224 */ /* 0x000fe400078e0219 */
[----:B------:R-:W-:Y:S01]  /*3210*/  IMAD.HI.U32 R0, R27, R26, RZ ;  /* 0x0000001a1b007227 */ /* 0x000fe200078e00ff */
[----:B------:R-:W-:Y:S03]  /*3220*/  STL [R1+0x9c], R16 ;  /* 0x00009c1001007387 */ /* 0x000fe60000100800 */
[----:B------:R-:W-:Y:S01]  /*3230*/  IMAD.MOV R0, RZ, RZ, -R0 ;  /* 0x000000ffff007224 */ /* 0x000fe200078e0a00 */
[----:B------:R-:W-:Y:S03]  /*3240*/  STL [R1+0x98], R15 ;  /* 0x0000980f01007387 */ /* 0x000fe60000100800 */
[C---:B------:R-:W-:Y:S01]  /*3250*/  IMAD R26, R29.reuse, R0, R26 ;  /* 0x000000001d1a7224 */ /* 0x040fe200078e021a */
[----:B------:R-:W-:Y:S04]  /*3260*/  STL [R1+0x94], R7 ;  /* 0x0000940701007387 */ /* 0x000fe80000100800 */
[----:B------:R0:W-:Y:S04]  /*3270*/  STL [R1+0x90], R3 ;  /* 0x0000900301007387 */ /* 0x0001e80000100800 */
[----:B------:R-:W2:Y:S04]  /*3280*/  LDL.LU R0, [R1+0x60] ;  /* 0x0000600001007983 */ /* 0x000ea80000300800 */
[----:B0-----:R-:W2:Y:S04]  /*3290*/  LDL.LU R3, [R1+0x5c] ;  /* 0x00005c0001037983 */ /* 0x001ea80000300800 */
[----:B------:R-:W2:Y:S04]  /*32a0*/  LDL.LU R5, [R1+0x58] ;  /* 0x0000580001057983 */ /* 0x000ea80000300800 */
[----:B------:R-:W2:Y:S04]  /*32b0*/  LDL.LU R7, [R1+0x54] ;  /* 0x0000540001077983 */ /* 0x000ea80000300800 */
[----:B------:R-:W2:Y:S04]  /*32c0*/  LDL.LU R21, [R1+0x50] ;  /* 0x0000500001157983 */ /* 0x000ea80000300800 */
[----:B------:R-:W2:Y:S01]  /*32d0*/  LDL.LU R20, [R1+0x4c] ;  /* 0x00004c0001147983 */ /* 0x000ea20000300800 */
[----:B------:R-:W-:-:S02]  /*32e0*/  IMAD R23, R29, R18, R23 ;  /* 0x000000121d177224 */ /* 0x000fc400078e0217 */
[C---:B------:R-:W-:Y:S01]  /*32f0*/  IMAD R24, R29.reuse, R17, R24 ;  /* 0x000000111d187224 */ /* 0x040fe200078e0218 */
[C---:B---3--:R-:W-:Y:S02]  /*3300*/  ISETP.GT.U32.AND P4, PT, R29.reuse, R14, PT ;  /* 0x0000000e1d00720c */ /* 0x048fe40003f84070 */
[C---:B----4-:R-:W-:Y:S02]  /*3310*/  ISETP.GT.U32.AND P2, PT, R29.reuse, R13, PT ;  /* 0x0000000d1d00720c */ /* 0x050fe40003f44070 */
[C---:B------:R-:W-:Y:S02]  /*3320*/  ISETP.GT.U32.AND P5, PT, R29.reuse, R2, PT ;  /* 0x000000021d00720c */ /* 0x040fe40003fa4070 */
[C---:B------:R-:W-:Y:S02]  /*3330*/  ISETP.GT.U32.AND P3, PT, R29.reuse, R12, PT ;  /* 0x0000000c1d00720c */ /* 0x040fe40003f64070 */
[----:B------:R-:W-:-:S05]  /*3340*/  ISETP.GT.U32.AND P0, PT, R29, R11, PT ;  /* 0x0000000b1d00720c */ /* 0x000fca0003f04070 */
[--C-:B------:R-:W-:Y:S01]  /*3350*/  @!P4 IMAD.IADD R14, R14, 0x1, -R29.reuse ;  /* 0x000000010e0ec824 */ /* 0x100fe200078e0a1d */
[C---:B------:R-:W-:Y:S02]  /*3360*/  ISETP.GT.U32.AND P1, PT, R29.reuse, R10, PT ;  /* 0x0000000a1d00720c */ /* 0x040fe40003f24070 */
[C---:B------:R-:W-:Y:S02]  /*3370*/  ISETP.GT.U32.AND P6, PT, R29.reuse, R28, PT ;  /* 0x0000001c1d00720c */ /* 0x040fe40003fc4070 */
[C---:B------:R-:W-:Y:S01]  /*3380*/  ISETP.GT.U32.AND P4, PT, R29.reuse, R9, PT ;  /* 0x000000091d00720c */ /* 0x040fe20003f84070 */
[--C-:B------:R-:W-:Y:S01]  /*3390*/  @!P3 IMAD.IADD R12, R12, 0x1, -R29.reuse ;  /* 0x000000010c0cb824 */ /* 0x100fe200078e0a1d */
[----:B------:R-:W-:Y:S01]  /*33a0*/  ISETP.GT.U32.AND P3, PT, R29, R22, PT ;  /* 0x000000161d00720c */ /* 0x000fe20003f64070 */
[--C-:B------:R-:W-:Y:S01]  /*33b0*/  @!P2 IMAD.IADD R13, R13, 0x1, -R29.reuse ;  /* 0x000000010d0da824 */ /* 0x100fe200078e0a1d */
[----:B------:R-:W-:Y:S01]  /*33c0*/  ISETP.GT.U32.AND P2, PT, R29, R8, PT ;  /* 0x000000081d00720c */ /* 0x000fe20003f44070 */
[--C-:B------:R-:W-:Y:S01]  /*33d0*/  @!P0 IMAD.IADD R11, R11, 0x1, -R29.reuse ;  /* 0x000000010b0b8824 */ /* 0x100fe200078e0a1d */
[----:B------:R-:W-:Y:S01]  /*33e0*/  ISETP.GT.U32.AND P0, PT, R29, R14, PT ;  /* 0x0000000e1d00720c */ /* 0x000fe20003f04070 */
[----:B------:R-:W-:-:S02]  /*33f0*/  @!P5 IMAD.IADD R2, R2, 0x1, -R29 ;  /* 0x000000010202d824 */ /* 0x000fc400078e0a1d */
[--C-:B------:R-:W-:Y:S01]  /*3400*/  @!P1 IMAD.IADD R10, R10, 0x1, -R29.reuse ;  /* 0x000000010a0a9824 */ /* 0x100fe200078e0a1d */
[----:B------:R-:W-:Y:S01]  /*3410*/  ISETP.GT.U32.AND P1, PT, R29, R13, PT ;  /* 0x0000000d1d00720c */ /* 0x000fe20003f24070 */
[--C-:B------:R-:W-:Y:S02]  /*3420*/  @!P6 IMAD.IADD R28, R28, 0x1, -R29.reuse ;  /* 0x000000011c1ce824 */ /* 0x100fe400078e0a1d */
[--C-:B------:R-:W-:Y:S01]  /*3430*/  @!P4 IMAD.IADD R9, R9, 0x1, -R29.reuse ;  /* 0x000000010909c824 */ /* 0x100fe200078e0a1d */
[C---:B------:R-:W-:Y:S01]  /*3440*/  ISETP.GT.U32.AND P4, PT, R29.reuse, R2, PT ;  /* 0x000000021d00720c */ /* 0x040fe20003f84070 */
[--C-:B------:R-:W-:Y:S02]  /*3450*/  @!P3 IMAD.IADD R22, R22, 0x1, -R29.reuse ;  /* 0x000000011616b824 */ /* 0x100fe400078e0a1d */
[--C-:B------:R-:W-:Y:S01]  /*3460*/  @!P2 IMAD.IADD R8, R8, 0x1, -R29.reuse ;  /* 0x000000010808a824 */ /* 0x100fe200078e0a1d */
[----:B------:R-:W-:Y:S01]  /*3470*/  ISETP.GT.U32.AND P2, PT, R29, R28, PT ;  /* 0x0000001c1d00720c */ /* 0x000fe20003f44070 */
[--C-:B------:R-:W-:Y:S01]  /*3480*/  @!P0 IMAD.IADD R14, R14, 0x1, -R29.reuse ;  /* 0x000000010e0e8824 */ /* 0x100fe200078e0a1d */
[----:B------:R0:W-:Y:S03]  /*3490*/  STL [R1+0x1fcc], R22 ;  /* 0x001fcc1601007387 */ /* 0x0001e60000100800 */
[--C-:B------:R-:W-:Y:S01]  /*34a0*/  @!P1 IMAD.IADD R13, R13, 0x1, -R29.reuse ;  /* 0x000000010d0d9824 */ /* 0x100fe200078e0a1d */
[----:B0-----:R-:W3:Y:S04]  /*34b0*/  LDL R22, [R1+0x1dec] ;  /* 0x001dec0001167983 */ /* 0x001ee80000100800 */
[----:B------:R-:W4:Y:S01]  /*34c0*/  LDL.LU R19, [R1+0x48] ;  /* 0x0000480001137983 */ /* 0x000f220000300800 */
[----:B------:R-:W-:-:S03]  /*34d0*/  @!P4 IMAD.IADD R2, R2, 0x1, -R29 ;  /* 0x000000010202c824 */ /* 0x000fc600078e0a1d */
[----:B------:R0:W-:Y:S04]  /*34e0*/  STL [R1+0x8c], R14 ;  /* 0x00008c0e01007387 */ /* 0x0001e80000100800 */
[----:B------:R-:W3:Y:S04]  /*34f0*/  LDL.LU R18, [R1+0x44] ;  /* 0x0000440001127983 */ /* 0x000ee80000300800 */
[----:B------:R-:W3:Y:S01]  /*3500*/  LDL.LU R17, [R1+0x40] ;  /* 0x0000400001117983 */ /* 0x000ee20000300800 */
[----:B------:R-:W-:-:S03]  /*3510*/  @!P2 IMAD.IADD R28, R28, 0x1, -R29 ;  /* 0x000000011c1ca824 */ /* 0x000fc600078e0a1d */
[----:B------:R-:W-:Y:S04]  /*3520*/  STL [R1+0x88], R13 ;  /* 0x0000880d01007387 */ /* 0x000fe80000100800 */
[----:B------:R-:W3:Y:S04]  /*3530*/  LDL.LU R16, [R1+0x3c] ;  /* 0x00003c0001107983 */ /* 0x000ee80000300800 */
[----:B------:R-:W3:Y:S04]  /*3540*/  LDL.LU R15, [R1+0x38] ;  /* 0x00003800010f7983 */ /* 0x000ee80000300800 */
[----:B------:R-:W-:Y:S04]  /*3550*/  STL [R1+0x84], R2 ;  /* 0x0000840201007387 */ /* 0x000fe80000100800 */
[----:B0-----:R-:W3:Y:S04]  /*3560*/  LDL.LU R14, [R1+0x34] ;  /* 0x00003400010e7983 */ /* 0x001ee80000300800 */
[----:B------:R0:W-:Y:S04]  /*3570*/  STL [R1+0x80], R28 ;  /* 0x0000801c01007387 */ /* 0x0001e80000100800 */
[----:B0-----:R-:W3:Y:S01]  /*3580*/  LDL.LU R28, [R1+0x30] ;  /* 0x00003000011c7983 */ /* 0x001ee20000300800 */
[----:B--2---:R-:W-:-:S02]  /*3590*/  ISETP.GT.U32.AND P5, PT, R29, R6, PT ;  /* 0x000000061d00720c */ /* 0x004fc40003fa4070 */
[C---:B------:R-:W-:Y:S02]  /*35a0*/  ISETP.GT.U32.AND P6, PT, R29.reuse, R4, PT ;  /* 0x000000041d00720c */ /* 0x040fe40003fc4070 */
[C---:B------:R-:W-:Y:S02]  /*35b0*/  ISETP.GT.U32.AND P3, PT, R29.reuse, R11, PT ;  /* 0x0000000b1d00720c */ /* 0x040fe40003f64070 */
[----:B------:R-:W-:-:S07]  /*35c0*/  ISETP.GT.U32.AND P0, PT, R29, R10, PT ;  /* 0x0000000a1d00720c */ /* 0x000fce0003f04070 */
[--C-:B------:R-:W-:Y:S01]  /*35d0*/  @!P5 IMAD.IADD R6, R6, 0x1, -R29.reuse ;  /* 0x000000010606d824 */ /* 0x100fe200078e0a1d */
[C---:B------:R-:W-:Y:S01]  /*35e0*/  ISETP.GT.U32.AND P5, PT, R29.reuse, R12, PT ;  /* 0x0000000c1d00720c */ /* 0x040fe20003fa4070 */
[--C-:B------:R-:W-:Y:S01]  /*35f0*/  @!P6 IMAD.IADD R4, R4, 0x1, -R29.reuse ;  /* 0x000000010404e824 */ /* 0x100fe200078e0a1d */
[C---:B------:R-:W-:Y:S02]  /*3600*/  ISETP.GT.U32.AND P1, PT, R29.reuse, R9, PT ;  /* 0x000000091d00720c */ /* 0x040fe40003f24070 */
[C---:B------:R-:W-:Y:S02]  /*3610*/  ISETP.GT.U32.AND P4, PT, R29.reuse, R8, PT ;  /* 0x000000081d00720c */ /* 0x040fe40003f84070 */
[C---:B------:R-:W-:Y:S02]  /*3620*/  ISETP.GT.U32.AND P2, PT, R29.reuse, R6, PT ;  /* 0x000000061d00720c */ /* 0x040fe40003f44070 */
[----:B------:R-:W-:Y:S01]  /*3630*/  ISETP.GT.U32.AND P6, PT, R29, R4, PT ;  /* 0x000000041d00720c */ /* 0x000fe20003fc4070 */
[----:B------:R-:W-:Y:S01]  /*3640*/  @!P3 IMAD.IADD R11, R11, 0x1, -R29 ;  /* 0x000000010b0bb824 */ /* 0x000fe200078e0a1d */
[----:B------:R-:W-:-:S03]  /*3650*/  ISETP.GT.U32.AND P3, PT, R29, R3, PT ;  /* 0x000000031d00720c */ /* 0x000fc60003f64070 */
[--C-:B------:R-:W-:Y:S01]  /*3660*/  @!P5 IMAD.IADD R12, R12, 0x1, -R29.reuse ;  /* 0x000000010c0cd824 */ /* 0x100fe200078e0a1d */
[C---:B------:R-:W-:Y:S01]  /*3670*/  ISETP.GT.U32.AND P5, PT, R29.reuse, R0, PT ;  /* 0x000000001d00720c */ /* 0x040fe20003fa4070 */
[--C-:B------:R-:W-:Y:S01]  /*3680*/  @!P0 IMAD.IADD R10, R10, 0x1, -R29.reuse ;  /* 0x000000010a0a8824 */ /* 0x100fe200078e0a1d */
[----:B------:R-:W-:Y:S01]  /*3690*/  ISETP.GT.U32.AND P0, PT, R29, R5, PT ;  /* 0x000000051d00720c */ /* 0x000fe20003f04070 */
[--C-:B------:R-:W-:Y:S01]  /*36a0*/  @!P1 IMAD.IADD R9, R9, 0x1, -R29.reuse ;  /* 0x0000000109099824 */ /* 0x100fe200078e0a1d */
[C---:B------:R-:W-:Y:S01]  /*36b0*/  ISETP.GT.U32.AND P1, PT, R29.reuse, R7, PT ;  /* 0x000000071d00720c */ /* 0x040fe20003f24070 */
[--C-:B------:R-:W-:Y:S01]  /*36c0*/  @!P4 IMAD.IADD R8, R8, 0x1, -R29.reuse ;  /* 0x000000010808c824 */ /* 0x100fe200078e0a1d */
[C---:B------:R-:W-:Y:S01]  /*36d0*/  ISETP.GT.U32.AND P4, PT, R29.reuse, R21, PT ;  /* 0x000000151d00720c */ /* 0x040fe20003f84070 */
[--C-:B------:R-:W-:Y:S01]  /*36e0*/  @!P2 IMAD.IADD R6, R6, 0x1, -R29.reuse ;  /* 0x000000010606a824 */ /* 0x100fe200078e0a1d */
[----:B------:R-:W-:Y:S01]  /*36f0*/  ISETP.GT.U32.AND P2, PT, R29, R20, PT ;  /* 0x000000141d00720c */ /* 0x000fe20003f44070 */
[----:B------:R-:W-:-:S02]  /*3700*/  @!P6 IMAD.IADD R4, R4, 0x1, -R29 ;  /* 0x000000010404e824 */ /* 0x000fc400078e0a1d */
[--C-:B------:R-:W-:Y:S02]  /*3710*/  @!P3 IMAD.IADD R3, R3, 0x1, -R29.reuse ;  /* 0x000000010303b824 */ /* 0x100fe400078e0a1d */
[--C-:B------:R-:W-:Y:S02]  /*3720*/  @!P5 IMAD.IADD R0, R0, 0x1, -R29.reuse ;  /* 0x000000010000d824 */ /* 0x100fe400078e0a1d */
[--C-:B------:R-:W-:Y:S02]  /*3730*/  @!P0 IMAD.IADD R5, R5, 0x1, -R29.reuse ;  /* 0x0000000105058824 */ /* 0x100fe400078e0a1d */
[--C-:B------:R-:W-:Y:S02]  /*3740*/  @!P1 IMAD.IADD R7, R7, 0x1, -R29.reuse ;  /* 0x0000000107079824 */ /* 0x100fe400078e0a1d */
[--C-:B------:R-:W-:Y:S02]  /*3750*/  @!P4 IMAD.IADD R21, R21, 0x1, -R29.reuse ;  /* 0x000000011515c824 */ /* 0x100fe400078e0a1d */
[----:B------:R-:W-:Y:S01]  /*3760*/  @!P2 IMAD.IADD R20, R20, 0x1, -R29 ;  /* 0x000000011414a824 */ /* 0x000fe200078e0a1d */
[----:B------:R0:W-:Y:S04]  /*3770*/  STL [R1+0x7c], R12 ;  /* 0x00007c0c01007387 */ /* 0x0001e80000100800 */
[----:B------:R1:W-:Y:S04]  /*3780*/  STL [R1+0x78], R11 ;  /* 0x0000780b01007387 */ /* 0x0003e80000100800 */
[----:B------:R2:W-:Y:S04]  /*3790*/  STL [R1+0x74], R10 ;  /* 0x0000740a01007387 */ /* 0x0005e80000100800 */
[----:B------:R0:W-:Y:S04]  /*37a0*/  STL [R1+0x70], R9 ;  /* 0x0000700901007387 */ /* 0x0001e80000100800 */
[----:B------:R0:W-:Y:S04]  /*37b0*/  STL [R1+0x6c], R8 ;  /* 0x00006c0801007387 */ /* 0x0001e80000100800 */
[----:B------:R-:W3:Y:S04]  /*37c0*/  LDL.LU R13, [R1+0x2c] ;  /* 0x00002c00010d7983 */ /* 0x000ee80000300800 */
[----:B------:R2:W-:Y:S04]  /*37d0*/  STL [R1+0x68], R6 ;  /* 0x0000680601007387 */ /* 0x0005e80000100800 */
[----:B0-----:R-:W3:Y:S04]  /*37e0*/  LDL.LU R12, [R1+0x28] ;  /* 0x00002800010c7983 */ /* 0x001ee80000300800 */
[----:B-1----:R-:W3:Y:S04]  /*37f0*/  LDL.LU R11, [R1+0x24] ;  /* 0x00002400010b7983 */ /* 0x002ee80000300800 */
[----:B------:R-:W-:Y:S04]  /*3800*/  STL [R1+0x64], R4 ;  /* 0x0000640401007387 */ /* 0x000fe80000100800 */
[----:B--2---:R-:W2:Y:S04]  /*3810*/  LDL.LU R10, [R1+0x20] ;  /* 0x00002000010a7983 */ /* 0x004ea80000300800 */
[----:B------:R-:W2:Y:S04]  /*3820*/  LDL.LU R9, [R1+0x1c] ;  /* 0x00001c0001097983 */ /* 0x000ea80000300800 */
[----:B------:R-:W2:Y:S01]  /*3830*/  LDL.LU R8, [R1+0x18] ;  /* 0x0000180001087983 */ /* 0x000ea20000300800 */
[----:B----4-:R-:W-:-:S02]  /*3840*/  ISETP.GT.U32.AND P6, PT, R29, R19, PT ;  /* 0x000000131d00720c */ /* 0x010fc40003fc4070 */
[C---:B---3--:R-:W-:Y:S02]  /*3850*/  ISETP.GT.U32.AND P5, PT, R29.reuse, R18, PT ;  /* 0x000000121d00720c */ /* 0x048fe40003fa4070 */
[----:B------:R-:W-:-:S09]  /*3860*/  ISETP.GT.U32.AND P3, PT, R29, R17, PT ;  /* 0x000000111d00720c */ /* 0x000fd20003f64070 */
[--C-:B------:R-:W-:Y:S01]  /*3870*/  @!P6 IMAD.IADD R19, R19, 0x1, -R29.reuse ;  /* 0x000000011313e824 */ /* 0x100fe200078e0a1d */
[C---:B------:R-:W-:Y:S02]  /*3880*/  ISETP.GT.U32.AND P0, PT, R29.reuse, R16, PT ;  /* 0x000000101d00720c */ /* 0x040fe40003f04070 */
[C---:B------:R-:W-:Y:S01]  /*3890*/  ISETP.GT.U32.AND P1, PT, R29.reuse, R15, PT ;  /* 0x0000000f1d00720c */ /* 0x040fe20003f24070 */
[--C-:B------:R-:W-:Y:S01]  /*38a0*/  @!P5 IMAD.IADD R18, R18, 0x1, -R29.reuse ;  /* 0x000000011212d824 */ /* 0x100fe200078e0a1d */
[C---:B------:R-:W-:Y:S02]  /*38b0*/  ISETP.GT.U32.AND P6, PT, R29.reuse, R0, PT ;  /* 0x000000001d00720c */ /* 0x040fe40003fc4070 */
[----:B------:R-:W-:Y:S01]  /*38c0*/  ISETP.GT.U32.AND P4, PT, R29, R14, PT ;  /* 0x0000000e1d00720c */ /* 0x000fe20003f84070 */
[----:B------:R-:W-:Y:S01]  /*38d0*/  @!P3 IMAD.IADD R17, R17, 0x1, -R29 ;  /* 0x000000011111b824 */ /* 0x000fe200078e0a1d */
[----:B------:R-:W-:-:S05]  /*38e0*/  ISETP.GT.U32.AND P5, PT, R29, R3, PT ;  /* 0x000000031d00720c */ /* 0x000fca0003fa4070 */
[--C-:B------:R-:W-:Y:S01]  /*38f0*/  @!P0 IMAD.IADD R16, R16, 0x1, -R29.reuse ;  /* 0x0000000110108824 */ /* 0x100fe200078e0a1d */
[----:B------:R-:W-:Y:S01]  /*3900*/  ISETP.GT.U32.AND P3, PT, R29, R5, PT ;  /* 0x000000051d00720c */ /* 0x000fe20003f64070 */
[--C-:B------:R-:W-:Y:S01]  /*3910*/  @!P1 IMAD.IADD R15, R15, 0x1, -R29.reuse ;  /* 0x000000010f0f9824 */ /* 0x100fe200078e0a1d */
[C---:B------:R-:W-:Y:S02]  /*3920*/  ISETP.GT.U32.AND P0, PT, R29.reuse, R7, PT ;  /* 0x000000071d00720c */ /* 0x040fe40003f04070 */
[C---:B------:R-:W-:Y:S01]  /*3930*/  ISETP.GT.U32.AND P2, PT, R29.reuse, R28, PT ;  /* 0x0000001c1d00720c */ /* 0x040fe20003f44070 */
[--C-:B------:R-:W-:Y:S01]  /*3940*/  @!P4 IMAD.IADD R14, R14, 0x1, -R29.reuse ;  /* 0x000000010e0ec824 */ /* 0x100fe200078e0a1d */
[C---:B------:R-:W-:Y:S02]  /*3950*/  ISETP.GT.U32.AND P1, PT, R29.reuse, R21, PT ;  /* 0x000000151d00720c */ /* 0x040fe40003f24070 */
[----:B------:R-:W-:Y:S01]  /*3960*/  ISETP.GT.U32.AND P4, PT, R29, R20, PT ;  /* 0x000000141d00720c */ /* 0x000fe20003f84070 */
[--C-:B------:R-:W-:Y:S01]  /*3970*/  @!P6 IMAD.IADD R0, R0, 0x1, -R29.reuse ;  /* 0x000000010000e824 */ /* 0x100fe200078e0a1d */
[----:B------:R-:W-:Y:S01]  /*3980*/  IABS R2, R22 ;  /* 0x0000001600027213 */ /* 0x000fe20000000000 */
[--C-:B------:R-:W-:Y:S01]  /*3990*/  @!P5 IMAD.IADD R3, R3, 0x1, -R29.reuse ;  /* 0x000000010303d824 */ /* 0x100fe200078e0a1d */
[----:B------:R-:W-:Y:S01]  /*39a0*/  ISETP.GT.U32.AND P5, PT, R29, R18, PT ;  /* 0x000000121d00720c */ /* 0x000fe20003fa4070 */
[----:B------:R-:W-:-:S04]  /*39b0*/  @!P3 IMAD.IADD R5, R5, 0x1, -R29 ;  /* 0x000000010505b824 */ /* 0x000fc800078e0a1d */
[--C-:B------:R-:W-:Y:S01]  /*39c0*/  @!P2 IMAD.IADD R28, R28, 0x1, -R29.reuse ;  /* 0x000000011c1ca824 */ /* 0x100fe200078e0a1d */
[C---:B------:R-:W-:Y:S01]  /*39d0*/  ISETP.GT.U32.AND P2, PT, R29.reuse, R19, PT ;  /* 0x000000131d00720c */ /* 0x040fe20003f44070 */
[----:B------:R0:W-:Y:S01]  /*39e0*/  STL [R1+0x60], R0 ;  /* 0x0000600001007387 */ /* 0x0001e20000100800 */
[----:B------:R-:W-:Y:S01]  /*39f0*/  ISETP.GT.U32.AND P3, PT, R29, R17, PT ;  /* 0x000000111d00720c */ /* 0x000fe20003f64070 */
[----:B------:R-:W-:Y:S02]  /*3a00*/  IMAD.MOV.U32 R6, RZ, RZ, R2 ;  /* 0x000000ffff067224 */ /* 0x000fe400078e0002 */
[--C-:B------:R-:W-:Y:S01]  /*3a10*/  @!P0 IMAD.IADD R7, R7, 0x1, -R29.reuse ;  /* 0x0000000107078824 */ /* 0x100fe200078e0a1d */
[----:B------:R-:W-:Y:S01]  /*3a20*/  ISETP.GT.U32.AND P0, PT, R29, R16, PT ;  /* 0x000000101d00720c */ /* 0x000fe20003f04070 */
[--C-:B------:R-:W-:Y:S01]  /*3a30*/  @!P1 IMAD.IADD R21, R21, 0x1, -R29.reuse ;  /* 0x0000000115159824 */ /* 0x100fe200078e0a1d */
[----:B------:R-:W-:Y:S01]  /*3a40*/  ISETP.GT.U32.AND P1, PT, R29, R15, PT ;  /* 0x0000000f1d00720c */ /* 0x000fe20003f24070 */
[----:B0-----:R-:W3:Y:S01]  /*3a50*/  LDL.LU R0, [R1+0x14] ;  /* 0x0000140001007983 */ /* 0x001ee20000300800 */
[----:B------:R-:W-:-:S03]  /*3a60*/  @!P4 IMAD.IADD R20, R20, 0x1, -R29 ;  /* 0x000000011414c824 */ /* 0x000fc600078e0a1d */
[----:B------:R-:W4:Y:S01]  /*3a70*/  LDL.LU R2, [R1+0x10] ;  /* 0x0000100001027983 */ /* 0x000f220000300800 */
[----:B------:R-:W-:-:S03]  /*3a80*/  ISETP.GT.U32.AND P4, PT, R29, R14, PT ;  /* 0x0000000e1d00720c */ /* 0x000fc60003f84070 */
[----:B------:R0:W-:Y:S01]  /*3a90*/  STL [R1+0x5c], R3 ;  /* 0x00005c0301007387 */ /* 0x0001e20000100800 */
[----:B------:R-:W-:Y:S01]  /*3aa0*/  ISETP.GT.U32.AND P6, PT, R29, R28, PT ;  /* 0x0000001c1d00720c */ /* 0x000fe20003fc4070 */
[--C-:B------:R-:W-:Y:S02]  /*3ab0*/  @!P2 IMAD.IADD R19, R19, 0x1, -R29.reuse ;  /* 0x000000011313a824 */ /* 0x100fe400078e0a1d */
[----:B0-----:R-:W4:Y:S04]  /*3ac0*/  LDL.LU R3, [R1+0xc] ;  /* 0x00000c0001037983 */ /* 0x001f280000300800 */
[----:B------:R-:W4:Y:S04]  /*3ad0*/  LDL.LU R4, [R1+0x8] ;  /* 0x0000080001047983 */ /* 0x000f280000300800 */
[----:B------:R0:W-:Y:S01]  /*3ae0*/  STL [R1+0x58], R5 ;  /* 0x0000580501007387 */ /* 0x0001e20000100800 */
[----:B------:R-:W-:-:S02]  /*3af0*/  @!P5 IMAD.IADD R18, R18, 0x1, -R29 ;  /* 0x000000011212d824 */ /* 0x000fc400078e0a1d */
[--C-:B------:R-:W-:Y:S01]  /*3b00*/  @!P3 IMAD.IADD R17, R17, 0x1, -R29.reuse ;  /* 0x000000011111b824 */ /* 0x100fe200078e0a1d */
[----:B0-----:R-:W4:Y:S04]  /*3b10*/  LDL.LU R5, [R1+0x4] ;  /* 0x0000040001057983 */ /* 0x001f280000300800 */
[----:B------:R0:W-:Y:S01]  /*3b20*/  STL [R1+0x54], R7 ;  /* 0x0000540701007387 */ /* 0x0001e20000100800 */
[----:B------:R-:W-:-:S03]  /*3b30*/  @!P0 IMAD.IADD R16, R16, 0x1, -R29 ;  /* 0x0000000110108824 */ /* 0x000fc600078e0a1d */
[----:B0-----:R-:W4:Y:S04]  /*3b40*/  LDL R7, [R1] ;  /* 0x0000000001077983 */ /* 0x001f280000100800 */
[----:B------:R0:W-:Y:S01]  /*3b50*/  STL [R1+0x50], R21 ;  /* 0x0000501501007387 */ /* 0x0001e20000100800 */
[----:B------:R-:W-:-:S03]  /*3b60*/  @!P1 IMAD.IADD R15, R15, 0x1, -R29 ;  /* 0x000000010f0f9824 */ /* 0x000fc600078e0a1d */
[----:B0-----:R-:W4:Y:S04]  /*3b70*/  LDL.LU R21, [R1+0x2058] ;  /* 0x0020580001157983 */ /* 0x001f280000300800 */
[----:B------:R0:W-:Y:S01]  /*3b80*/  STL [R1+0x4c], R20 ;  /* 0x00004c1401007387 */ /* 0x0001e20000100800 */
[----:B------:R-:W-:-:S03]  /*3b90*/  @!P4 IMAD.IADD R14, R14, 0x1, -R29 ;  /* 0x000000010e0ec824 */ /* 0x000fc600078e0a1d */
[----:B0-----:R-:W4:Y:S04]  /*3ba0*/  LDL.LU R20, [R1+0x2054] ;  /* 0x0020540001147983 */ /* 0x001f280000300800 */
[----:B------:R0:W-:Y:S01]  /*3bb0*/  STL [R1+0x48], R19 ;  /* 0x0000481301007387 */ /* 0x0001e20000100800 */
[----:B------:R-:W-:-:S03]  /*3bc0*/  @!P6 IMAD.IADD R28, R28, 0x1, -R29 ;  /* 0x000000011c1ce824 */ /* 0x000fc600078e0a1d */
[----:B0-----:R-:W4:Y:S04]  /*3bd0*/  LDL.LU R19, [R1+0x2050] ;  /* 0x0020500001137983 */ /* 0x001f280000300800 */
[----:B------:R0:W-:Y:S04]  /*3be0*/  STL [R1+0x44], R18 ;  /* 0x0000441201007387 */ /* 0x0001e80000100800 */
        /* <DEDUP_REMOVED lines=10> */
[----:B0-----:R-:W4:Y:S01]  /*3c90*/  LDL.LU R28, [R1+0x2038] ;  /* 0x00203800011c7983 */ /* 0x001f220000300800 */
[----:B------:R-:W-:-:S02]  /*3ca0*/  ISETP.GT.U32.AND P2, PT, R29, R13, PT ;  /* 0x0000000d1d00720c */ /* 0x000fc40003f44070 */
[C---:B------:R-:W-:Y:S02]  /*3cb0*/  ISETP.GT.U32.AND P5, PT, R29.reuse, R12, PT ;  /* 0x0000000c1d00720c */ /* 0x040fe40003fa4070 */
[C---:B--2---:R-:W-:Y:S02]  /*3cc0*/  ISETP.GT.U32.AND P1, PT, R29.reuse, R9, PT ;  /* 0x000000091d00720c */ /* 0x044fe40003f24070 */
[C---:B------:R-:W-:Y:S02]  /*3cd0*/  ISETP.GT.U32.AND P3, PT, R29.reuse, R11, PT ;  /* 0x0000000b1d00720c */ /* 0x040fe40003f64070 */
[C---:B------:R-:W-:Y:S02]  /*3ce0*/  ISETP.GT.U32.AND P0, PT, R29.reuse, R10, PT ;  /* 0x0000000a1d00720c */ /* 0x040fe40003f04070 */
[----:B------:R-:W-:-:S03]  /*3cf0*/  ISETP.GT.U32.AND P4, PT, R29, R8, PT ;  /* 0x000000081d00720c */ /* 0x000fc60003f84070 */
[--C-:B------:R-:W-:Y:S02]  /*3d00*/  @!P2 IMAD.IADD R13, R13, 0x1, -R29.reuse ;  /* 0x000000010d0da824 */ /* 0x100fe400078e0a1d */
[--C-:B------:R-:W-:Y:S02]  /*3d10*/  @!P5 IMAD.IADD R12, R12, 0x1, -R29.reuse ;  /* 0x000000010c0cd824 */ /* 0x100fe400078e0a1d */
[--C-:B------:R-:W-:Y:S02]  /*3d20*/  @!P1 IMAD.IADD R9, R9, 0x1, -R29.reuse ;  /* 0x0000000109099824 */ /* 0x100fe400078e0a1d */
[--C-:B------:R-:W-:Y:S02]  /*3d30*/  @!P3 IMAD.IADD R11, R11, 0x1, -R29.reuse ;  /* 0x000000010b0bb824 */ /* 0x100fe400078e0a1d */
[--C-:B------:R-:W-:Y:S02]  /*3d40*/  @!P0 IMAD.IADD R10, R10, 0x1, -R29.reuse ;  /* 0x000000010a0a8824 */ /* 0x100fe400078e0a1d */
[----:B------:R-:W-:-:S02]  /*3d50*/  @!P4 IMAD.IADD R8, R8, 0x1, -R29 ;  /* 0x000000010808c824 */ /* 0x000fc400078e0a1d */
[----:B------:R-:W-:-:S04]  /*3d60*/  IMAD.HI.U32 R27, R27, R6, RZ ;  /* 0x000000061b1b7227 */ /* 0x000fc800078e00ff */
[----:B------:R-:W-:-:S04]  /*3d70*/  IMAD.MOV R27, RZ, RZ, -R27 ;  /* 0x000000ffff1b7224 */ /* 0x000fc800078e0a1b */
[C---:B------:R-:W-:Y:S01]  /*3d80*/  IMAD R27, R29.reuse, R27, R6 ;  /* 0x0000001b1d1b7224 */ /* 0x040fe200078e0206 */
[C---:B---3--:R-:W-:Y:S02]  /*3d90*/  ISETP.GT.U32.AND P6, PT, R29.reuse, R0, PT ;  /* 0x000000001d00720c */ /* 0x048fe40003fc4070 */
[C---:B----4-:R-:W-:Y:S02]  /*3da0*/  ISETP.GT.U32.AND P2, PT, R29.reuse, R2, PT ;  /* 0x000000021d00720c */ /* 0x050fe40003f44070 */
[C---:B------:R-:W-:Y:S02]  /*3db0*/  ISETP.GT.U32.AND P5, PT, R29.reuse, R3, PT ;  /* 0x000000031d00720c */ /* 0x040fe40003fa4070 */
[----:B------:R-:W-:-:S07]  /*3dc0*/  ISETP.GT.U32.AND P3, PT, R29, R4, PT ;  /* 0x000000041d00720c */ /* 0x000fce0003f64070 */
[--C-:B------:R-:W-:Y:S01]  /*3dd0*/  @!P6 IMAD.IADD R0, R0, 0x1, -R29.reuse ;  /* 0x000000010000e824 */ /* 0x100fe200078e0a1d */
[C---:B------:R-:W-:Y:S01]  /*3de0*/  ISETP.GT.U32.AND P6, PT, R29.reuse, R13, PT ;  /* 0x0000000d1d00720c */ /* 0x040fe20003fc4070 */
[--C-:B------:R-:W-:Y:S01]  /*3df0*/  @!P2 IMAD.IADD R2, R2, 0x1, -R29.reuse ;  /* 0x000000010202a824 */ /* 0x100fe200078e0a1d */
[C---:B------:R-:W-:Y:S02]  /*3e00*/  ISETP.GT.U32.AND P2, PT, R29.reuse, R12, PT ;  /* 0x0000000c1d00720c */ /* 0x040fe40003f44070 */
[----:B------:R-:W-:Y:S01]  /*3e10*/  ISETP.GT.U32.AND P0, PT, R29, R5, PT ;  /* 0x000000051d00720c */ /* 0x000fe20003f04070 */
[--C-:B------:R-:W-:Y:S01]  /*3e20*/  @!P5 IMAD.IADD R3, R3, 0x1, -R29.reuse ;  /* 0x000000010303d824 */ /* 0x100fe200078e0a1d */
[C---:B------:R-:W-:Y:S01]  /*3e30*/  ISETP.GT.U32.AND P1, PT, R29.reuse, R7, PT ;  /* 0x000000071d00720c */ /* 0x040fe20003f24070 */
[----:B------:R-:W-:Y:S01]  /*3e40*/  @!P3 IMAD.IADD R4, R4, 0x1, -R29 ;  /* 0x000000010404b824 */ /* 0x000fe200078e0a1d */
[----:B------:R-:W-:-:S09]  /*3e50*/  ISETP.GT.U32.AND P5, PT, R29, R11, PT ;  /* 0x0000000b1d00720c */ /* 0x000fd20003fa4070 */
[--C-:B------:R-:W-:Y:S01]  /*3e60*/  @!P0 IMAD.IADD R5, R5, 0x1, -R29.reuse ;  /* 0x0000000105058824 */ /* 0x100fe200078e0a1d */
[C---:B------:R-:W-:Y:S02]  /*3e70*/  ISETP.GT.U32.AND P3, PT, R29.reuse, R10, PT ;  /* 0x0000000a1d00720c */ /* 0x040fe40003f64070 */
[----:B------:R-:W-:Y:S01]  /*3e80*/  ISETP.GT.U32.AND P0, PT, R29, R9, PT ;  /* 0x000000091d00720c */ /* 0x000fe20003f04070 */
[----:B------:R-:W-:-:S05]  /*3e90*/  @!P1 IMAD.IADD R7, R7, 0x1, -R29 ;  /* 0x0000000107079824 */ /* 0x000fca00078e0a1d */
[----:B------:R-:W-:Y:S01]  /*3ea0*/  @!P1 STL [R1], R7 ;  /* 0x0000000701009387 */ /* 0x000fe20000100800 */
[----:B------:R-:W-:Y:S01]  /*3eb0*/  ISETP.GT.U32.AND P1, PT, R29, R8, PT ;  /* 0x000000081d00720c */ /* 0x000fe20003f24070 */
[--C-:B------:R-:W-:Y:S02]  /*3ec0*/  @!P6 IMAD.IADD R13, R13, 0x1, -R29.reuse ;  /* 0x000000010d0de824 */ /* 0x100fe400078e0a1d */
[--C-:B------:R-:W-:Y:S01]  /*3ed0*/  @!P2 IMAD.IADD R12, R12, 0x1, -R29.reuse ;  /* 0x000000010c0ca824 */ /* 0x100fe200078e0a1d */
[----:B------:R-:W-:Y:S01]  /*3ee0*/  ISETP.GT.U32.AND P2, PT, R29, R2, PT ;  /* 0x000000021d00720c */ /* 0x000fe20003f44070 */
[--C-:B------:R-:W-:Y:S01]  /*3ef0*/  @!P5 IMAD.IADD R11, R11, 0x1, -R29.reuse ;  /* 0x000000010b0bd824 */ /* 0x100fe200078e0a1d */
[----:B------:R0:W-:Y:S01]  /*3f00*/  STL [R1+0x2c], R13 ;  /* 0x00002c0d01007387 */ /* 0x0001e20000100800 */
[--C-:B------:R-:W-:Y:S01]  /*3f10*/  @!P3 IMAD.IADD R10, R10, 0x1, -R29.reuse ;  /* 0x000000010a0ab824 */ /* 0x100fe200078e0a1d */
[----:B------:R-:W-:Y:S01]  /*3f20*/  ISETP.GT.U32.AND P6, PT, R29, R3, PT ;  /* 0x000000031d00720c */ /* 0x000fe20003fc4070 */
[--C-:B------:R-:W-:Y:S01]  /*3f30*/  @!P0 IMAD.IADD R9, R9, 0x1, -R29.reuse ;  /* 0x0000000109098824 */ /* 0x100fe200078e0a1d */
[----:B------:R-:W-:Y:S01]  /*3f40*/  ISETP.GT.U32.AND P5, PT, R29, R4, PT ;  /* 0x000000041d00720c */ /* 0x000fe20003fa4070 */
[----:B0-----:R-:W2:Y:S02]  /*3f50*/  LDL.LU R13, [R1+0x2034] ;  /* 0x00203400010d7983 */ /* 0x001ea40000300800 */
[----:B------:R-:W-:-:S02]  /*3f60*/  @!P1 IMAD.IADD R8, R8, 0x1, -R29 ;  /* 0x0000000108089824 */ /* 0x000fc400078e0a1d */
[----:B------:R0:W-:Y:S01]  /*3f70*/  STL [R1+0x28], R12 ;  /* 0x0000280c01007387 */ /* 0x0001e20000100800 */
[----:B------:R-:W-:-:S03]  /*3f80*/  ISETP.GT.U32.AND P0, PT, R29, R5, PT ;  /* 0x000000051d00720c */ /* 0x000fc60003f04070 */
[----:B0-----:R-:W3:Y:S04]  /*3f90*/  LDL.LU R12, [R1+0x2030] ;  /* 0x00203000010c7983 */ /* 0x001ee80000300800 */
[----:B------:R0:W-:Y:S01]  /*3fa0*/  STL [R1+0x24], R11 ;  /* 0x0000240b01007387 */ /* 0x0001e20000100800 */
[----:B------:R-:W-:Y:S01]  /*3fb0*/  ISETP.GT.U32.AND P3, PT, R29, R7, PT ;  /* 0x000000071d00720c */ /* 0x000fe20003f64070 */
[--C-:B------:R-:W-:Y:S02]  /*3fc0*/  @!P2 IMAD.IADD R2, R2, 0x1, -R29.reuse ;  /* 0x000000010202a824 */ /* 0x100fe400078e0a1d */
[----:B0-----:R-:W4:Y:S04]  /*3fd0*/  LDL.LU R11, [R1+0x202c] ;  /* 0x00202c00010b7983 */ /* 0x001f280000300800 */
[----:B------:R0:W-:Y:S01]  /*3fe0*/  STL [R1+0x20], R10 ;  /* 0x0000200a01007387 */ /* 0x0001e20000100800 */
[----:B------:R-:W-:-:S03]  /*3ff0*/  @!P6 IMAD.IADD R3, R3, 0x1, -R29 ;  /* 0x000000010303e824 */ /* 0x000fc600078e0a1d */
[----:B0-----:R-:W2:Y:S04]  /*4000*/  LDL.LU R10, [R1+0x2028] ;  /* 0x00202800010a7983 */ /* 0x001ea80000300800 */
[----:B------:R0:W-:Y:S01]  /*4010*/  STL [R1+0x1c], R9 ;  /* 0x00001c0901007387 */ /* 0x0001e20000100800 */
[----:B------:R-:W-:-:S03]  /*4020*/  @!P5 IMAD.IADD R4, R4, 0x1, -R29 ;  /* 0x000000010404d824 */ /* 0x000fc600078e0a1d */
[----:B0-----:R-:W2:Y:S04]  /*4030*/  LDL.LU R9, [R1+0x2024] ;  /* 0x0020240001097983 */ /* 0x001ea80000300800 */
[----:B------:R0:W-:Y:S01]  /*4040*/  STL [R1+0x18], R8 ;  /* 0x0000180801007387 */ /* 0x0001e20000100800 */
[----:B------:R-:W-:-:S03]  /*4050*/  ISETP.GT.U32.AND P4, PT, R29, R28, PT ;  /* 0x0000001c1d00720c */ /* 0x000fc60003f84070 */
[----:B0-----:R-:W2:Y:S04]  /*4060*/  LDL.LU R8, [R1+0x2020] ;  /* 0x0020200001087983 */ /* 0x001ea80000300800 */
[----:B------:R-:W2:Y:S04]  /*4070*/  LDL.LU R7, [R1+0x201c] ;  /* 0x00201c0001077983 */ /* 0x000ea80000300800 */
[----:B------:R-:W3:Y:S02]  /*4080*/  LDL.LU R6, [R1+0x2018] ;  /* 0x0020180001067983 */ /* 0x000ee40000300800 */
[--C-:B------:R-:W-:Y:S01]  /*4090*/  @!P4 IMAD.IADD R28, R28, 0x1, -R29.reuse ;  /* 0x000000011c1cc824 */ /* 0x100fe200078e0a1d */
[----:B------:R-:W-:Y:S01]  /*40a0*/  ISETP.GT.U32.AND P4, PT, R29, R0, PT ;  /* 0x000000001d00720c */ /* 0x000fe20003f84070 */
[----:B------:R0:W-:Y:S01]  /*40b0*/  STL [R1+0x1fd0], R22 ;  /* 0x001fd01601007387 */ /* 0x0001e20000100800 */
[----:B------:R-:W-:-:S03]  /*40c0*/  @!P0 IMAD.IADD R5, R5, 0x1, -R29 ;  /* 0x0000000105058824 */ /* 0x000fc600078e0a1d */
[----:B0-----:R-:W3:Y:S08]  /*40d0*/  LDL.LU R22, [R1] ;  /* 0x0000000001167983 */ /* 0x001ef00000300800 */
[----:B------:R-:W-:-:S05]  /*40e0*/  @!P4 IMAD.IADD R0, R0, 0x1, -R29 ;  /* 0x000000010000c824 */ /* 0x000fca00078e0a1d */
        /* <DEDUP_REMOVED lines=10> */
[----:B------:R-:W-:-:S13]  /*4190*/  ISETP.GT.U32.AND P1, PT, R29, R28, PT ;  /* 0x0000001c1d00720c */ /* 0x000fda0003f24070 */
[--C-:B------:R-:W-:Y:S01]  /*41a0*/  @!P1 IMAD.IADD R28, R28, 0x1, -R29.reuse ;  /* 0x000000011c1c9824 */ /* 0x100fe200078e0a1d */
[C---:B--2---:R-:W-:Y:S01]  /*41b0*/  ISETP.GT.U32.AND P1, PT, R29.reuse, R7, PT ;  /* 0x000000071d00720c */ /* 0x044fe20003f24070 */
[----:B---3--:R-:W-:Y:S01]  /*41c0*/  @!P3 IMAD.IADD R22, R22, 0x1, -R29 ;  /* 0x000000011616b824 */ /* 0x008fe200078e0a1d */
[C---:B------:R-:W-:Y:S02]  /*41d0*/  ISETP.GT.U32.AND P3, PT, R29.reuse, R6, PT ;  /* 0x000000061d00720c */ /* 0x040fe40003f64070 */
[C---:B----4-:R-:W-:Y:S02]  /*41e0*/  ISETP.GT.U32.AND P4, PT, R29.reuse, R0, PT ;  /* 0x000000001d00720c */ /* 0x050fe40003f84070 */
[----:B------:R-:W-:-:S11]  /*41f0*/  ISETP.GT.U32.AND P2, PT, R29, R2, PT ;  /* 0x000000021d00720c */ /* 0x000fd60003f44070 */
[--C-:B------:R-:W-:Y:S01]  /*4200*/  @!P4 IMAD.IADD R0, R0, 0x1, -R29.reuse ;  /* 0x000000010000c824 */ /* 0x100fe200078e0a1d */
[C---:B------:R-:W-:Y:S02]  /*4210*/  ISETP.GT.U32.AND P4, PT, R29.reuse, R8, PT ;  /* 0x000000081d00720c */ /* 0x040fe40003f84070 */
[C---:B------:R-:W-:Y:S01]  /*4220*/  ISETP.GT.U32.AND P6, PT, R29.reuse, R3, PT ;  /* 0x000000031d00720c */ /* 0x040fe20003fc4070 */
[----:B------:R-:W-:Y:S01]  /*4230*/  @!P2 IMAD.IADD R2, R2, 0x1, -R29 ;  /* 0x000000010202a824 */ /* 0x000fe200078e0a1d */
[C---:B------:R-:W-:Y:S02]  /*4240*/  ISETP.GT.U32.AND P2, PT, R29.reuse, R9, PT ;  /* 0x000000091d00720c */ /* 0x040fe40003f44070 */
[----:B------:R-:W-:-:S09]  /*4250*/  ISETP.GT.U32.AND P5, PT, R29, R4, PT ;  /* 0x000000041d00720c */ /* 0x000fd20003fa4070 */
[--C-:B------:R-:W-:Y:S01]  /*4260*/  @!P6 IMAD.IADD R3, R3, 0x1, -R29.reuse ;  /* 0x000000010303e824 */ /* 0x100fe200078e0a1d */
[C---:B------:R-:W-:Y:S02]  /*4270*/  ISETP.GT.U32.AND P6, PT, R29.reuse, R10, PT ;  /* 0x0000000a1d00720c */ /* 0x040fe40003fc4070 */
[C---:B------:R-:W-:Y:S01]  /*4280*/  ISETP.GT.U32.AND P0, PT, R29.reuse, R5, PT ;  /* 0x000000051d00720c */ /* 0x040fe20003f04070 */
[--C-:B------:R-:W-:Y:S01]  /*4290*/  @!P5 IMAD.IADD R4, R4, 0x1, -R29.reuse ;  /* 0x000000010404d824 */ /* 0x100fe200078e0a1d */
[----:B------:R-:W-:Y:S01]  /*42a0*/  ISETP.GT.U32.AND P5, PT, R29, R11, PT ;  /* 0x0000000b1d00720c */ /* 0x000fe20003fa4070 */
[----:B------:R-:W-:Y:S01]  /*42b0*/  @!P1 IMAD.IADD R7, R7, 0x1, -R29 ;  /* 0x0000000107079824 */ /* 0x000fe200078e0a1d */
[----:B------:R0:W-:Y:S01]  /*42c0*/  STL [R1+0x1fe4], R22 ;  /* 0x001fe41601007387 */ /* 0x0001e20000100800 */
[----:B------:R-:W-:-:S08]  /*42d0*/  ISETP.GT.U32.AND P1, PT, R29, R0, PT ;  /* 0x000000001d00720c */ /* 0x000fd00003f24070 */
[--C-:B------:R-:W-:Y:S01]  /*42e0*/  @!P0 IMAD.IADD R5, R5, 0x1, -R29.reuse ;  /* 0x0000000105058824 */ /* 0x100fe200078e0a1d */
[C---:B------:R-:W-:Y:S01]  /*42f0*/  ISETP.GT.U32.AND P0, PT, R29.reuse, R12, PT ;  /* 0x0000000c1d00720c */ /* 0x040fe20003f04070 */
[----:B0-----:R-:W0:Y:S01]  /*4300*/  S2R R22, SR_TID.X ;  /* 0x0000000000167919 */ /* 0x001e220000002100 */
        /* <DEDUP_REMOVED lines=8> */
[----:B------:R-:W-:Y:S01]  /*4390*/  @!P5 IMAD.IADD R11, R11, 0x1, -R29 ;  /* 0x000000010b0bd824 */ /* 0x000fe200078e0a1d */
[----:B------:R-:W-:-:S02]  /*43a0*/  ISETP.GT.U32.AND P5, PT, R29, R5, PT ;  /* 0x000000051d00720c */ /* 0x000fc40003fa4070 */
[--C-:B------:R-:W-:Y:S01]  /*43b0*/  @!P0 IMAD.IADD R12, R12, 0x1, -R29.reuse ;  /* 0x000000010c0c8824 */ /* 0x100fe200078e0a1d */
[C---:B------:R-:W-:Y:S01]  /*43c0*/  ISETP.GT.U32.AND P0, PT, R29.reuse, R6, PT ;  /* 0x000000061d00720c */ /* 0x040fe20003f04070 */
[--C-:B------:R-:W-:Y:S01]  /*43d0*/  @!P1 IMAD.IADD R0, R0, 0x1, -R29.reuse ;  /* 0x0000000100009824 */ /* 0x100fe200078e0a1d */
[----:B------:R-:W-:Y:S01]  /*43e0*/  ISETP.GT.U32.AND P1, PT, R29, R7, PT ;  /* 0x000000071d00720c */ /* 0x000fe20003f24070 */
[--C-:B------:R-:W-:Y:S01]  /*43f0*/  @!P3 IMAD.IADD R13, R13, 0x1, -R29.reuse ;  /* 0x000000010d0db824 */ /* 0x100fe200078e0a1d */
[----:B------:R-:W-:Y:S01]  /*4400*/  ISETP.GT.U32.AND P3, PT, R29, R8, PT ;  /* 0x000000081d00720c */ /* 0x000fe20003f64070 */
[--C-:B------:R-:W-:Y:S01]  /*4410*/  @!P2 IMAD.IADD R3, R3, 0x1, -R29.reuse ;  /* 0x000000010303a824 */ /* 0x100fe200078e0a1d */
[C---:B------:R-:W-:Y:S01]  /*4420*/  ISETP.GT.U32.AND P2, PT, R29.reuse, R9, PT ;  /* 0x000000091d00720c */ /* 0x040fe20003f44070 */
[--C-:B------:R-:W-:Y:S01]  /*4430*/  @!P4 IMAD.IADD R2, R2, 0x1, -R29.reuse ;  /* 0x000000010202c824 */ /* 0x100fe200078e0a1d */
[----:B------:R-:W-:Y:S01]  /*4440*/  ISETP.GT.U32.AND P4, PT, R29, R10, PT ;  /* 0x0000000a1d00720c */ /* 0x000fe20003f84070 */
[--C-:B------:R-:W-:Y:S01]  /*4450*/  @!P6 IMAD.IADD R4, R4, 0x1, -R29.reuse ;  /* 0x000000010404e824 */ /* 0x100fe200078e0a1d */
[----:B------:R-:W-:Y:S01]  /*4460*/  STL [R1+0x1fe0], R28 ;  /* 0x001fe01c01007387 */ /* 0x000fe20000100800 */
[--C-:B------:R-:W-:Y:S01]  /*4470*/  @!P5 IMAD.IADD R5, R5, 0x1, -R29.reuse ;  /* 0x000000010505d824 */ /* 0x100fe200078e0a1d */
[----:B0-----:R-:W-:Y:S01]  /*4480*/  LOP3.LUT R22, R22, 0x7, RZ, 0xc0, !PT ;  /* 0x0000000716167812 */ /* 0x001fe200078ec0ff */
[--C-:B------:R-:W-:Y:S01]  /*4490*/  @!P0 IMAD.IADD R6, R6, 0x1, -R29.reuse ;  /* 0x0000000106068824 */ /* 0x100fe200078e0a1d */
[----:B------:R0:W-:Y:S01]  /*44a0*/  STL [R1+0x1fdc], R0 ;  /* 0x001fdc0001007387 */ /* 0x0001e20000100800 */
[----:B------:R-:W-:-:S03]  /*44b0*/  @!P1 IMAD.IADD R7, R7, 0x1, -R29 ;  /* 0x0000000107079824 */ /* 0x000fc600078e0a1d */
[----:B------:R-:W-:Y:S04]  /*44c0*/  STL [R1+0x1fd8], R2 ;  /* 0x001fd80201007387 */ /* 0x000fe80000100800 */
[----:B------:R1:W-:Y:S01]  /*44d0*/  STL [R1+0x1fd4], R3 ;  /* 0x001fd40301007387 */ /* 0x0003e20000100800 */
[----:B0-----:R-:W-:-:S03]  /*44e0*/  IMAD R0, R22, 0x110, RZ ;  /* 0x0000011016007824 */ /* 0x001fc600078e02ff */
[----:B------:R-:W-:Y:S04]  /*44f0*/  STL [R1+0x1fe8], R4 ;  /* 0x001fe80401007387 */ /* 0x000fe80000100800 */
[----:B------:R0:W-:Y:S01]  /*4500*/  STL [R1+0x1fec], R5 ;  /* 0x001fec0501007387 */ /* 0x0001e20000100800 */
[----:B------:R-:W-:-:S03]  /*4510*/  @!P3 IMAD.IADD R8, R8, 0x1, -R29 ;  /* 0x000000010808b824 */ /* 0x000fc600078e0a1d */
[----:B------:R-:W-:Y:S01]  /*4520*/  STL [R1+0x1ff0], R6 ;  /* 0x001ff00601007387 */ /* 0x000fe20000100800 */
[----:B------:R-:W-:-:S03]  /*4530*/  @!P2 IMAD.IADD R9, R9, 0x1, -R29 ;  /* 0x000000010909a824 */ /* 0x000fc600078e0a1d */
[----:B-1----:R-:W2:Y:S04]  /*4540*/  LDL R3, [R1+0xbd8] ;  /* 0x000bd80001037983 */ /* 0x002ea80000100800 */
[----:B0-----:R-:W3:Y:S04]  /*4550*/  LDL R5, [R1+0xbd4] ;  /* 0x000bd40001057983 */ /* 0x001ee80000100800 */
[----:B------:R-:W4:Y:S04]  /*4560*/  LDL R22, [R1+0xbe0] ;  /* 0x000be00001167983 */ /* 0x000f280000100800 */
[----:B------:R-:W4:Y:S01]  /*4570*/  LDL R28, [R1+0xbdc] ;  /* 0x000bdc00011c7983 */ /* 0x000f220000100800 */
[----:B------:R-:W-:-:S03]  /*4580*/  @!P4 IMAD.IADD R10, R10, 0x1, -R29 ;  /* 0x000000010a0ac824 */ /* 0x000fc600078e0a1d */
[----:B------:R0:W-:Y:S04]  /*4590*/  STL [R1+0x1ff4], R7 ;  /* 0x001ff40701007387 */ /* 0x0001e80000100800 */
[----:B0-----:R-:W4:Y:S04]  /*45a0*/  LDL.LU R7, [R1+0xb0] ;  /* 0x0000b00001077983 */ /* 0x001f280000300800 */
[----:B------:R0:W-:Y:S04]  /*45b0*/  STL [R1+0x1ff8], R8 ;  /* 0x001ff80801007387 */ /* 0x0001e80000100800 */
[----:B------:R-:W-:Y:S04]  /*45c0*/  STL [R1+0x1ffc], R9 ;  /* 0x001ffc0901007387 */ /* 0x000fe80000100800 */
[----:B------:R1:W-:Y:S04]  /*45d0*/  STL [R1+0x2000], R10 ;  /* 0x0020000a01007387 */ /* 0x0003e80000100800 */
[----:B------:R-:W4:Y:S01]  /*45e0*/  LDL R4, [R1+0x1ee0] ;  /* 0x001ee00001047983 */ /* 0x000f220000100800 */
[----:B------:R-:W-:-:S02]  /*45f0*/  ISETP.GT.U32.AND P5, PT, R29, R11, PT ;  /* 0x0000000b1d00720c */ /* 0x000fc40003fa4070 */
[C---:B------:R-:W-:Y:S02]  /*4600*/  ISETP.GT.U32.AND P3, PT, R29.reuse, R15, PT ;  /* 0x0000000f1d00720c */ /* 0x040fe40003f64070 */
[C---:B------:R-:W-:Y:S02]  /*4610*/  ISETP.GT.U32.AND P2, PT, R29.reuse, R16, PT ;  /* 0x000000101d00720c */ /* 0x040fe40003f44070 */
[C---:B------:R-:W-:Y:S02]  /*4620*/  ISETP.GT.U32.AND P0, PT, R29.reuse, R12, PT ;  /* 0x0000000c1d00720c */ /* 0x040fe40003f04070 */
[C---:B------:R-:W-:Y:S02]  /*4630*/  ISETP.GT.U32.AND P1, PT, R29.reuse, R14, PT ;  /* 0x0000000e1d00720c */ /* 0x040fe40003f24070 */
[C---:B------:R-:W-:Y:S02]  /*4640*/  ISETP.GT.U32.AND P4, PT, R29.reuse, R17, PT ;  /* 0x000000111d00720c */ /* 0x040fe40003f84070 */
[----:B------:R-:W-:Y:S01]  /*4650*/  ISETP.GT.U32.AND P6, PT, R29, R13, PT ;  /* 0x0000000d1d00720c */ /* 0x000fe20003fc4070 */
[--C-:B------:R-:W-:Y:S01]  /*4660*/  @!P5 IMAD.IADD R11, R11, 0x1, -R29.reuse ;  /* 0x000000010b0bd824 */ /* 0x100fe200078e0a1d */
[----:B------:R-:W-:Y:S01]  /*4670*/  ISETP.GT.U32.AND P5, PT, R29, R18, PT ;  /* 0x000000121d00720c */ /* 0x000fe20003fa4070 */
[--C-:B------:R-:W-:Y:S01]  /*4680*/  @!P3 IMAD.IADD R15, R15, 0x1, -R29.reuse ;  /* 0x000000010f0fb824 */ /* 0x100fe200078e0a1d */
[C---:B------:R-:W-:Y:S01]  /*4690*/  ISETP.GT.U32.AND P3, PT, R29.reuse, R23, PT ;  /* 0x000000171d00720c */ /* 0x040fe20003f64070 */
[--C-:B------:R-:W-:Y:S01]  /*46a0*/  @!P2 IMAD.IADD R16, R16, 0x1, -R29.reuse ;  /* 0x000000011010a824 */ /* 0x100fe200078e0a1d */
[C---:B------:R-:W-:Y:S01]  /*46b0*/  ISETP.GT.U32.AND P2, PT, R29.reuse, R24, PT ;  /* 0x000000181d00720c */ /* 0x040fe20003f44070 */
[--C-:B------:R-:W-:Y:S01]  /*46c0*/  @!P0 IMAD.IADD R12, R12, 0x1, -R29.reuse ;  /* 0x000000010c0c8824 */ /* 0x100fe200078e0a1d */
[C---:B------:R-:W-:Y:S01]  /*46d0*/  ISETP.GT.U32.AND P0, PT, R29.reuse, R19, PT ;  /* 0x000000131d00720c */ /* 0x040fe20003f04070 */
[--C-:B------:R-:W-:Y:S01]  /*46e0*/  @!P1 IMAD.IADD R14, R14, 0x1, -R29.reuse ;  /* 0x000000010e0e9824 */ /* 0x100fe200078e0a1d */
[----:B------:R-:W-:Y:S01]  /*46f0*/  ISETP.GT.U32.AND P1, PT, R29, R21, PT ;  /* 0x000000151d00720c */ /* 0x000fe20003f24070 */
[--C-:B------:R-:W-:Y:S01]  /*4700*/  @!P4 IMAD.IADD R17, R17, 0x1, -R29.reuse ;  /* 0x000000011111c824 */ /* 0x100fe200078e0a1d */
[----:B------:R-:W-:Y:S01]  /*4710*/  ISETP.GT.U32.AND P4, PT, R29, R25, PT ;  /* 0x000000191d00720c */ /* 0x000fe20003f84070 */
[----:B------:R-:W1:Y:S01]  /*4720*/  S2R R2, SR_TID.X ;  /* 0x0000000000027919 */ /* 0x000e620000002100 */
[--C-:B------:R-:W-:Y:S01]  /*4730*/  @!P6 IMAD.IADD R13, R13, 0x1, -R29.reuse ;  /* 0x000000010d0de824 */ /* 0x100fe200078e0a1d */
[C---:B------:R-:W-:Y:S01]  /*4740*/  ISETP.GT.U32.AND P6, PT, R29.reuse, R20, PT ;  /* 0x000000141d00720c */ /* 0x040fe20003fc4070 */
[--C-:B------:R-:W-:Y:S01]  /*4750*/  @!P5 IMAD.IADD R18, R18, 0x1, -R29.reuse ;  /* 0x000000011212d824 */ /* 0x100fe200078e0a1d */
[----:B------:R-:W-:Y:S01]  /*4760*/  ISETP.GT.U32.AND P5, PT, R29, R26, PT ;  /* 0x0000001a1d00720c */ /* 0x000fe20003fa4070 */
[----:B0-----:R-:W0:Y:S01]  /*4770*/  S2R R8, SR_TID.X ;  /* 0x0000000000087919 */ /* 0x001e220000002100 */
[--C-:B------:R-:W-:Y:S01]  /*4780*/  @!P3 IMAD.IADD R23, R23, 0x1, -R29.reuse ;  /* 0x000000011717b824 */ /* 0x100fe200078e0a1d */
[C---:B------:R-:W-:Y:S01]  /*4790*/  ISETP.GT.U32.AND P3, PT, R29.reuse, R16, PT ;  /* 0x000000101d00720c */ /* 0x040fe20003f64070 */
[--C-:B------:R-:W-:Y:S01]  /*47a0*/  @!P2 IMAD.IADD R24, R24, 0x1, -R29.reuse ;  /* 0x000000011818a824 */ /* 0x100fe200078e0a1d */
[----:B------:R-:W-:Y:S01]  /*47b0*/  ISETP.GT.U32.AND P2, PT, R29, R17, PT ;  /* 0x000000111d00720c */ /* 0x000fe20003f44070 */
[--C-:B------:R-:W-:Y:S01]  /*47c0*/  @!P0 IMAD.IADD R19, R19, 0x1, -R29.reuse ;  /* 0x0000000113138824 */ /* 0x100fe200078e0a1d */
        /* <DEDUP_REMOVED lines=11> */
[----:B------:R-:W-:Y:S01]  /*4880*/  @!P2 IMAD.IADD R17, R17, 0x1, -R29 ;  /* 0x000000011111a824 */ /* 0x000fe200078e0a1d */
[----:B------:R-:W-:Y:S01]  /*4890*/  ISETP.GT.U32.AND P2, PT, R29, R24, PT ;  /* 0x000000181d00720c */ /* 0x000fe20003f44070 */
[----:B-1----:R-:W-:-:S02]  /*48a0*/  IMAD.SHL.U32 R2, R2, 0x200, RZ ;  /* 0x0000020002027824 */ /* 0x002fc400078e00ff */
[--C-:B------:R-:W-:Y:S01]  /*48b0*/  @!P0 IMAD.IADD R27, R27, 0x1, -R29.reuse ;  /* 0x000000011b1b8824 */ /* 0x100fe200078e0a1d */
[----:B------:R-:W-:Y:S01]  /*48c0*/  ISETP.GT.U32.AND P0, PT, R29, R20, PT ;  /* 0x000000141d00720c */ /* 0x000fe20003f04070 */
[--C-:B------:R-:W-:Y:S01]  /*48d0*/  @!P1 IMAD.IADD R15, R15, 0x1, -R29.reuse ;  /* 0x000000010f0f9824 */ /* 0x100fe200078e0a1d */
[C---:B------:R-:W-:Y:S01]  /*48e0*/  ISETP.GT.U32.AND P1, PT, R29.reuse, R21, PT ;  /* 0x000000151d00720c */ /* 0x040fe20003f24070 */
[--C-:B------:R-:W-:Y:S01]  /*48f0*/  @!P4 IMAD.IADD R18, R18, 0x1, -R29.reuse ;  /* 0x000000011212c824 */ /* 0x100fe200078e0a1d */
[C---:B------:R-:W-:Y:S02]  /*4900*/  ISETP.GT.U32.AND P4, PT, R29.reuse, R25, PT ;  /* 0x000000191d00720c */ /* 0x040fe40003f84070 */
[----:B------:R-:W-:Y:S01]  /*4910*/  LOP3.LUT R6, R2, 0x2000, RZ, 0xc0, !PT ;  /* 0x0000200002067812 */ /* 0x000fe200078ec0ff */
[----:B0-----:R-:W-:Y:S01]  /*4920*/  IMAD.SHL.U32 R8, R8, 0x2, RZ ;  /* 0x0000000208087824 */ /* 0x001fe200078e00ff */
[----:B------:R-:W4:Y:S01]  /*4930*/  LDL R2, [R1+0x1edc] ;  /* 0x001edc0001027983 */ /* 0x000f220000100800 */
[--C-:B------:R-:W-:Y:S01]  /*4940*/  @!P6 IMAD.IADD R14, R14, 0x1, -R29.reuse ;  /* 0x000000010e0ee824 */ /* 0x100fe200078e0a1d */
[----:B------:R-:W-:Y:S01]  /*4950*/  ISETP.GT.U32.AND P6, PT, R29, R26, PT ;  /* 0x0000001a1d00720c */ /* 0x000fe20003fc4070 */
[--C-:B------:R-:W-:Y:S01]  /*4960*/  @!P5 IMAD.IADD R19, R19, 0x1, -R29.reuse ;  /* 0x000000011313d824 */ /* 0x100fe200078e0a1d */
[----:B------:R-:W-:Y:S01]  /*4970*/  ISETP.GT.U32.AND P5, PT, R29, R27, PT ;  /* 0x0000001b1d00720c */ /* 0x000fe20003fa4070 */
[--C-:B------:R-:W-:Y:S01]  /*4980*/  @!P3 IMAD.IADD R23, R23, 0x1, -R29.reuse ;  /* 0x000000011717b824 */ /* 0x100fe200078e0a1d */
[----:B------:R-:W-:Y:S01]  /*4990*/  LOP3.LUT R8, R0, 0x30, R8, 0x78, !PT ;  /* 0x0000003000087812 */ /* 0x000fe200078e7808 */
[--C-:B------:R-:W-:Y:S01]  /*49a0*/  @!P2 IMAD.IADD R24, R24, 0x1, -R29.reuse ;  /* 0x000000011818a824 */ /* 0x100fe200078e0a1d */
[----:B------:R-:W4:Y:S01]  /*49b0*/  LDL R0, [R1+0x1ed4] ;  /* 0x001ed40001007983 */ /* 0x000f220000100800 */
[----:B------:R-:W-:-:S02]  /*49c0*/  @!P0 IMAD.IADD R20, R20, 0x1, -R29 ;  /* 0x0000000114148824 */ /* 0x000fc400078e0a1d */
[--C-:B------:R-:W-:Y:S02]  /*49d0*/  @!P1 IMAD.IADD R21, R21, 0x1, -R29.reuse ;  /* 0x0000000115159824 */ /* 0x100fe400078e0a1d */
[--C-:B------:R-:W-:Y:S02]  /*49e0*/  @!P4 IMAD.IADD R25, R25, 0x1, -R29.reuse ;  /* 0x000000011919c824 */ /* 0x100fe400078e0a1d */
[--C-:B------:R-:W-:Y:S02]  /*49f0*/  @!P6 IMAD.IADD R26, R26, 0x1, -R29.reuse ;  /* 0x000000011a1ae824 */ /* 0x100fe400078e0a1d */
[----:B------:R-:W-:Y:S01]  /*4a00*/  @!P5 IMAD.IADD R27, R27, 0x1, -R29 ;  /* 0x000000011b1bd824 */ /* 0x000fe200078e0a1d */
[----:B--2---:R-:W-:Y:S02]  /*4a10*/  ISETP.GE.AND P1, PT, R3, RZ, PT ;  /* 0x000000ff0300720c */ /* 0x004fe40003f26270 */
[----:B---3--:R-:W-:Y:S02]  /*4a20*/  ISETP.GE.AND P0, PT, R5, RZ, PT ;  /* 0x000000ff0500720c */ /* 0x008fe40003f06270 */
[----:B----4-:R-:W-:-:S02]  /*4a30*/  ISETP.GE.AND P3, PT, R22, RZ, PT ;  /* 0x000000ff1600720c */ /* 0x010fc40003f66270 */
[----:B------:R-:W-:Y:S01]  /*4a40*/  ISETP.GE.AND P2, PT, R28, RZ, PT ;  /* 0x000000ff1c00720c */ /* 0x000fe20003f46270 */
[----:B------:R-:W-:-:S05]  /*4a50*/  IMAD.IADD R6, R6, 0x1, R7 ;  /* 0x0000000106067824 */ /* 0x000fca00078e0207 */
[----:B------:R0:W-:Y:S04]  /*4a60*/  STL [R1+0x510], R6 ;  /* 0x0005100601007387 */ /* 0x0001e80000100800 */
[----:B------:R-:W2:Y:S04]  /*4a70*/  LDL R22, [R1+0x1ed8] ;  /* 0x001ed80001167983 */ /* 0x000ea80000100800 */
[----:B------:R-:W3:Y:S04]  /*4a80*/  LDL R7, [R1+0x1ecc] ;  /* 0x001ecc0001077983 */ /* 0x000ee80000100800 */
[----:B------:R-:W4:Y:S01]  /*4a90*/  LDL R28, [R1+0x1ed0] ;  /* 0x001ed000011c7983 */ /* 0x000f220000100800 */
[----:B------:R-:W-:-:S03]  /*4aa0*/  ISETP.GE.AND P4, PT, R4, RZ, PT ;  /* 0x000000ff0400720c */ /* 0x000fc60003f86270 */
[----:B------:R-:W2:Y:S04]  /*4ab0*/  LDL.LU R10, [R1+0x9c] ;  /* 0x00009c00010a7983 */ /* 0x000ea80000300800 */
[----:B------:R-:W3:Y:S04]  /*4ac0*/  LDL R3, [R1+0x1ec8] ;  /* 0x001ec80001037983 */ /* 0x000ee80000100800 */
[----:B------:R-:W3:Y:S04]  /*4ad0*/  LDL R5, [R1+0x1ec4] ;  /* 0x001ec40001057983 */ /* 0x000ee80000100800 */
[----:B------:R-:W3:Y:S04]  /*4ae0*/  LDL.LU R4, [R1+0x98] ;  /* 0x0000980001047983 */ /* 0x000ee80000300800 */
[----:B0-----:R-:W4:Y:S04]  /*4af0*/  LDL R6, [R1+0x1ec0] ;  /* 0x001ec00001067983 */ /* 0x001f280000100800 */
[----:B------:R-:W4:Y:S04]  /*4b00*/  LDL.LU R9, [R1+0x94] ;  /* 0x0000940001097983 */ /* 0x000f280000300800 */
[----:B------:R-:W4:Y:S01]  /*4b10*/  LDL.LU R29, [R1+0x90] ;  /* 0x00009000011d7983 */ /* 0x000f220000300800 */
[----:B------:R-:W-:-:S02]  /*4b20*/  ISETP.NE.AND P5, PT, RZ, c[0x0][0x178], PT ;  /* 0x00005e00ff007a0c */ /* 0x000fc40003fa5270 */
[----:B------:R-:W-:Y:S01]  /*4b30*/  LOP3.LUT R8, RZ, c[0x0][0x178], RZ, 0x33, !PT ;  /* 0x00005e00ff087a12 */ /* 0x000fe200078e33ff */
[----:B--2---:R-:W-:Y:S01]  /*4b40*/  @!P0 IMAD.MOV R10, RZ, RZ, -R10 ;  /* 0x000000ffff0a8224 */ /* 0x004fe200078e0a0a */
[----:B------:R-:W-:Y:S02]  /*4b50*/  ISETP.GE.AND P0, PT, R2, RZ, PT ;  /* 0x000000ff0200720c */ /* 0x000fe40003f06270 */
[----:B------:R-:W2:Y:S02]  /*4b60*/  LDL R2, [R1+0x1ebc] ;  /* 0x001ebc0001027983 */ /* 0x000ea40000100800 */
[----:B------:R-:W-:Y:S01]  /*4b70*/  SEL R10, R8, R10, !P5 ;  /* 0x0000000a080a7207 */ /* 0x000fe20006800000 */
[----:B---3--:R-:W-:Y:S01]  /*4b80*/  @!P1 IMAD.MOV R4, RZ, RZ, -R4 ;  /* 0x000000ffff049224 */ /* 0x008fe200078e0a04 */
[----:B------:R-:W-:Y:S02]  /*4b90*/  ISETP.GE.AND P1, PT, R0, RZ, PT ;  /* 0x000000ff0000720c */ /* 0x000fe40003f26270 */
[----:B------:R-:W3:Y:S02]  /*4ba0*/  LDL R0, [R1+0x1eb8] ;  /* 0x001eb80001007983 */ /* 0x000ee40000100800 */
[----:B------:R-:W-:Y:S01]  /*4bb0*/  SEL R4, R8, R4, !P5 ;  /* 0x0000000408047207 */ /* 0x000fe20006800000 */
[----:B----4-:R-:W-:Y:S01]  /*4bc0*/  @!P3 IMAD.MOV R9, RZ, RZ, -R9 ;  /* 0x000000ffff09b224 */ /* 0x010fe200078e0a09 */
[----:B------:R0:W-:Y:S01]  /*4bd0*/  STL [R1+0xe0], R10 ;  /* 0x0000e00a01007387 */ /* 0x0001e20000100800 */
[----:B------:R-:W-:-:S03]  /*4be0*/  @!P2 IMAD.MOV R29, RZ, RZ, -R29 ;  /* 0x000000ffff1da224 */ /* 0x000fc600078e0a1d */
[C---:B------:R-:W-:Y:S02]  /*4bf0*/  SEL R9, R8.reuse, R9, !P5 ;  /* 0x0000000908097207 */ /* 0x040fe40006800000 */
[----:B------:R-:W-:Y:S01]  /*4c00*/  SEL R8, R8, R29, !P5 ;  /* 0x0000001d08087207 */ /* 0x000fe20006800000 */
[----:B0-----:R-:W4:Y:S01]  /*4c10*/  LDL.LU R10, [R1+0x2000] ;  /* 0x00200000010a7983 */ /* 0x001f220000300800 */
[----:B------:R-:W-:-:S03]  /*4c20*/  ISETP.GE.AND P5, PT, R22, RZ, PT ;  /* 0x000000ff1600720c */ /* 0x000fc60003fa6270 */
[----:B------:R0:W-:Y:S01]  /*4c30*/  STL [R1+0xdc], R4 ;  /* 0x0000dc0401007387 */ /* 0x0001e20000100800 */
[----:B------:R-:W-:-:S03]  /*4c40*/  ISETP.GE.AND P3, PT, R28, RZ, PT ;  /* 0x000000ff1c00720c */ /* 0x000fc60003f66270 */
[----:B0-----:R-:W2:Y:S04]  /*4c50*/  LDL R4, [R1+0x1eb4] ;  /* 0x001eb40001047983 */ /* 0x001ea80000100800 */
[----:B------:R0:W-:Y:S01]  /*4c60*/  STL [R1+0xd8], R9 ;  /* 0x0000d80901007387 */ /* 0x0001e20000100800 */
[----:B------:R-:W-:-:S03]  /*4c70*/  ISETP.GE.AND P2, PT, R7, RZ, PT ;  /* 0x000000ff0700720c */ /* 0x000fc60003f46270 */
[----:B0-----:R-:W2:Y:S04]  /*4c80*/  LDL.LU R9, [R1+0x1ffc] ;  /* 0x001ffc0001097983 */ /* 0x001ea80000300800 */
[----:B------:R-:W2:Y:S04]  /*4c90*/  LDL R22, [R1+0x1eb0] ;  /* 0x001eb00001167983 */ /* 0x000ea80000100800 */
[----:B------:R0:W-:Y:S04]  /*4ca0*/  STL [R1+0xd4], R8 ;  /* 0x0000d40801007387 */ /* 0x0001e80000100800 */
[----:B0-----:R-:W2:Y:S04]  /*4cb0*/  LDL.LU R8, [R1+0x8c] ;  /* 0x00008c0001087983 */ /* 0x001ea80000300800 */
[----:B------:R-:W3:Y:S04]  /*4cc0*/  LDL R28, [R1+0x1eac] ;  /* 0x001eac00011c7983 */ /* 0x000ee80000100800 */
[----:B------:R-:W3:Y:S01]  /*4cd0*/  LDL.LU R7, [R1+0x88] ;  /* 0x0000880001077983 */ /* 0x000ee20000300800 */
[----:B--2---:R-:W-:Y:S01]  /*4ce0*/  @!P4 IMAD.MOV R8, RZ, RZ, -R8 ;  /* 0x000000ffff08c224 */ /* 0x004fe200078e0a08 */
[----:B------:R-:W-:-:S02]  /*4cf0*/  ISETP.GE.AND P4, PT, R3, RZ, PT ;  /* 0x000000ff0300720c */ /* 0x000fc40003f86270 */
[----:B------:R-:W2:Y:S04]  /*4d00*/  LDL R3, [R1+0x1ea8] ;  /* 0x001ea80001037983 */ /* 0x000ea80000100800 */
[----:B------:R0:W-:Y:S01]  /*4d10*/  STL [R1+0x8c], R8 ;  /* 0x00008c0801007387 */ /* 0x0001e20000100800 */
[----:B---3--:R-:W-:Y:S01]  /*4d20*/  @!P0 IMAD.MOV R7, RZ, RZ, -R7 ;  /* 0x000000ffff078224 */ /* 0x008fe200078e0a07 */
[----:B------:R-:W-:Y:S02]  /*4d30*/  ISETP.GE.AND P0, PT, R5, RZ, PT ;  /* 0x000000ff0500720c */ /* 0x000fe40003f06270 */
[----:B0-----:R-:W3:Y:S04]  /*4d40*/  LDL.LU R8, [R1+0x84] ;  /* 0x0000840001087983 */ /* 0x001ee80000300800 */
[----:B------:R-:W2:Y:S04]  /*4d50*/  LDL R5, [R1+0x1ea4] ;  /* 0x001ea40001057983 */ /* 0x000ea80000100800 */
[----:B------:R0:W-:Y:S04]  /*4d60*/  STL [R1+0x88], R7 ;  /* 0x0000880701007387 */ /* 0x0001e80000100800 */
[----:B0-----:R-:W2:Y:S01]  /*4d70*/  LDL.LU R7, [R1+0x80] ;  /* 0x0000800001077983 */ /* 0x001ea20000300800 */
[----:B---3--:R-:W-:Y:S01]  /*4d80*/  @!P1 IMAD.MOV R8, RZ, RZ, -R8 ;  /* 0x000000ffff089224 */ /* 0x008fe200078e0a08 */
[----:B------:R-:W-:-:S02]  /*4d90*/  ISETP.GE.AND P1, PT, R6, RZ, PT ;  /* 0x000000ff0600720c */ /* 0x000fc40003f26270 */
[----:B------:R-:W3:Y:S04]  /*4da0*/  LDL R6, [R1+0x1ea0] ;  /* 0x001ea00001067983 */ /* 0x000ee80000100800 */
[----:B------:R0:W-:Y:S04]  /*4db0*/  STL [R1+0x84], R8 ;  /* 0x0000840801007387 */ /* 0x0001e80000100800 */
[----:B0-----:R-:W3:Y:S01]  /*4dc0*/  LDL.LU R8, [R1+0x7c] ;  /* 0x00007c0001087983 */ /* 0x001ee20000300800 */
[----:B--2---:R-:W-:Y:S01]  /*4dd0*/  @!P5 IMAD.MOV R7, RZ, RZ, -R7 ;  /* 0x000000ffff07d224 */ /* 0x004fe200078e0a07 */
[----:B------:R-:W-:-:S02]  /*4de0*/  ISETP.GE.AND P5, PT, R2, RZ, PT ;  /* 0x000000ff0200720c */ /* 0x000fc40003fa6270 */
        /* <DEDUP_REMOVED lines=54> */
[----:B------:R-:W-:-:S04]  /*5150*/  ISETP.GE.AND P1, PT, R22, RZ, PT ;  /* 0x000000ff1600720c */ /* 0x000fc80003f26270 */
[----:B------:R0:W-:Y:S04]  /*5160*/  STL [R1+0x54], R8 ;  /* 0x0000540801007387 */ /* 0x0001e80000100800 */
[----:B0-----:R-:W3:Y:S01]  /*5170*/  LDL.LU R8, [R1+0x4c] ;  /* 0x00004c0001087983 */ /* 0x001ee20000300800 */
[----:B--2---:R-:W-:-:S03]  /*5180*/  @!P5 IMAD.MOV R7, RZ, RZ, -R7 ;  /* 0x000000ffff07d224 */ /* 0x004fc600078e0a07 */
[----:B------:R-:W2:Y:S04]  /*5190*/  LDL R22, [R1+0x1e70] ;  /* 0x001e700001167983 */ /* 0x000ea80000100800 */
[----:B------:R0:W-:Y:S04]  /*51a0*/  STL [R1+0x50], R7 ;  /* 0x0000500701007387 */ /* 0x0001e80000100800 */
[----:B0-----:R-:W2:Y:S01]  /*51b0*/  LDL.LU R7, [R1+0x48] ;  /* 0x0000480001077983 */ /* 0x001ea20000300800 */
[----:B------:R-:W-:-:S03]  /*51c0*/  ISETP.GE.AND P5, PT, R28, RZ, PT ;  /* 0x000000ff1c00720c */ /* 0x000fc60003fa6270 */
[----:B------:R-:W4:Y:S01]  /*51d0*/  LDL R28, [R1+0x1e6c] ;  /* 0x001e6c00011c7983 */ /* 0x000f220000100800 */
[----:B---3--:R-:W-:Y:S01]  /*51e0*/  @!P2 IMAD.MOV R8, RZ, RZ, -R8 ;  /* 0x000000ffff08a224 */ /* 0x008fe200078e0a08 */
[----:B------:R-:W-:Y:S02]  /*51f0*/  ISETP.GE.AND P2, PT, R3, RZ, PT ;  /* 0x000000ff0300720c */ /* 0x000fe40003f46270 */
[----:B------:R-:W3:Y:S04]  /*5200*/  LDL.LU R3, [R1+0x44] ;  /* 0x0000440001037983 */ /* 0x000ee80000300800 */
[----:B------:R0:W-:Y:S04]  /*5210*/  STL [R1+0x4c], R8 ;  /* 0x00004c0801007387 */ /* 0x0001e80000100800 */
[----:B0-----:R-:W4:Y:S01]  /*5220*/  LDL R8, [R1+0x1e68] ;  /* 0x001e680001087983 */ /* 0x001f220000100800 */
[----:B--2---:R-:W-:Y:S01]  /*5230*/  @!P3 IMAD.MOV R7, RZ, RZ, -R7 ;  /* 0x000000ffff07b224 */ /* 0x004fe200078e0a07 */
[----:B------:R-:W-:-:S02]  /*5240*/  ISETP.GE.AND P3, PT, R5, RZ, PT ;  /* 0x000000ff0500720c */ /* 0x000fc40003f66270 */
[----:B------:R-:W2:Y:S04]  /*5250*/  LDL.LU R5, [R1+0x40] ;  /* 0x0000400001057983 */ /* 0x000ea80000300800 */
[----:B------:R-:W-:Y:S01]  /*5260*/  STL [R1+0x48], R7 ;  /* 0x0000480701007387 */ /* 0x000fe20000100800 */
[----:B---3--:R-:W-:Y:S01]  /*5270*/  @!P4 IMAD.MOV R3, RZ, RZ, -R3 ;  /* 0x000000ffff03c224 */ /* 0x008fe200078e0a03 */
[----:B------:R-:W-:-:S04]  /*5280*/  ISETP.GE.AND P4, PT, R6, RZ, PT ;  /* 0x000000ff0600720c */ /* 0x000fc80003f86270 */
[----:B------:R0:W-:Y:S04]  /*5290*/  STL [R1+0x44], R3 ;  /* 0x0000440301007387 */ /* 0x0001e80000100800 */
[----:B0-----:R-:W3:Y:S01]  /*52a0*/  LDL R3, [R1+0x1e64] ;  /* 0x001e640001037983 */ /* 0x001ee20000100800 */
[----:B--2---:R-:W-:-:S03]  /*52b0*/  @!P0 IMAD.MOV R5, RZ, RZ, -R5 ;  /* 0x000000ffff058224 */ /* 0x004fc600078e0a05 */
[----:B------:R-:W2:Y:S01]  /*52c0*/  LDL.LU R6, [R1+0x3c] ;  /* 0x00003c0001067983 */ /* 0x000ea20000300800 */
[----:B------:R-:W-:-:S03]  /*52d0*/  ISETP.GE.AND P0, PT, R2, RZ, PT ;  /* 0x000000ff0200720c */ /* 0x000fc60003f06270 */
[----:B------:R-:W3:Y:S04]  /*52e0*/  LDL R7, [R1+0x1e60] ;  /* 0x001e600001077983 */ /* 0x000ee80000100800 */
[----:B------:R-:W3:Y:S04]  /*52f0*/  LDL R2, [R1+0x1e5c] ;  /* 0x001e5c0001027983 */ /* 0x000ee80000100800 */
[----:B------:R0:W-:Y:S04]  /*5300*/  STL [R1+0x40], R5 ;  /* 0x0000400501007387 */ /* 0x0001e80000100800 */
[----:B0-----:R-:W3:Y:S01]  /*5310*/  LDL.LU R5, [R1+0x38] ;  /* 0x0000380001057983 */ /* 0x001ee20000300800 */
[----:B--2---:R-:W-:Y:S01]  /*5320*/  @!P1 IMAD.MOV R6, RZ, RZ, -R6 ;  /* 0x000000ffff069224 */ /* 0x004fe200078e0a06 */
[----:B------:R-:W-:-:S04]  /*5330*/  ISETP.GE.AND P1, PT, R0, RZ, PT ;  /* 0x000000ff0000720c */ /* 0x000fc80003f26270 */
[----:B------:R0:W-:Y:S04]  /*5340*/  STL [R1+0x3c], R6 ;  /* 0x00003c0601007387 */ /* 0x0001e80000100800 */
[----:B0-----:R-:W2:Y:S04]  /*5350*/  LDL R6, [R1+0x1e58] ;  /* 0x001e580001067983 */ /* 0x001ea80000100800 */
[----:B------:R-:W2:Y:S01]  /*5360*/  LDL.LU R0, [R1+0x34] ;  /* 0x0000340001007983 */ /* 0x000ea20000300800 */
[----:B---3--:R-:W-:-:S05]  /*5370*/  @!P5 IMAD.MOV R5, RZ, RZ, -R5 ;  /* 0x000000ffff05d224 */ /* 0x008fca00078e0a05 */
[----:B------:R0:W-:Y:S04]  /*5380*/  STL [R1+0x38], R5 ;  /* 0x0000380501007387 */ /* 0x0001e80000100800 */
[----:B0-----:R-:W3:Y:S04]  /*5390*/  LDL R5, [R1+0x1e54] ;  /* 0x001e540001057983 */ /* 0x001ee80000100800 */
[----:B------:R-:W3:Y:S01]  /*53a0*/  LDL.LU R29, [R1+0x30] ;  /* 0x00003000011d7983 */ /* 0x000ee20000300800 */
[----:B------:R-:W-:-:S03]  /*53b0*/  ISETP.GE.AND P5, PT, R4, RZ, PT ;  /* 0x000000ff0400720c */ /* 0x000fc60003fa6270 */
[----:B------:R-:W4:Y:S01]  /*53c0*/  LDL R4, [R1+0x1e50] ;  /* 0x001e500001047983 */ /* 0x000f220000100800 */
[----:B--2---:R-:W-:Y:S01]  /*53d0*/  @!P2 IMAD.MOV R0, RZ, RZ, -R0 ;  /* 0x000000ffff00a224 */ /* 0x004fe200078e0a00 */
[----:B------:R-:W-:-:S04]  /*53e0*/  ISETP.GE.AND P2, PT, R22, RZ, PT ;  /* 0x000000ff1600720c */ /* 0x000fc80003f46270 */
[----:B------:R0:W-:Y:S04]  /*53f0*/  STL [R1+0x34], R0 ;  /* 0x0000340001007387 */ /* 0x0001e80000100800 */
[----:B0-----:R-:W2:Y:S04]  /*5400*/  LDL.LU R0, [R1+0x2c] ;  /* 0x00002c0001007983 */ /* 0x001ea80000300800 */
[----:B------:R-:W2:Y:S01]  /*5410*/  LDL R22, [R1+0x1e4c] ;  /* 0x001e4c0001167983 */ /* 0x000ea20000100800 */
[----:B---3--:R-:W-:Y:S01]  /*5420*/  @!P3 IMAD.MOV R29, RZ, RZ, -R29 ;  /* 0x000000ffff1db224 */ /* 0x008fe200078e0a1d */
[----:B----4-:R-:W-:-:S02]  /*5430*/  ISETP.GE.AND P3, PT, R28, RZ, PT ;  /* 0x000000ff1c00720c */ /* 0x010fc40003f66270 */
[----:B------:R-:W3:Y:S04]  /*5440*/  LDL R28, [R1+0x1e48] ;  /* 0x001e4800011c7983 */ /* 0x000ee80000100800 */
[----:B------:R0:W-:Y:S04]  /*5450*/  STL [R1+0x30], R29 ;  /* 0x0000301d01007387 */ /* 0x0001e80000100800 */
[----:B0-----:R-:W4:Y:S01]  /*5460*/  LDL.LU R29, [R1+0x28] ;  /* 0x00002800011d7983 */ /* 0x001f220000300800 */
[----:B--2---:R-:W-:Y:S01]  /*5470*/  @!P4 IMAD.MOV R0, RZ, RZ, -R0 ;  /* 0x000000ffff00c224 */ /* 0x004fe200078e0a00 */
[----:B------:R-:W-:-:S04]  /*5480*/  ISETP.GE.AND P4, PT, R8, RZ, PT ;  /* 0x000000ff0800720c */ /* 0x000fc80003f86270 */
[----:B------:R0:W-:Y:S04]  /*5490*/  STL [R1+0x2c], R0 ;  /* 0x00002c0001007387 */ /* 0x0001e80000100800 */
[----:B0-----:R-:W2:Y:S04]  /*54a0*/  LDL R0, [R1+0x1e44] ;  /* 0x001e440001007983 */ /* 0x001ea80000100800 */
[----:B------:R-:W2:Y:S01]  /*54b0*/  LDL.LU R8, [R1+0x24] ;  /* 0x0000240001087983 */ /* 0x000ea20000300800 */
[----:B----4-:R-:W-:Y:S01]  /*54c0*/  @!P0 IMAD.MOV R29, RZ, RZ, -R29 ;  /* 0x000000ffff1d8224 */ /* 0x010fe200078e0a1d */
[----:B------:R-:W-:-:S04]  /*54d0*/  ISETP.GE.AND P0, PT, R3, RZ, PT ;  /* 0x000000ff0300720c */ /* 0x000fc80003f06270 */
[----:B------:R0:W-:Y:S04]  /*54e0*/  STL [R1+0x28], R29 ;  /* 0x0000281d01007387 */ /* 0x0001e80000100800 */
[----:B0-----:R-:W4:Y:S04]  /*54f0*/  LDL R29, [R1+0x1e40] ;  /* 0x001e4000011d7983 */ /* 0x001f280000100800 */
[----:B------:R-:W3:Y:S01]  /*5500*/  LDL.LU R3, [R1+0x20] ;  /* 0x0000200001037983 */ /* 0x000ee20000300800 */
[----:B--2---:R-:W-:Y:S01]  /*5510*/  @!P1 IMAD.MOV R8, RZ, RZ, -R8 ;  /* 0x000000ffff089224 */ /* 0x004fe200078e0a08 */
[----:B------:R-:W-:-:S04]  /*5520*/  ISETP.GE.AND P1, PT, R7, RZ, PT ;  /* 0x000000ff0700720c */ /* 0x000fc80003f26270 */
[----:B------:R0:W-:Y:S04]  /*5530*/  STL [R1+0x24], R8 ;  /* 0x0000240801007387 */ /* 0x0001e80000100800 */
[----:B0-----:R-:W2:Y:S04]  /*5540*/  LDL.LU R8, [R1+0x1ff8] ;  /* 0x001ff80001087983 */ /* 0x001ea80000300800 */
[----:B------:R-:W2:Y:S01]  /*5550*/  LDL.LU R7, [R1+0x1c] ;  /* 0x00001c0001077983 */ /* 0x000ea20000300800 */
[----:B---3--:R-:W-:-:S05]  /*5560*/  @!P5 IMAD.MOV R3, RZ, RZ, -R3 ;  /* 0x000000ffff03d224 */ /* 0x008fca00078e0a03 */
[----:B------:R0:W-:Y:S04]  /*5570*/  STL [R1+0x20], R3 ;  /* 0x0000200301007387 */ /* 0x0001e80000100800 */
[----:B0-----:R-:W3:Y:S01]  /*5580*/  LDL.LU R3, [R1+0x18] ;  /* 0x0000180001037983 */ /* 0x001ee20000300800 */
[----:B------:R-:W-:-:S03]  /*5590*/  ISETP.GE.AND P5, PT, R2, RZ, PT ;  /* 0x000000ff0200720c */ /* 0x000fc60003fa6270 */
[----:B------:R-:W4:Y:S01]  /*55a0*/  LDL R2, [R1+0x1e38] ;  /* 0x001e380001027983 */ /* 0x000f220000100800 */
[----:B--2---:R-:W-:Y:S01]  /*55b0*/  @!P2 IMAD.MOV R7, RZ, RZ, -R7 ;  /* 0x000000ffff07a224 */ /* 0x004fe200078e0a07 */
[----:B------:R-:W-:-:S04]  /*55c0*/  ISETP.GE.AND P2, PT, R6, RZ, PT ;  /* 0x000000ff0600720c */ /* 0x000fc80003f46270 */
[----:B------:R0:W-:Y:S04]  /*55d0*/  STL [R1+0x1c], R7 ;  /* 0x00001c0701007387 */ /* 0x0001e80000100800 */
[----:B0-----:R-:W2:Y:S04]  /*55e0*/  LDL.LU R7, [R1+0x1ff4] ;  /* 0x001ff40001077983 */ /* 0x001ea80000300800 */
[----:B------:R-:W2:Y:S01]  /*55f0*/  LDL.LU R6, [R1+0x14] ;  /* 0x0000140001067983 */ /* 0x000ea20000300800 */
[----:B---3--:R-:W-:Y:S01]  /*5600*/  @!P3 IMAD.MOV R3, RZ, RZ, -R3 ;  /* 0x000000ffff03b224 */ /* 0x008fe200078e0a03 */
[----:B------:R-:W-:-:S04]  /*5610*/  ISETP.GE.AND P3, PT, R5, RZ, PT ;  /* 0x000000ff0500720c */ /* 0x000fc80003f66270 */
[----:B------:R0:W-:Y:S04]  /*5620*/  STL [R1+0x18], R3 ;  /* 0x0000180301007387 */ /* 0x0001e80000100800 */
[----:B0-----:R-:W3:Y:S04]  /*5630*/  LDL R3, [R1+0x1e34] ;  /* 0x001e340001037983 */ /* 0x001ee80000100800 */
[----:B------:R-:W3:Y:S01]  /*5640*/  LDL.LU R5, [R1+0x10] ;  /* 0x0000100001057983 */ /* 0x000ee20000300800 */
        /* <DEDUP_REMOVED lines=8> */
[----:B0-----:R-:W3:Y:S04]  /*56d0*/  LDL.LU R5, [R1+0x1fec] ;  /* 0x001fec0001057983 */ /* 0x001ee80000300800 */
        /* <DEDUP_REMOVED lines=9> */
[----:B------:R-:W-:Y:S01]  /*5770*/  ISETP.GE.AND P5, PT, R0, RZ, PT ;  /* 0x000000ff0000720c */ /* 0x000fe20003fa6270 */
[----:B--2---:R-:W-:Y:S02]  /*5780*/  @!P2 IMAD.MOV R28, RZ, RZ, -R28 ;  /* 0x000000ffff1ca224 */ /* 0x004fe400078e0a1c */
[----:B---3--:R-:W-:Y:S02]  /*5790*/  IMAD.MOV.U32 R0, RZ, RZ, R22 ;  /* 0x000000ffff007224 */ /* 0x008fe400078e0016 */
[----:B------:R-:W2:Y:S04]  /*57a0*/  LDL R22, [R1+0x1e28] ;  /* 0x001e280001167983 */ /* 0x000ea80000100800 */
[----:B------:R0:W-:Y:S04]  /*57b0*/  STL [R1+0x4], R28 ;  /* 0x0000041c01007387 */ /* 0x0001e80000100800 */
[----:B0-----:R-:W3:Y:S01]  /*57c0*/  LDL.LU R28, [R1+0x1fe0] ;  /* 0x001fe000011c7983 */ /* 0x001ee20000300800 */
[----:B------:R-:W-:Y:S01]  /*57d0*/  @!P3 IMAD.MOV R0, RZ, RZ, -R0 ;  /* 0x000000ffff00b224 */ /* 0x000fe200078e0a00 */
[----:B----4-:R-:W-:Y:S01]  /*57e0*/  ISETP.GE.AND P2, PT, R29, RZ, PT ;  /* 0x000000ff1d00720c */ /* 0x010fe20003f46270 */
[----:B---3--:R-:W-:-:S02]  /*57f0*/  IMAD.MOV.U32 R29, RZ, RZ, R28 ;  /* 0x000000ffff1d7224 */ /* 0x008fc400078e001c */
[----:B------:R-:W3:Y:S04]  /*5800*/  LDL R28, [R1+0x1e3c] ;  /* 0x001e3c00011c7983 */ /* 0x000ee80000100800 */
[----:B------:R0:W-:Y:S04]  /*5810*/  STL [R1], R0 ;  /* 0x0000000001007387 */ /* 0x0001e80000100800 */
[----:B0-----:R-:W4:Y:S01]  /*5820*/  LDL.LU R0, [R1+0x1fdc] ;  /* 0x001fdc0001007983 */ /* 0x001f220000300800 */
[----:B------:R-:W-:Y:S01]  /*5830*/  @!P4 IMAD.MOV R29, RZ, RZ, -R29 ;  /* 0x000000ffff1dc224 */ /* 0x000fe200078e0a1d */
[----:B------:R-:W-:-:S02]  /*5840*/  ISETP.GE.AND P4, PT, R2, RZ, PT ;  /* 0x000000ff0200720c */ /* 0x000fc40003f86270 */
[----:B---3--:R-:W-:Y:S01]  /*5850*/  ISETP.GE.AND P3, PT, R28, RZ, PT ;  /* 0x000000ff1c00720c */ /* 0x008fe20003f66270 */
[----:B----4-:R-:W-:Y:S02]  /*5860*/  IMAD.MOV.U32 R28, RZ, RZ, R0 ;  /* 0x000000ffff1c7224 */ /* 0x010fe400078e0000 */
[----:B------:R-:W3:Y:S02]  /*5870*/  LDL R0, [R1+0x1e24] ;  /* 0x001e240001007983 */ /* 0x000ee40000100800 */
[----:B------:R-:W-:Y:S02]  /*5880*/  @!P0 IMAD.MOV R28, RZ, RZ, -R28 ;  /* 0x000000ffff1c8224 */ /* 0x000fe400078e0a1c */
[----:B------:R0:W-:Y:S01]  /*5890*/  STL [R1+0x1f50], R29 ;  /* 0x001f501d01007387 */ /* 0x0001e20000100800 */
[----:B------:R-:W-:-:S03]  /*58a0*/  ISETP.GE.AND P0, PT, R3, RZ, PT ;  /* 0x000000ff0300720c */ /* 0x000fc60003f06270 */
[----:B0-----:R-:W4:Y:S04]  /*58b0*/  LDL R29, [R1+0x1e2c] ;  /* 0x001e2c00011d7983 */ /* 0x001f280000100800 */
[----:B------:R-:W2:Y:S04]  /*58c0*/  LDL.LU R2, [R1+0x1fd8] ;  /* 0x001fd80001027983 */ /* 0x000ea80000300800 */
[----:B------:R0:W-:Y:S04]  /*58d0*/  STL [R1+0x1f54], R28 ;  /* 0x001f541c01007387 */ /* 0x0001e80000100800 */
[----:B0-----:R-:W3:Y:S04]  /*58e0*/  LDL R28, [R1+0x1e30] ;  /* 0x001e3000011c7983 */ /* 0x001ee80000100800 */
[----:B------:R-:W4:Y:S01]  /*58f0*/  LDL.LU R3, [R1+0x1fd4] ;  /* 0x001fd40001037983 */ /* 0x000f220000300800 */
[----:B------:R-:W-:-:S02]  /*5900*/  @!P2 IMAD.MOV R4, RZ, RZ, -R4 ;  /* 0x000000ffff04a224 */ /* 0x000fc400078e0a04 */
[----:B------:R-:W-:Y:S02]  /*5910*/  @!P3 IMAD.MOV R5, RZ, RZ, -R5 ;  /* 0x000000ffff05b224 */ /* 0x000fe400078e0a05 */
[----:B--2---:R-:W-:-:S05]  /*5920*/  @!P1 IMAD.MOV R2, RZ, RZ, -R2 ;  /* 0x000000ffff029224 */ /* 0x004fca00078e0a02 */
[----:B------:R0:W-:Y:S01]  /*5930*/  STL [R1+0x1f58], R2 ;  /* 0x001f580201007387 */ /* 0x0001e20000100800 */
[----:B---3--:R-:W-:-:S03]  /*5940*/  ISETP.GE.AND P1, PT, R28, RZ, PT ;  /* 0x000000ff1c00720c */ /* 0x008fc60003f26270 */
[----:B0-----:R-:W2:Y:S01]  /*5950*/  LDL R2, [R1+0x1e18] ;  /* 0x001e180001027983 */ /* 0x001ea20000100800 */
[----:B----4-:R-:W-:-:S03]  /*5960*/  @!P5 IMAD.MOV R3, RZ, RZ, -R3 ;  /* 0x000000ffff03d224 */ /* 0x010fc600078e0a03 */
[----:B------:R-:W3:Y:S01]  /*5970*/  LDL R28, [R1+0x1e14] ;  /* 0x001e1400011c7983 */ /* 0x000ee20000100800 */
[----:B------:R-:W-:-:S03]  /*5980*/  ISETP.GE.AND P5, PT, R29, RZ, PT ;  /* 0x000000ff1d00720c */ /* 0x000fc60003fa6270 */
[----:B------:R0:W-:Y:S04]  /*5990*/  STL [R1+0x1f5c], R3 ;  /* 0x001f5c0301007387 */ /* 0x0001e80000100800 */
[----:B------:R-:W4:Y:S04]  /*59a0*/  LDL R29, [R1+0x1e10] ;  /* 0x001e1000011d7983 */ /* 0x000f280000100800 */
[----:B0-----:R-:W3:Y:S04]  /*59b0*/  LDL R3, [R1+0x1e1c] ;  /* 0x001e1c0001037983 */ /* 0x001ee80000100800 */
[----:B------:R0:W-:Y:S04]  /*59c0*/  STL [R1+0x1f60], R4 ;  /* 0x001f600401007387 */ /* 0x0001e80000100800 */
[----:B0-----:R-:W3:Y:S01]  /*59d0*/  LDL R4, [R1+0x1e20] ;  /* 0x001e200001047983 */ /* 0x001ee20000100800 */
[----:B------:R-:W-:-:S02]  /*59e0*/  ISETP.GE.AND P2, PT, R22, RZ, PT ;  /* 0x000000ff1600720c */ /* 0x000fc40003f46270 */
[----:B------:R-:W-:Y:S01]  /*59f0*/  ISETP.GE.AND P3, PT, R0, RZ, PT ;  /* 0x000000ff0000720c */ /* 0x000fe20003f66270 */
[----:B------:R-:W4:Y:S04]  /*5a00*/  LDL.LU R22, [R1+0x1fd0] ;  /* 0x001fd00001167983 */ /* 0x000f280000300800 */
[----:B------:R0:W-:Y:S04]  /*5a10*/  STL [R1+0x1f64], R5 ;  /* 0x001f640501007387 */ /* 0x0001e80000100800 */
[----:B------:R-:W4:Y:S01]  /*5a20*/  LDL R0, [R1+0x1e0c] ;  /* 0x001e0c0001007983 */ /* 0x000f220000100800 */
[----:B------:R-:W-:-:S02]  /*5a30*/  @!P4 IMAD.MOV R6, RZ, RZ, -R6 ;  /* 0x000000ffff06c224 */ /* 0x000fc400078e0a06 */
[----:B------:R-:W-:-:S03]  /*5a40*/  @!P0 IMAD.MOV R7, RZ, RZ, -R7 ;  /* 0x000000ffff078224 */ /* 0x000fc600078e0a07 */
[----:B------:R1:W-:Y:S04]  /*5a50*/  STL [R1+0x1f68], R6 ;  /* 0x001f680601007387 */ /* 0x0003e80000100800 */
[----:B0-----:R-:W4:Y:S04]  /*5a60*/  LDL R5, [R1+0x1e04] ;  /* 0x001e040001057983 */ /* 0x001f280000100800 */
[----:B-1----:R-:W4:Y:S04]  /*5a70*/  LDL R6, [R1+0x1e08] ;  /* 0x001e080001067983 */ /* 0x002f280000100800 */
[----:B------:R-:W-:Y:S01]  /*5a80*/  STL [R1+0x1f6c], R7 ;  /* 0x001f6c0701007387 */ /* 0x000fe20000100800 */
[----:B------:R-:W-:-:S02]  /*5a90*/  @!P1 IMAD.MOV R8, RZ, RZ, -R8 ;  /* 0x000000ffff089224 */ /* 0x000fc400078e0a08 */
[----:B------:R-:W-:Y:S01]  /*5aa0*/  @!P5 IMAD.MOV R9, RZ, RZ, -R9 ;  /* 0x000000ffff09d224 */ /* 0x000fe200078e0a09 */
[----:B--2---:R-:W-:Y:S02]  /*5ab0*/  ISETP.GE.AND P1, PT, R2, RZ, PT ;  /* 0x000000ff0200720c */ /* 0x004fe40003f26270 */
[----:B---3--:R-:W-:Y:S02]  /*5ac0*/  ISETP.GE.AND P4, PT, R4, RZ, PT ;  /* 0x000000ff0400720c */ /* 0x008fe40003f86270 */
[----:B------:R-:W2:Y:S01]  /*5ad0*/  LDL R4, [R1+0x1e00] ;  /* 0x001e000001047983 */ /* 0x000ea20000100800 */
[----:B------:R-:W-:-:S03]  /*5ae0*/  ISETP.GE.AND P0, PT, R3, RZ, PT ;  /* 0x000000ff0300720c */ /* 0x000fc60003f06270 */
[----:B------:R-:W-:Y:S04]  /*5af0*/  STL [R1+0x1f70], R8 ;  /* 0x001f700801007387 */ /* 0x000fe80000100800 */
[----:B------:R-:W3:Y:S04]  /*5b00*/  LDL R3, [R1+0x1dfc] ;  /* 0x001dfc0001037983 */ /* 0x000ee80000100800 */
[----:B------:R-:W-:Y:S04]  /*5b10*/  STL [R1+0x1f74], R9 ;  /* 0x001f740901007387 */ /* 0x000fe80000100800 */
[----:B------:R-:W3:Y:S01]  /*5b20*/  LDL R2, [R1+0x1df8] ;  /* 0x001df80001027983 */ /* 0x000ee20000100800 */
[----:B------:R-:W-:-:S02]  /*5b30*/  @!P2 IMAD.MOV R10, RZ, RZ, -R10 ;  /* 0x000000ffff0aa224 */ /* 0x000fc400078e0a0a */
[----:B------:R-:W-:Y:S01]  /*5b40*/  @!P3 IMAD.MOV R11, RZ, RZ, -R11 ;  /* 0x000000ffff0bb224 */ /* 0x000fe200078e0a0b */
[----:B------:R-:W-:Y:S02]  /*5b50*/  ISETP.GE.AND P5, PT, R28, RZ, PT ;  /* 0x000000ff1c00720c */ /* 0x000fe40003fa6270 */
[----:B------:R-:W-:Y:S01]  /*5b60*/  STL [R1+0x1f78], R10 ;  /* 0x001f780a01007387 */ /* 0x000fe20000100800 */
[----:B----4-:R-:W-:Y:S02]  /*5b70*/  ISETP.GE.AND P2, PT, R29, RZ, PT ;  /* 0x000000ff1d00720c */ /* 0x010fe40003f46270 */
[----:B------:R-:W-:Y:S01]  /*5b80*/  ISETP.GE.AND P3, PT, R0, RZ, PT ;  /* 0x000000ff0000720c */ /* 0x000fe20003f66270 */
[----:B------:R-:W4:Y:S04]  /*5b90*/  LDL R28, [R1+0x1df4] ;  /* 0x001df400011c7983 */ /* 0x000f280000100800 */
[----:B------:R-:W4:Y:S04]  /*5ba0*/  LDL R29, [R1+0x1df0] ;  /* 0x001df000011d7983 */ /* 0x000f280000100800 */
[----:B------:R-:W-:Y:S04]  /*5bb0*/  STL [R1+0x1f7c], R11 ;  /* 0x001f7c0b01007387 */ /* 0x000fe80000100800 */
[----:B------:R-:W4:Y:S01]  /*5bc0*/  LDL R0, [R1+0x1de8] ;  /* 0x001de80001007983 */ /* 0x000f220000100800 */
[----:B------:R-:W-:Y:S01]  /*5bd0*/  @!P4 IMAD.MOV R12, RZ, RZ, -R12 ;  /* 0x000000ffff0cc224 */ /* 0x000fe200078e0a0c */
[----:B------:R-:W-:Y:S01]  /*5be0*/  ISETP.GE.AND P4, PT, R6, RZ, PT ;  /* 0x000000ff0600720c */ /* 0x000fe20003f86270 */
[----:B------:R-:W-:Y:S01]  /*5bf0*/  @!P0 IMAD.MOV R13, RZ, RZ, -R13 ;  /* 0x000000ffff0d8224 */ /* 0x000fe200078e0a0d */
[----:B------:R-:W-:Y:S01]  /*5c00*/  ISETP.GE.AND P0, PT, R5, RZ, PT ;  /* 0x000000ff0500720c */ /* 0x000fe20003f06270 */
[----:B------:R-:W-:Y:S01]  /*5c10*/  @!P1 IMAD.MOV R14, RZ, RZ, -R14 ;  /* 0x000000ffff0e9224 */ /* 0x000fe200078e0a0e */
[----:B------:R-:W-:Y:S04]  /*5c20*/  STL [R1+0x1f80], R12 ;  /* 0x001f800c01007387 */ /* 0x000fe80000100800 */
[----:B------:R-:W-:Y:S01]  /*5c30*/  STL [R1+0x1f84], R13 ;  /* 0x001f840d01007387 */ /* 0x000fe20000100800 */
[----:B------:R-:W-:-:S03]  /*5c40*/  @!P5 IMAD.MOV R15, RZ, RZ, -R15 ;  /* 0x000000ffff0fd224 */ /* 0x000fc600078e0a0f */
[----:B------:R-:W-:Y:S01]  /*5c50*/  STL [R1+0x1f88], R14 ;  /* 0x001f880e01007387 */ /* 0x000fe20000100800 */
[----:B------:R-:W-:-:S03]  /*5c60*/  @!P2 IMAD.MOV R16, RZ, RZ, -R16 ;  /* 0x000000ffff10a224 */ /* 0x000fc600078e0a10 */
[----:B------:R-:W4:Y:S01]  /*5c70*/  LDL R5, [R1+0xbd0] ;  /* 0x000bd00001057983 */ /* 0x000f220000100800 */
[----:B------:R-:W-:Y:S02]  /*5c80*/  @!P3 IMAD.MOV R17, RZ, RZ, -R17 ;  /* 0x000000ffff11b224 */ /* 0x000fe400078e0a11 */
[----:B------:R-:W-:Y:S01]  /*5c90*/  @!P4 IMAD.MOV R18, RZ, RZ, -R18 ;  /* 0x000000ffff12c224 */ /* 0x000fe200078e0a12 */
[----:B------:R-:W-:Y:S01]  /*5ca0*/  STL [R1+0x1f8c], R15 ;  /* 0x001f8c0f01007387 */ /* 0x000fe20000100800 */
[----:B------:R-:W-:-:S03]  /*5cb0*/  @!P0 IMAD.MOV R19, RZ, RZ, -R19 ;  /* 0x000000ffff138224 */ /* 0x000fc600078e0a13 */
[----:B------:R-:W-:Y:S04]  /*5cc0*/  STL [R1+0x1f90], R16 ;  /* 0x001f901001007387 */ /* 0x000fe80000100800 */
[----:B------:R-:W-:Y:S04]  /*5cd0*/  STL [R1+0x1f94], R17 ;  /* 0x001f941101007387 */ /* 0x000fe80000100800 */
[----:B------:R-:W-:Y:S04]  /*5ce0*/  STL [R1+0x1f98], R18 ;  /* 0x001f981201007387 */ /* 0x000fe80000100800 */
[----:B------:R-:W-:Y:S01]  /*5cf0*/  STL [R1+0x1f9c], R19 ;  /* 0x001f9c1301007387 */ /* 0x000fe20000100800 */
[----:B--2---:R-:W-:-:S13]  /*5d00*/  ISETP.GE.AND P1, PT, R4, RZ, PT ;  /* 0x000000ff0400720c */ /* 0x004fda0003f26270 */
[----:B------:R-:W-:Y:S01]  /*5d10*/  @!P1 IMAD.MOV R20, RZ, RZ, -R20 ;  /* 0x000000ffff149224 */ /* 0x000fe200078e0a14 */
[----:B------:R-:W-:Y:S02]  /*5d20*/  ISETP.GE.AND P1, PT, R22, RZ, PT ;  /* 0x000000ff1600720c */ /* 0x000fe40003f26270 */
[----:B---3--:R-:W-:Y:S02]  /*5d30*/  ISETP.GE.AND P5, PT, R3, RZ, PT ;  /* 0x000000ff0300720c */ /* 0x008fe40003fa6270 */
[----:B------:R-:W-:Y:S01]  /*5d40*/  STL [R1+0x1fa0], R20 ;  /* 0x001fa01401007387 */ /* 0x000fe20000100800 */
[----:B------:R-:W-:-:S03]  /*5d50*/  ISETP.GE.AND P2, PT, R2, RZ, PT ;  /* 0x000000ff0200720c */ /* 0x000fc60003f46270 */
[----:B------:R-:W2:Y:S04]  /*5d60*/  LDL.LU R22, [R1+0x1fcc] ;  /* 0x001fcc0001167983 */ /* 0x000ea80000300800 */
[----:B------:R-:W3:Y:S04]  /*5d70*/  LDL.LU R4, [R1+0x8c] ;  /* 0x00008c0001047983 */ /* 0x000ee80000300800 */
[----:B------:R-:W3:Y:S04]  /*5d80*/  LDL.LU R3, [R1+0x88] ;  /* 0x0000880001037983 */ /* 0x000ee80000300800 */
[----:B------:R-:W3:Y:S01]  /*5d90*/  LDL.LU R2, [R1+0x84] ;  /* 0x0000840001027983 */ /* 0x000ee20000300800 */
[----:B----4-:R-:W-:-:S03]  /*5da0*/  ISETP.GE.AND P0, PT, R0, RZ, PT ;  /* 0x000000ff0000720c */ /* 0x010fc60003f06270 */
[----:B------:R-:W0:Y:S01]  /*5db0*/  S2R R0, SR_TID.X ;  /* 0x0000000000007919 */ /* 0x000e220000002100 */
[----:B------:R-:W-:Y:S02]  /*5dc0*/  ISETP.GE.AND P3, PT, R28, RZ, PT ;  /* 0x000000ff1c00720c */ /* 0x000fe40003f66270 */
[----:B------:R-:W-:Y:S01]  /*5dd0*/  ISETP.GE.AND P4, PT, R29, RZ, PT ;  /* 0x000000ff1d00720c */ /* 0x000fe20003f86270 */
[----:B------:R-:W-:Y:S01]  /*5de0*/  @!P5 IMAD.MOV R21, RZ, RZ, -R21 ;  /* 0x000000ffff15d224 */ /* 0x000fe200078e0a15 */
[----:B------:R-:W4:Y:S01]  /*5df0*/  LDL.LU R28, [R1+0x80] ;  /* 0x00008000011c7983 */ /* 0x000f220000300800 */
[----:B------:R-:W-:-:S03]  /*5e00*/  @!P2 IMAD.MOV R23, RZ, RZ, -R23 ;  /* 0x000000ffff17a224 */ /* 0x000fc600078e0a17 */
[----:B------:R-:W4:Y:S01]  /*5e10*/  LDL.LU R29, [R1+0x7c] ;  /* 0x00007c00011d7983 */ /* 0x000f220000300800 */
[----:B------:R-:W-:Y:S02]  /*5e20*/  ISETP.GE.AND P5, PT, R5, RZ, PT ;  /* 0x000000ff0500720c */ /* 0x000fe40003fa6270 */
[----:B0-----:R-:W-:-:S05]  /*5e30*/  LOP3.LUT R0, R0, 0x7f, RZ, 0xc0, !PT ;  /* 0x0000007f00007812 */ /* 0x001fca00078ec0ff */
[----:B------:R-:W-:Y:S01]  /*5e40*/  IMAD R0, R0, c[0x0][0x18c], RZ ;  /* 0x0000630000007a24 */ /* 0x000fe200078e02ff */
[----:B------:R-:W-:Y:S04]  /*5e50*/  STL [R1+0x1fa4], R21 ;  /* 0x001fa41501007387 */ /* 0x000fe80000100800 */
[----:B------:R-:W-:Y:S01]  /*5e60*/  LEA R0, P6, R0, c[0x0][0x168], 0x1 ;  /* 0x00005a0000007a11 */ /* 0x000fe200078c08ff */
[----:B------:R-:W-:Y:S01]  /*5e70*/  STL [R1+0x1fa8], R23 ;  /* 0x001fa81701007387 */ /* 0x000fe20000100800 */
[----:B------:R-:W-:Y:S01]  /*5e80*/  @!P3 IMAD.MOV R24, RZ, RZ, -R24 ;  /* 0x000000ffff18b224 */ /* 0x000fe200078e0a18 */
[----:B------:R-:W-:Y:S01]  /*5e90*/  ISETP.NE.AND P2, PT, RZ, c[0x0][0x17c], PT ;  /* 0x00005f00ff007a0c */ /* 0x000fe20003f45270 */
[----:B------:R-:W-:Y:S01]  /*5ea0*/  @!P4 IMAD.MOV R25, RZ, RZ, -R25 ;  /* 0x000000ffff19c224 */ /* 0x000fe200078e0a19 */
[----:B------:R0:W-:Y:S01]  /*5eb0*/  STL [R1+0x1f40], R0 ;  /* 0x001f400001007387 */ /* 0x0001e20000100800 */
[----:B------:R-:W-:-:S02]  /*5ec0*/  @!P0 IMAD.MOV R26, RZ, RZ, -R26 ;  /* 0x000000ffff1a8224 */ /* 0x000fc400078e0a1a */
[----:B------:R-:W-:Y:S01]  /*5ed0*/  @!P1 IMAD.MOV R27, RZ, RZ, -R27 ;  /* 0x000000ffff1b9224 */ /* 0x000fe200078e0a1b */
[----:B------:R-:W-:Y:S01]  /*5ee0*/  STL [R1+0x1fac], R24 ;  /* 0x001fac1801007387 */ /* 0x000fe20000100800 */
[----:B0-----:R-:W-:-:S03]  /*5ef0*/  LOP3.LUT R0, RZ, c[0x0][0x17c], RZ, 0x33, !PT ;  /* 0x00005f00ff007a12 */ /* 0x001fc600078e33ff */
[----:B------:R-:W-:Y:S04]  /*5f00*/  STL [R1+0x1fb0], R25 ;  /* 0x001fb01901007387 */ /* 0x000fe80000100800 */
[----:B------:R-:W-:Y:S04]  /*5f10*/  STL [R1+0x1fb4], R26 ;  /* 0x001fb41a01007387 */ /* 0x000fe80000100800 */
[----:B------:R-:W-:Y:S01]  /*5f20*/  STL [R1+0x1fb8], R27 ;  /* 0x001fb81b01007387 */ /* 0x000fe20000100800 */
[----:B--2---:R-:W-:Y:S01]  /*5f30*/  @!P5 IMAD.MOV R22, RZ, RZ, -R22 ;  /* 0x000000ffff16d224 */ /* 0x004fe200078e0a16 */
[----:B---3--:R-:W-:-:S04]  /*5f40*/  SEL R6, R0, R4, !P2 ;  /* 0x0000000400067207 */ /* 0x008fc80005000000 */
[----:B------:R0:W-:Y:S01]  /*5f50*/  STL [R1+0x1fbc], R22 ;  /* 0x001fbc1601007387 */ /* 0x0001e20000100800 */
[----:B------:R-:W-:-:S03]  /*5f60*/  SEL R5, R0, R3, !P2 ;  /* 0x0000000300057207 */ /* 0x000fc60005000000 */
[----:B------:R-:W-:Y:S01]  /*5f70*/  STL [R1+0xd0], R6 ;  /* 0x0000d00601007387 */ /* 0x000fe20000100800 */
[----:B------:R-:W-:-:S03]  /*5f80*/  SEL R4, R0, R2, !P2 ;  /* 0x0000000200047207 */ /* 0x000fc60005000000 */
[----:B------:R-:W-:Y:S04]  /*5f90*/  STL [R1+0xcc], R5 ;  /* 0x0000cc0501007387 */ /* 0x000fe80000100800 */
[----:B------:R-:W-:Y:S04]  /*5fa0*/  STL [R1+0xc8], R4 ;  /* 0x0000c80401007387 */ /* 0x000fe80000100800 */
[----:B0-----:R-:W2:Y:S01]  /*5fb0*/  LDL.LU R22, [R1+0x6c] ;  /* 0x00006c0001167983 */ /* 0x001ea20000300800 */
[C---:B----4-:R-:W-:Y:S02]  /*5fc0*/  SEL R3, R0.reuse, R28, !P2 ;  /* 0x0000001c00037207 */ /* 0x050fe40005000000 */
[----:B------:R-:W-:-:S03]  /*5fd0*/  SEL R2, R0, R29, !P2 ;  /* 0x0000001d00027207 */ /* 0x000fc60005000000 */
[----:B------:R-:W-:Y:S04]  /*5fe0*/  STL [R1+0xc4], R3 ;  /* 0x0000c40301007387 */ /* 0x000fe80000100800 */
[----:B--2---:R0:W-:Y:S04]  /*5ff0*/  STL [R1+0x1fc0], R22 ;  /* 0x001fc01601007387 */ /* 0x0041e80000100800 */
[----:B------:R-:W-:Y:S04]  /*6000*/  STL [R1+0xc0], R2 ;  /* 0x0000c00201007387 */ /* 0x000fe80000100800 */
[----:B0-----:R-:W2:Y:S04]  /*6010*/  LDL.LU R22, [R1+0x70] ;  /* 0x0000700001167983 */ /* 0x001ea80000300800 */
[----:B--2---:R0:W-:Y:S04]  /*6020*/  STL [R1+0x1fc4], R22 ;  /* 0x001fc41601007387 */ /* 0x0041e80000100800 */
[----:B0-----:R-:W2:Y:S04]  /*6030*/  LDL.LU R22, [R1+0x74] ;  /* 0x0000740001167983 */ /* 0x001ea80000300800 */
[----:B--2---:R0:W-:Y:S04]  /*6040*/  STL [R1+0x1fc8], R22 ;  /* 0x001fc81601007387 */ /* 0x0041e80000100800 */
[----:B0-----:R-:W2:Y:S04]  /*6050*/  LDL.LU R22, [R1+0x78] ;  /* 0x0000780001167983 */ /* 0x001ea80000300800 */
[----:B------:R-:W3:Y:S04]  /*6060*/  LDL.LU R27, [R1+0x68] ;  /* 0x00006800011b7983 */ /* 0x000ee80000300800 */
[----:B------:R-:W4:Y:S04]  /*6070*/  LDL.LU R26, [R1+0x64] ;  /* 0x00006400011a7983 */ /* 0x000f280000300800 */
[----:B------:R-:W3:Y:S04]  /*6080*/  LDL.LU R25, [R1+0x60] ;  /* 0x0000600001197983 */ /* 0x000ee80000300800 */
        /* <DEDUP_REMOVED lines=23> */
[----:B------:R-:W3:Y:S01]  /*6200*/  LDL.LU R29, [R1] ;  /* 0x00000000011d7983 */ /* 0x000ee20000300800 */
[----:B--2---:R-:W-:-:S05]  /*6210*/  SEL R22, R0, R22, !P2 ;  /* 0x0000001600167207 */ /* 0x004fca0005000000 */
[----:B------:R0:W-:Y:S04]  /*6220*/  STL [R1+0xb8], R22 ;  /* 0x0000b81601007387 */ /* 0x0001e80000100800 */
[----:B0-----:R-:W2:Y:S02]  /*6230*/  LDL.LU R22, [R1+0x1fc8] ;  /* 0x001fc80001167983 */ /* 0x001ea40000300800 */
[----:B--2---:R-:W-:-:S05]  /*6240*/  SEL R22, R0, R22, !P2 ;  /* 0x0000001600167207 */ /* 0x004fca0005000000 */
[----:B------:R0:W-:Y:S04]  /*6250*/  STL [R1+0xb4], R22 ;  /* 0x0000b41601007387 */ /* 0x0001e80000100800 */
[----:B0-----:R-:W2:Y:S02]  /*6260*/  LDL.LU R22, [R1+0x1fc4] ;  /* 0x001fc40001167983 */ /* 0x001ea40000300800 */
[----:B--2---:R-:W-:-:S05]  /*6270*/  SEL R22, R0, R22, !P2 ;  /* 0x0000001600167207 */ /* 0x004fca0005000000 */
[----:B------:R0:W-:Y:S04]  /*6280*/  STL [R1+0xb0], R22 ;  /* 0x0000b01601007387 */ /* 0x0001e80000100800 */
[----:B0-----:R-:W2:Y:S01]  /*6290*/  LDL.LU R22, [R1+0x1fc0] ;  /* 0x001fc00001167983 */ /* 0x001ea20000300800 */
[C---:B---3--:R-:W-:Y:S02]  /*62a0*/  SEL R27, R0.reuse, R27, !P2 ;  /* 0x0000001b001b7207 */ /* 0x048fe40005000000 */
[C---:B----4-:R-:W-:Y:S02]  /*62b0*/  SEL R26, R0.reuse, R26, !P2 ;  /* 0x0000001a001a7207 */ /* 0x050fe40005000000 */
[C---:B------:R-:W-:Y:S02]  /*62c0*/  SEL R25, R0.reuse, R25, !P2 ;  /* 0x0000001900197207 */ /* 0x040fe40005000000 */
[----:B------:R-:W-:-:S02]  /*62d0*/  SEL R24, R0, R24, !P2 ;  /* 0x0000001800187207 */ /* 0x000fc40005000000 */
[C---:B------:R-:W-:Y:S02]  /*62e0*/  SEL R23, R0.reuse, R23, !P2 ;  /* 0x0000001700177207 */ /* 0x040fe40005000000 */
[C---:B------:R-:W-:Y:S02]  /*62f0*/  SEL R21, R0.reuse, R21, !P2 ;  /* 0x0000001500157207 */ /* 0x040fe40005000000 */
[C---:B------:R-:W-:Y:S02]  /*6300*/  SEL R20, R0.reuse, R20, !P2 ;  /* 0x0000001400147207 */ /* 0x040fe40005000000 */
[C---:B------:R-:W-:Y:S02]  /*6310*/  SEL R19, R0.reuse, R19, !P2 ;  /* 0x0000001300137207 */ /* 0x040fe40005000000 */
        /* <DEDUP_REMOVED lines=19> */
[----:B--2---:R-:W-:-:S05]  /*6450*/  SEL R22, R0, R22, !P2 ;  /* 0x0000001600167207 */ /* 0x004fca0005000000 */
[----:B------:R0:W-:Y:S04]  /*6460*/  STL [R1+0xac], R22 ;  /* 0x0000ac1601007387 */ /* 0x0001e80000100800 */
[----:B0-----:R-:W2:Y:S04]  /*6470*/  LDL.LU R22, [R1+0x1fbc] ;  /* 0x001fbc0001167983 */ /* 0x001ea80000300800 */
[----:B------:R0:W-:Y:S04]  /*6480*/  STL [R1+0xa8], R27 ;  /* 0x0000a81b01007387 */ /* 0x0001e80000100800 */
[----:B0-----:R-:W3:Y:S04]  /*6490*/  LDL.LU R27, [R1+0x1fb8] ;  /* 0x001fb800011b7983 */ /* 0x001ee80000300800 */
[----:B------:R0:W-:Y:S04]  /*64a0*/  STL [R1+0xa4], R26 ;  /* 0x0000a41a01007387 */ /* 0x0001e80000100800 */
[----:B0-----:R-:W4:Y:S04]  /*64b0*/  LDL.LU R26, [R1+0x1fb4] ;  /* 0x001fb400011a7983 */ /* 0x001f280000300800 */
[----:B------:R0:W-:Y:S04]  /*64c0*/  STL [R1+0xa0], R25 ;  /* 0x0000a01901007387 */ /* 0x0001e80000100800 */
[----:B0-----:R-:W2:Y:S04]  /*64d0*/  LDL.LU R25, [R1+0x1fb0] ;  /* 0x001fb00001197983 */ /* 0x001ea80000300800 */
        /* <DEDUP_REMOVED lines=45> */
[----:B0-----:R-:W3:Y:S04]  /*67b0*/  LDL.LU R28, [R1+0x1f54] ;  /* 0x001f5400011c7983 */ /* 0x001ee80000300800 */
[----:B------:R0:W-:Y:S04]  /*67c0*/  STL [R1+0x40], R29 ;  /* 0x0000401d01007387 */ /* 0x0001e80000100800 */
[----:B0-----:R-:W3:Y:S01]  /*67d0*/  LDL.LU R29, [R1+0x1f50] ;  /* 0x001f5000011d7983 */ /* 0x001ee20000300800 */
[----:B--2---:R-:W-:-:S02]  /*67e0*/  SEL R2, R0, R2, !P2 ;  /* 0x0000000200027207 */ /* 0x004fc40005000000 */
[----:B---3--:R-:W-:-:S05]  /*67f0*/  SEL R29, R0, R29, !P2 ;  /* 0x0000001d001d7207 */ /* 0x008fca0005000000 */
[----:B------:R0:W-:Y:S02]  /*6800*/  STL [R1+0x3c], R29 ;  /* 0x00003c1d01007387 */ /* 0x0001e40000100800 */
[C---:B0-----:R-:W-:Y:S02]  /*6810*/  SEL R29, R0.reuse, R28, !P2 ;  /* 0x0000001c001d7207 */ /* 0x041fe40005000000 */
[C---:B------:R-:W-:Y:S02]  /*6820*/  SEL R28, R0.reuse, R3, !P2 ;  /* 0x00000003001c7207 */ /* 0x040fe40005000000 */
[C---:B------:R-:W-:Y:S01]  /*6830*/  SEL R3, R0.reuse, R4, !P2 ;  /* 0x0000000400037207 */ /* 0x040fe20005000000 */
[----:B------:R-:W-:Y:S04]  /*6840*/  STL [R1+0x38], R29 ;  /* 0x0000381d01007387 */ /* 0x000fe80000100800 */
[----:B------:R0:W-:Y:S01]  /*6850*/  STL [R1+0x34], R2 ;  /* 0x0000340201007387 */ /* 0x0001e20000100800 */
[----:B------:R-:W-:-:S03]  /*6860*/  SEL R4, R0, R6, !P2 ;  /* 0x0000000600047207 */ /* 0x000fc60005000000 */
[----:B------:R-:W-:Y:S01]  /*6870*/  STL [R1+0x30], R28 ;  /* 0x0000301c01007387 */ /* 0x000fe20000100800 */
[----:B0-----:R-:W-:-:S03]  /*6880*/  SEL R2, R0, R5, !P2 ;  /* 0x0000000500027207 */ /* 0x001fc60005000000 */
[----:B------:R0:W-:Y:S04]  /*6890*/  STL [R1+0x2c], R3 ;  /* 0x00002c0301007387 */ /* 0x0001e80000100800 */
[----:B------:R1:W-:Y:S01]  /*68a0*/  STL [R1+0x28], R2 ;  /* 0x0000280201007387 */ /* 0x0003e20000100800 */
[----:B0-----:R-:W-:-:S03]  /*68b0*/  SEL R3, R0, R7, !P2 ;  /* 0x0000000700037207 */ /* 0x001fc60005000000 */
[----:B------:R-:W-:Y:S01]  /*68c0*/  STL [R1+0x24], R4 ;  /* 0x0000240401007387 */ /* 0x000fe20000100800 */
[C---:B-1----:R-:W-:Y:S02]  /*68d0*/  SEL R2, R0.reuse, R8, !P2 ;  /* 0x0000000800027207 */ /* 0x042fe40005000000 */
[----:B------:R-:W-:Y:S02]  /*68e0*/  SEL R0, R0, R9, !P2 ;  /* 0x0000000900007207 */ /* 0x000fe40005000000 */
[----:B------:R-:W-:Y:S01]  /*68f0*/  LOP3.LUT R9, RZ, c[0x0][0x17c], RZ, 0x33, !PT ;  /* 0x00005f00ff097a12 */ /* 0x000fe200078e33ff */
[----:B------:R0:W-:Y:S04]  /*6900*/  STL [R1+0x20], R3 ;  /* 0x0000200301007387 */ /* 0x0001e80000100800 */
[----:B------:R1:W-:Y:S04]  /*6910*/  STL [R1+0x1c], R2 ;  /* 0x00001c0201007387 */ /* 0x0003e80000100800 */
[----:B------:R2:W-:Y:S01]  /*6920*/  STL [R1+0x18], R0 ;  /* 0x0000180001007387 */ /* 0x0005e20000100800 */
[----:B0-----:R-:W-:-:S02]  /*6930*/  SEL R3, R9, R12, !P2 ;  /* 0x0000000c09037207 */ /* 0x001fc40005000000 */
[C---:B-1----:R-:W-:Y:S02]  /*6940*/  SEL R2, R9.reuse, R10, !P2 ;  /* 0x0000000a09027207 */ /* 0x042fe40005000000 */
[----:B--2---:R-:W-:-:S03]  /*6950*/  SEL R0, R9, R11, !P2 ;  /* 0x0000000b09007207 */ /* 0x004fc60005000000 */
[----:B------:R0:W-:Y:S04]  /*6960*/  STL [R1+0x14], R2 ;  /* 0x0000140201007387 */ /* 0x0001e80000100800 */
[----:B------:R1:W-:Y:S04]  /*6970*/  STL [R1+0x10], R0 ;  /* 0x0000100001007387 */ /* 0x0003e80000100800 */
[----:B------:R2:W-:Y:S01]  /*6980*/  STL [R1+0xc], R3 ;  /* 0x00000c0301007387 */ /* 0x0005e20000100800 */
[----:B0-----:R-:W-:-:S03]  /*6990*/  SEL R2, R9, R13, !P2 ;  /* 0x0000000d09027207 */ /* 0x001fc60005000000 */
[----:B------:R-:W3:Y:S01]  /*69a0*/  LDL.LU R12, [R1+0xe0] ;  /* 0x0000e000010c7983 */ /* 0x000ee20000300800 */
[----:B-1----:R-:W-:-:S03]  /*69b0*/  SEL R0, R9, R14, !P2 ;  /* 0x0000000e09007207 */ /* 0x002fc60005000000 */
[----:B------:R-:W-:Y:S04]  /*69c0*/  STL [R1+0x8], R2 ;  /* 0x0000080201007387 */ /* 0x000fe80000100800 */
[----:B------:R-:W3:Y:S04]  /*69d0*/  LDL.LU R13, [R1+0xdc] ;  /* 0x0000dc00010d7983 */ /* 0x000ee80000300800 */
[----:B------:R0:W-:Y:S04]  /*69e0*/  STL [R1+0x4], R0 ;  /* 0x0000040001007387 */ /* 0x0001e80000100800 */
[----:B------:R-:W3:Y:S04]  /*69f0*/  LDL.LU R14, [R1+0xd8] ;  /* 0x0000d800010e7983 */ /* 0x000ee80000300800 */
[----:B--2---:R-:W2:Y:S01]  /*6a00*/  LDL.LU R3, [R1+0xcc] ;  /* 0x0000cc0001037983 */ /* 0x004ea20000300800 */
[----:B0-----:R-:W-:-:S03]  /*6a10*/  SEL R0, R9, R15, !P2 ;  /* 0x0000000f09007207 */ /* 0x001fc60005000000 */
[----:B------:R-:W2:Y:S04]  /*6a20*/  LDL.LU R4, [R1+0xc8] ;  /* 0x0000c80001047983 */ /* 0x000ea80000300800 */
[----:B------:R-:W2:Y:S04]  /*6a30*/  LDL.LU R5, [R1+0xc4] ;  /* 0x0000c40001057983 */ /* 0x000ea80000300800 */
[----:B------:R-:W2:Y:S04]  /*6a40*/  LDL.LU R6, [R1+0xc0] ;  /* 0x0000c00001067983 */ /* 0x000ea80000300800 */
[----:B------:R-:W2:Y:S04]  /*6a50*/  LDL.LU R7, [R1+0xb8] ;  /* 0x0000b80001077983 */ /* 0x000ea80000300800 */
[----:B------:R-:W2:Y:S04]  /*6a60*/  LDL.LU R8, [R1+0xb4] ;  /* 0x0000b40001087983 */ /* 0x000ea80000300800 */
[----:B------:R-:W2:Y:S04]  /*6a70*/  LDL.LU R15, [R1+0xd4] ;  /* 0x0000d400010f7983 */ /* 0x000ea80000300800 */
[----:B------:R0:W-:Y:S04]  /*6a80*/  STL [R1+0x1f44], R0 ;  /* 0x001f440001007387 */ /* 0x0001e80000100800 */
[----:B0-----:R-:W2:Y:S01]  /*6a90*/  LDL.LU R0, [R1+0xd0] ;  /* 0x0000d00001007983 */ /* 0x001ea20000300800 */
[----:B------:R-:W-:-:S02]  /*6aa0*/  SEL R29, R9, R16, !P2 ;  /* 0x00000010091d7207 */ /* 0x000fc40005000000 */
[C---:B------:R-:W-:Y:S02]  /*6ab0*/  SEL R28, R9.reuse, R17, !P2 ;  /* 0x00000011091c7207 */ /* 0x040fe40005000000 */
[C---:B------:R-:W-:Y:S01]  /*6ac0*/  SEL R18, R9.reuse, R18, !P2 ;  /* 0x0000001209127207 */ /* 0x040fe20005000000 */
[----:B------:R-:W-:Y:S01]  /*6ad0*/  STL [R1+0x1f48], R29 ;  /* 0x001f481d01007387 */ /* 0x000fe20000100800 */
[C---:B------:R-:W-:Y:S02]  /*6ae0*/  SEL R19, R9.reuse, R19, !P2 ;  /* 0x0000001309137207 */ /* 0x040fe40005000000 */
[C---:B------:R-:W-:Y:S01]  /*6af0*/  SEL R20, R9.reuse, R20, !P2 ;  /* 0x0000001409147207 */ /* 0x040fe20005000000 */
[----:B------:R-:W-:Y:S01]  /*6b00*/  STL [R1+0x1f4c], R28 ;  /* 0x001f4c1c01007387 */ /* 0x000fe20000100800 */
[C---:B------:R-:W-:Y:S02]  /*6b10*/  SEL R21, R9.reuse, R21, !P2 ;  /* 0x0000001509157207 */ /* 0x040fe40005000000 */
[----:B------:R-:W-:-:S02]  /*6b20*/  SEL R23, R9, R23, !P2 ;  /* 0x0000001709177207 */ /* 0x000fc40005000000 */
[C---:B------:R-:W-:Y:S02]  /*6b30*/  SEL R24, R9.reuse, R24, !P2 ;  /* 0x0000001809187207 */ /* 0x040fe40005000000 */
[C---:B------:R-:W-:Y:S02]  /*6b40*/  SEL R25, R9.reuse, R25, !P2 ;  /* 0x0000001909197207 */ /* 0x040fe40005000000 */
[C---:B----4-:R-:W-:Y:S02]  /*6b50*/  SEL R26, R9.reuse, R26, !P2 ;  /* 0x0000001a091a7207 */ /* 0x050fe40005000000 */
[C---:B------:R-:W-:Y:S02]  /*6b60*/  SEL R27, R9.reuse, R27, !P2 ;  /* 0x0000001b091b7207 */ /* 0x040fe40005000000 */
[----:B------:R-:W-:Y:S02]  /*6b70*/  SEL R22, R9, R22, !P2 ;  /* 0x0000001609167207 */ /* 0x000fe40005000000 */
[----:B------:R-:W4:Y:S04]  /*6b80*/  LDL.LU R9, [R1+0xb0] ;  /* 0x0000b00001097983 */ /* 0x000f280000300800 */
[----:B------:R-:W4:Y:S04]  /*6b90*/  LDL.LU R10, [R1+0xac] ;  /* 0x0000ac00010a7983 */ /* 0x000f280000300800 */
[----:B------:R-:W4:Y:S01]  /*6ba0*/  LDL.LU R11, [R1+0xa8] ;  /* 0x0000a800010b7983 */ /* 0x000f220000300800 */
[----:B---3--:R-:W-:-:S03]  /*6bb0*/  IMAD R17, R12, c[0x0][0x184], RZ ;  /* 0x000061000c117a24 */ /* 0x008fc600078e02ff */
[----:B------:R-:W3:Y:S04]  /*6bc0*/  LDL.LU R12, [R1+0xa4] ;  /* 0x0000a400010c7983 */ /* 0x000ee80000300800 */
[----:B------:R0:W-:Y:S01]  /*6bd0*/  STL [R1+0xe0], R17 ;  /* 0x0000e01101007387 */ /* 0x0001e20000100800 */
[----:B------:R-:W-:-:S03]  /*6be0*/  IMAD R16, R13, c[0x0][0x184], RZ ;  /* 0x000061000d107a24 */ /* 0x000fc600078e02ff */
[----:B------:R-:W3:Y:S04]  /*6bf0*/  LDL.LU R13, [R1+0xa0] ;  /* 0x0000a000010d7983 */ /* 0x000ee80000300800 */
[----:B------:R-:W-:Y:S01]  /*6c00*/  STL [R1+0xdc], R16 ;  /* 0x0000dc1001007387 */ /* 0x000fe20000100800 */
[----:B0-----:R-:W-:-:S03]  /*6c10*/  IMAD R17, R14, c[0x0][0x184], RZ ;  /* 0x000061000e117a24 */ /* 0x001fc600078e02ff */
[----:B------:R-:W3:Y:S04]  /*6c20*/  LDL.LU R14, [R1+0x9c] ;  /* 0x00009c00010e7983 */ /* 0x000ee80000300800 */
[----:B------:R2:W-:Y:S02]  /*6c30*/  STL [R1+0xd8], R17 ;  /* 0x0000d81101007387 */ /* 0x0005e40000100800 */
[----:B--2---:R-:W-:Y:S02]  /*6c40*/  IMAD R17, R3, c[0x0][0x190], RZ ;  /* 0x0000640003117a24 */ /* 0x004fe400078e02ff */
[----:B------:R-:W-:Y:S02]  /*6c50*/  IMAD R16, R15, c[0x0][0x184], RZ ;  /* 0x000061000f107a24 */ /* 0x000fe400078e02ff */
[----:B------:R-:W2:Y:S04]  /*6c60*/  LDL.LU R15, [R1+0x98] ;  /* 0x00009800010f7983 */ /* 0x000ea80000300800 */
[----:B------:R0:W-:Y:S01]  /*6c70*/  STL [R1+0xd4], R16 ;  /* 0x0000d41001007387 */ /* 0x0001e20000100800 */
[----:B------:R-:W-:-:S03]  /*6c80*/  IMAD R0, R0, c[0x0][0x190], RZ ;  /* 0x0000640000007a24 */ /* 0x000fc600078e02ff */
[----:B0-----:R-:W2:Y:S04]  /*6c90*/  LDL.LU R16, [R1+0x94] ;  /* 0x0000940001107983 */ /* 0x001ea80000300800 */
[----:B------:R0:W-:Y:S04]  /*6ca0*/  STL [R1+0xd0], R0 ;  /* 0x0000d00001007387 */ /* 0x0001e80000100800 */
[----:B------:R-:W2:Y:S04]  /*6cb0*/  LDL.LU R3, [R1+0x90] ;  /* 0x0000900001037983 */ /* 0x000ea80000300800 */
[----:B------:R1:W-:Y:S01]  /*6cc0*/  STL [R1+0xcc], R17 ;  /* 0x0000cc1101007387 */ /* 0x0003e20000100800 */
[----:B0-----:R-:W-:-:S03]  /*6cd0*/  IMAD R0, R4, c[0x0][0x190], RZ ;  /* 0x0000640004007a24 */ /* 0x001fc600078e02ff */
[----:B------:R-:W2:Y:S04]  /*6ce0*/  LDL.LU R28, [R1+0x8c] ;  /* 0x00008c00011c7983 */ /* 0x000ea80000300800 */
[----:B------:R-:W2:Y:S04]  /*6cf0*/  LDL.LU R29, [R1+0x88] ;  /* 0x00008800011d7983 */ /* 0x000ea80000300800 */
[----:B------:R0:W-:Y:S01]  /*6d00*/  STL [R1+0xc8], R0 ;  /* 0x0000c80001007387 */ /* 0x0001e20000100800 */
[----:B-1----:R-:W-:-:S03]  /*6d10*/  IMAD R17, R5, c[0x0][0x190], RZ ;  /* 0x0000640005117a24 */ /* 0x002fc600078e02ff */
[----:B------:R-:W2:Y:S04]  /*6d20*/  LDL.LU R4, [R1+0x84] ;  /* 0x0000840001047983 */ /* 0x000ea80000300800 */
[----:B0-----:R-:W2:Y:S04]  /*6d30*/  LDL.LU R0, [R1+0x80] ;  /* 0x0000800001007983 */ /* 0x001ea80000300800 */
[----:B------:R-:W2:Y:S01]  /*6d40*/  LDL.LU R5, [R1+0x7c] ;  /* 0x00007c0001057983 */ /* 0x000ea20000300800 */
[----:B------:R-:W-:-:S03]  /*6d50*/  IMAD R6, R6, c[0x0][0x190], RZ ;  /* 0x0000640006067a24 */ /* 0x000fc600078e02ff */
[----:B------:R0:W-:Y:S01]  /*6d60*/  STL [R1+0xc4], R17 ;  /* 0x0000c41101007387 */ /* 0x0001e20000100800 */
[----:B------:R-:W-:-:S03]  /*6d70*/  IMAD R7, R7, c[0x0][0x190], RZ ;  /* 0x0000640007077a24 */ /* 0x000fc600078e02ff */
[----:B0-----:R-:W2:Y:S04]  /*6d80*/  LDL.LU R17, [R1+0x78] ;  /* 0x0000780001117983 */ /* 0x001ea80000300800 */
[----:B------:R0:W-:Y:S01]  /*6d90*/  STL [R1+0xbc], R6 ;  /* 0x0000bc0601007387 */ /* 0x0001e20000100800 */
[----:B------:R-:W-:-:S03]  /*6da0*/  IMAD R8, R8, c[0x0][0x190], RZ ;  /* 0x0000640008087a24 */ /* 0x000fc600078e02ff */
[----:B0-----:R-:W2:Y:S04]  /*6db0*/  LDL.LU R6, [R1+0x74] ;  /* 0x0000740001067983 */ /* 0x001ea80000300800 */
[----:B------:R0:W-:Y:S01]  /*6dc0*/  STL [R1+0xb8], R7 ;  /* 0x0000b80701007387 */ /* 0x0001e20000100800 */
[----:B----4-:R-:W-:-:S03]  /*6dd0*/  IMAD R9, R9, c[0x0][0x190], RZ ;  /* 0x0000640009097a24 */ /* 0x010fc600078e02ff */
[----:B0-----:R-:W4:Y:S04]  /*6de0*/  LDL.LU R7, [R1+0x70] ;  /* 0x0000700001077983 */ /* 0x001f280000300800 */
[----:B------:R0:W-:Y:S01]  /*6df0*/  STL [R1+0xb4], R8 ;  /* 0x0000b40801007387 */ /* 0x0001e20000100800 */
[----:B------:R-:W-:-:S03]  /*6e00*/  IMAD R10, R10, c[0x0][0x190], RZ ;  /* 0x000064000a0a7a24 */ /* 0x000fc600078e02ff */
[----:B0-----:R-:W4:Y:S04]  /*6e10*/  LDL.LU R8, [R1+0x6c] ;  /* 0x00006c0001087983 */ /* 0x001f280000300800 */
[----:B------:R0:W-:Y:S01]  /*6e20*/  STL [R1+0xb0], R9 ;  /* 0x0000b00901007387 */ /* 0x0001e20000100800 */
[----:B------:R-:W-:-:S03]  /*6e30*/  IMAD R11, R11, c[0x0][0x190], RZ ;  /* 0x000064000b0b7a24 */ /* 0x000fc600078e02ff */
[----:B0-----:R-:W4:Y:S04]  /*6e40*/  LDL.LU R9, [R1+0x68] ;  /* 0x0000680001097983 */ /* 0x001f280000300800 */
[----:B------:R0:W-:Y:S04]  /*6e50*/  STL [R1+0xac], R10 ;  /* 0x0000ac0a01007387 */ /* 0x0001e80000100800 */
[----:B0-----:R-:W4:Y:S04]  /*6e60*/  LDL.LU R10, [R1+0x64] ;  /* 0x00006400010a7983 */ /* 0x001f280000300800 */
[----:B------:R0:W-:Y:S04]  /*6e70*/  STL [R1+0xa8], R11 ;  /* 0x0000a80b01007387 */ /* 0x0001e80000100800 */
[----:B0-----:R-:W4:Y:S01]  /*6e80*/  LDL.LU R11, [R1+0x60] ;  /* 0x00006000010b7983 */ /* 0x001f220000300800 */
[----:B---3--:R-:W-:-:S05]  /*6e90*/  IMAD R12, R12, c[0x0][0x190], RZ ;  /* 0x000064000c0c7a24 */ /* 0x008fca00078e02ff */
[----:B------:R0:W-:Y:S01]  /*6ea0*/  STL [R1+0xa4], R12 ;  /* 0x0000a40c01007387 */ /* 0x0001e20000100800 */
[----:B------:R-:W-:-:S03]  /*6eb0*/  IMAD R13, R13, c[0x0][0x190], RZ ;  /* 0x000064000d0d7a24 */ /* 0x000fc600078e02ff */
[----:B0-----:R-:W3:Y:S01]  /*6ec0*/  LDL.LU R12, [R1+0x5c] ;  /* 0x00005c00010c7983 */ /* 0x001ee20000300800 */
[----:B------:R-:W-:-:S03]  /*6ed0*/  IMAD R14, R14, c[0x0][0x190], RZ ;  /* 0x000064000e0e7a24 */ /* 0x000fc600078e02ff */
[----:B------:R0:W-:Y:S04]  /*6ee0*/  STL [R1+0xa0], R13 ;  /* 0x0000a00d01007387 */ /* 0x0001e80000100800 */
[----:B0-----:R-:W3:Y:S04]  /*6ef0*/  LDL.LU R13, [R1+0x58] ;  /* 0x00005800010d7983 */ /* 0x001ee80000300800 */
[----:B------:R0:W-:Y:S04]  /*6f00*/  STL [R1+0x9c], R14 ;  /* 0x00009c0e01007387 */ /* 0x0001e80000100800 */
[----:B0-----:R-:W3:Y:S01]  /*6f10*/  LDL.LU R14, [R1+0x54] ;  /* 0x00005400010e7983 */ /* 0x001ee20000300800 */
[----:B--2---:R-:W-:-:S05]  /*6f20*/  IMAD R15, R15, c[0x0][0x190], RZ ;  /* 0x000064000f0f7a24 */ /* 0x004fca00078e02ff */
[----:B------:R0:W-:Y:S01]  /*6f30*/  STL [R1+0x98], R15 ;  /* 0x0000980f01007387 */ /* 0x0001e20000100800 */
[----:B------:R-:W-:-:S03]  /*6f40*/  IMAD R16, R16, c[0x0][0x190], RZ ;  /* 0x0000640010107a24 */ /* 0x000fc600078e02ff */
[----:B0-----:R-:W2:Y:S04]  /*6f50*/  LDL.LU R15, [R1+0x50] ;  /* 0x00005000010f7983 */ /* 0x001ea80000300800 */
[----:B------:R0:W-:Y:S01]  /*6f60*/  STL [R1+0x94], R16 ;  /* 0x0000941001007387 */ /* 0x0001e20000100800 */
[----:B------:R-:W-:-:S03]  /*6f70*/  IMAD R3, R3, c[0x0][0x190], RZ ;  /* 0x0000640003037a24 */ /* 0x000fc600078e02ff */
[----:B0-----:R-:W2:Y:S01]  /*6f80*/  LDL.LU R16, [R1+0x4c] ;  /* 0x00004c0001107983 */ /* 0x001ea20000300800 */
[----:B------:R-:W-:-:S03]  /*6f90*/  IMAD R28, R28, c[0x0][0x190], RZ ;  /* 0x000064001c1c7a24 */ /* 0x000fc600078e02ff */
[----:B------:R0:W-:Y:S01]  /*6fa0*/  STL [R1+0x90], R3 ;  /* 0x0000900301007387 */ /* 0x0001e20000100800 */
[----:B------:R-:W-:Y:S02]  /*6fb0*/  IMAD R29, R29, c[0x0][0x190], RZ ;  /* 0x000064001d1d7a24 */ /* 0x000fe400078e02ff */
[----:B------:R-:W-:Y:S01]  /*6fc0*/  IMAD R4, R4, c[0x0][0x190], RZ ;  /* 0x0000640004047a24 */ /* 0x000fe200078e02ff */
[----:B0-----:R-:W2:Y:S04]  /*6fd0*/  LDL.LU R3, [R1+0x48] ;  /* 0x0000480001037983 */ /* 0x001ea80000300800 */
[----:B------:R0:W-:Y:S01]  /*6fe0*/  STL [R1+0x8c], R28 ;  /* 0x00008c1c01007387 */ /* 0x0001e20000100800 */
[----:B------:R-:W-:Y:S02]  /*6ff0*/  IMAD R0, R0, c[0x0][0x190], RZ ;  /* 0x0000640000007a24 */ /* 0x000fe400078e02ff */
[----:B------:R-:W-:Y:S01]  /*7000*/  IMAD R5, R5, c[0x0][0x190], RZ ;  /* 0x0000640005057a24 */ /* 0x000fe200078e02ff */
        /* <DEDUP_REMOVED lines=8> */
[----:B0-----:R-:W2:Y:S01]  /*7090*/  LDL.LU R5, [R1+0x40] ;  /* 0x0000400001057983 */ /* 0x001ea20000300800 */
[----:B------:R-:W-:-:S05]  /*70a0*/  IMAD R17, R17, c[0x0][0x190], RZ ;  /* 0x0000640011117a24 */ /* 0x000fca00078e02ff */
[----:B------:R0:W-:Y:S02]  /*70b0*/  STL [R1+0x78], R17 ;  /* 0x0000781101007387 */ /* 0x0001e40000100800 */
[----:B0-----:R-:W-:Y:S02]  /*70c0*/  IMAD R17, R6, c[0x0][0x190], RZ ;  /* 0x0000640006117a24 */ /* 0x001fe400078e02ff */
[----:B------:R-:W2:Y:S04]  /*70d0*/  LDL.LU R6, [R1+0x3c] ;  /* 0x00003c0001067983 */ /* 0x000ea80000300800 */
[----:B------:R4:W-:Y:S02]  /*70e0*/  STL [R1+0x74], R17 ;  /* 0x0000741101007387 */ /* 0x0009e40000100800 */
[----:B----4-:R-:W-:-:S02]  /*70f0*/  IMAD R17, R7, c[0x0][0x190], RZ ;  /* 0x0000640007117a24 */ /* 0x010fc400078e02ff */
[----:B------:R-:W4:Y:S04]  /*7100*/  LDL.LU R7, [R1+0x38] ;  /* 0x0000380001077983 */ /* 0x000f280000300800 */
[----:B------:R0:W-:Y:S02]  /*7110*/  STL [R1+0x70], R17 ;  /* 0x0000701101007387 */ /* 0x0001e40000100800 */
[----:B0-----:R-:W-:Y:S02]  /*7120*/  IMAD R17, R8, c[0x0][0x190], RZ ;  /* 0x0000640008117a24 */ /* 0x001fe400078e02ff */
[----:B------:R-:W4:Y:S04]  /*7130*/  LDL.LU R8, [R1+0x34] ;  /* 0x0000340001087983 */ /* 0x000f280000300800 */
[----:B------:R0:W-:Y:S02]  /*7140*/  STL [R1+0x6c], R17 ;  /* 0x00006c1101007387 */ /* 0x0001e40000100800 */
[----:B0-----:R-:W-:-:S02]  /*7150*/  IMAD R17, R9, c[0x0][0x190], RZ ;  /* 0x0000640009117a24 */ /* 0x001fc400078e02ff */
        /* <DEDUP_REMOVED lines=8> */
[----:B---3--:R-:W-:Y:S02]  /*71e0*/  IMAD R17, R12, c[0x0][0x190], RZ ;  /* 0x000064000c117a24 */ /* 0x008fe400078e02ff */
[----:B------:R-:W3:Y:S04]  /*71f0*/  LDL.LU R12, [R1+0x24] ;  /* 0x00002400010c7983 */ /* 0x000ee80000300800 */
[----:B------:R0:W-:Y:S02]  /*7200*/  STL [R1+0x5c], R17 ;  /* 0x00005c1101007387 */ /* 0x0001e40000100800 */
[----:B0-----:R-:W-:-:S02]  /*7210*/  IMAD R17, R13, c[0x0][0x190], RZ ;  /* 0x000064000d117a24 */ /* 0x001fc400078e02ff */
[----:B------:R-:W3:Y:S04]  /*7220*/  LDL.LU R13, [R1+0x20] ;  /* 0x00002000010d7983 */ /* 0x000ee80000300800 */
[----:B------:R0:W-:Y:S02]  /*7230*/  STL [R1+0x58], R17 ;  /* 0x0000581101007387 */ /* 0x0001e40000100800 */
[----:B0-----:R-:W-:Y:S02]  /*7240*/  IMAD R17, R14, c[0x0][0x190], RZ ;  /* 0x000064000e117a24 */ /* 0x001fe400078e02ff */
[----:B------:R-:W3:Y:S04]  /*7250*/  LDL.LU R14, [R1+0x1c] ;  /* 0x00001c00010e7983 */ /* 0x000ee80000300800 */
[----:B------:R2:W-:Y:S02]  /*7260*/  STL [R1+0x54], R17 ;  /* 0x0000541101007387 */ /* 0x0005e40000100800 */
[----:B--2---:R-:W-:-:S02]  /*7270*/  IMAD R17, R15, c[0x0][0x190], RZ ;  /* 0x000064000f117a24 */ /* 0x004fc400078e02ff */
[----:B------:R-:W2:Y:S04]  /*7280*/  LDL.LU R15, [R1+0x18] ;  /* 0x00001800010f7983 */ /* 0x000ea80000300800 */
[----:B------:R0:W-:Y:S02]  /*7290*/  STL [R1+0x50], R17 ;  /* 0x0000501101007387 */ /* 0x0001e40000100800 */
[----:B0-----:R-:W-:Y:S02]  /*72a0*/  IMAD R17, R16, c[0x0][0x190], RZ ;  /* 0x0000640010117a24 */ /* 0x001fe400078e02ff */
[----:B------:R-:W2:Y:S01]  /*72b0*/  LDL.LU R16, [R1+0x14] ;  /* 0x0000140001107983 */ /* 0x000ea20000300800 */
[----:B------:R-:W-:-:S03]  /*72c0*/  IMAD R3, R3, c[0x0][0x190], RZ ;  /* 0x0000640003037a24 */ /* 0x000fc600078e02ff */
[----:B------:R0:W-:Y:S04]  /*72d0*/  STL [R1+0x4c], R17 ;  /* 0x00004c1101007387 */ /* 0x0001e80000100800 */
[----:B0-----:R-:W2:Y:S04]  /*72e0*/  LDL.LU R17, [R1+0x10] ;  /* 0x0000100001117983 */ /* 0x001ea80000300800 */
[----:B------:R0:W-:Y:S04]  /*72f0*/  STL [R1+0x1f00], R3 ;  /* 0x001f000301007387 */ /* 0x0001e80000100800 */
[----:B0-----:R-:W2:Y:S01]  /*7300*/  LDL.LU R3, [R1+0x4] ;  /* 0x0000040001037983 */ /* 0x001ea20000300800 */
[----:B------:R-:W-:-:S05]  /*7310*/  IMAD R4, R4, c[0x0][0x190], RZ ;  /* 0x0000640004047a24 */ /* 0x000fca00078e02ff */
[----:B------:R0:W-:Y:S04]  /*7320*/  STL [R1+0x1efc], R4 ;  /* 0x001efc0401007387 */ /* 0x0001e80000100800 */
[----:B0-----:R-:W2:Y:S01]  /*7330*/  LDL.LU R4, [R1+0x8] ;  /* 0x0000080001047983 */ /* 0x001ea20000300800 */
[----:B------:R-:W-:-:S05]  /*7340*/  IMAD R5, R5, c[0x0][0x190], RZ ;  /* 0x0000640005057a24 */ /* 0x000fca00078e02ff */
[----:B------:R0:W-:Y:S04]  /*7350*/  STL [R1+0x1ef8], R5 ;  /* 0x001ef80501007387 */ /* 0x0001e80000100800 */
[----:B0-----:R-:W2:Y:S01]  /*7360*/  LDL.LU R5, [R1+0xc] ;  /* 0x00000c0001057983 */ /* 0x001ea20000300800 */
[----:B------:R-:W-:-:S05]  /*7370*/  IMAD R6, R6, c[0x0][0x190], RZ ;  /* 0x0000640006067a24 */ /* 0x000fca00078e02ff */
[----:B------:R0:W-:Y:S01]  /*7380*/  STL [R1+0x1ef4], R6 ;  /* 0x001ef40601007387 */ /* 0x0001e20000100800 */
[----:B----4-:R-:W-:-:S05]  /*7390*/  IMAD R7, R7, c[0x0][0x190], RZ ;  /* 0x0000640007077a24 */ /* 0x010fca00078e02ff */
[----:B------:R-:W-:Y:S01]  /*73a0*/  STL [R1+0x1ef0], R7 ;  /* 0x001ef00701007387 */ /* 0x000fe20000100800 */
[----:B------:R-:W-:-:S05]  /*73b0*/  IMAD R8, R8, c[0x0][0x190], RZ ;  /* 0x0000640008087a24 */ /* 0x000fca00078e02ff */
[----:B------:R-:W-:Y:S01]  /*73c0*/  STL [R1+0x1eec], R8 ;  /* 0x001eec0801007387 */ /* 0x000fe20000100800 */
[----:B------:R-:W-:-:S05]  /*73d0*/  IMAD R9, R9, c[0x0][0x190], RZ ;  /* 0x0000640009097a24 */ /* 0x000fca00078e02ff */
[----:B------:R-:W-:Y:S01]  /*73e0*/  STL [R1+0x1ee8], R9 ;  /* 0x001ee80901007387 */ /* 0x000fe20000100800 */
[----:B------:R-:W-:-:S05]  /*73f0*/  IMAD R10, R10, c[0x0][0x190], RZ ;  /* 0x000064000a0a7a24 */ /* 0x000fca00078e02ff */
[----:B------:R-:W-:Y:S01]  /*7400*/  STL [R1+0x1f04], R10 ;  /* 0x001f040a01007387 */ /* 0x000fe20000100800 */
[----:B------:R-:W-:-:S05]  /*7410*/  IMAD R11, R11, c[0x0][0x190], RZ ;  /* 0x000064000b0b7a24 */ /* 0x000fca00078e02ff */
[----:B------:R-:W-:Y:S01]  /*7420*/  STL [R1+0x1ee4], R11 ;  /* 0x001ee40b01007387 */ /* 0x000fe20000100800 */
[----:B---3--:R-:W-:-:S05]  /*7430*/  IMAD R12, R12, c[0x0][0x190], RZ ;  /* 0x000064000c0c7a24 */ /* 0x008fca00078e02ff */
[----:B------:R-:W-:Y:S01]  /*7440*/  STL [R1+0x1f08], R12 ;  /* 0x001f080c01007387 */ /* 0x000fe20000100800 */
[----:B------:R-:W-:-:S05]  /*7450*/  IMAD R13, R13, c[0x0][0x190], RZ ;  /* 0x000064000d0d7a24 */ /* 0x000fca00078e02ff */
[----:B------:R1:W-:Y:S01]  /*7460*/  STL [R1+0x1f0c], R13 ;  /* 0x001f0c0d01007387 */ /* 0x0003e20000100800 */
[----:B------:R-:W-:-:S05]  /*7470*/  IMAD R14, R14, c[0x0][0x190], RZ ;  /* 0x000064000e0e7a24 */ /* 0x000fca00078e02ff */
[----:B------:R-:W-:Y:S01]  /*7480*/  STL [R1+0x1f10], R14 ;  /* 0x001f100e01007387 */ /* 0x000fe20000100800 */
[----:B--2---:R-:W-:-:S05]  /*7490*/  IMAD R15, R15, c[0x0][0x190], RZ ;  /* 0x000064000f0f7a24 */ /* 0x004fca00078e02ff */
[----:B------:R-:W-:Y:S01]  /*74a0*/  STL [R1+0x1f14], R15 ;  /* 0x001f140f01007387 */ /* 0x000fe20000100800 */
[----:B------:R-:W-:-:S05]  /*74b0*/  IMAD R16, R16, c[0x0][0x190], RZ ;  /* 0x0000640010107a24 */ /* 0x000fca00078e02ff */
[----:B------:R-:W-:Y:S01]  /*74c0*/  STL [R1+0x1f18], R16 ;  /* 0x001f181001007387 */ /* 0x000fe20000100800 */
[----:B------:R-:W-:-:S05]  /*74d0*/  IMAD R17, R17, c[0x0][0x190], RZ ;  /* 0x0000640011117a24 */ /* 0x000fca00078e02ff */
[----:B------:R-:W-:Y:S01]  /*74e0*/  STL [R1+0x1f1c], R17 ;  /* 0x001f1c1101007387 */ /* 0x000fe20000100800 */
[----:B0-----:R-:W-:Y:S02]  /*74f0*/  IMAD R6, R5, c[0x0][0x190], RZ ;  /* 0x0000640005067a24 */ /* 0x001fe400078e02ff */
[----:B------:R-:W-:Y:S02]  /*7500*/  IMAD R5, R4, c[0x0][0x190], RZ ;  /* 0x0000640004057a24 */ /* 0x000fe400078e02ff */
[----:B------:R-:W-:Y:S01]  /*7510*/  IMAD R4, R3, c[0x0][0x190], RZ ;  /* 0x0000640003047a24 */ /* 0x000fe200078e02ff */
[----:B------:R-:W-:Y:S01]  /*7520*/  STL [R1+0xc], R6 ;  /* 0x00000c0601007387 */ /* 0x000fe20000100800 */
[----:B------:R-:W-:-:S03]  /*7530*/  IMAD R3, R0, c[0x0][0x190], RZ ;  /* 0x0000640000037a24 */ /* 0x000fc600078e02ff */
[----:B------:R0:W-:Y:S04]  /*7540*/  STL [R1+0x8], R5 ;  /* 0x0000080501007387 */ /* 0x0001e80000100800 */
[----:B------:R-:W2:Y:S04]  /*7550*/  LDL.LU R0, [R1+0x1f40] ;  /* 0x001f400001007983 */ /* 0x000ea80000300800 */
[----:B------:R-:W-:Y:S04]  /*7560*/  STL [R1+0x4], R4 ;  /* 0x0000040401007387 */ /* 0x000fe80000100800 */
[----:B-1----:R-:W2:Y:S04]  /*7570*/  LDL.LU R13, [R1+0xd0] ;  /* 0x0000d000010d7983 */ /* 0x002ea80000300800 */
[----:B------:R-:W3:Y:S04]  /*7580*/  LDL.LU R12, [R1+0xcc] ;  /* 0x0000cc00010c7983 */ /* 0x000ee80000300800 */
[----:B------:R1:W-:Y:S04]  /*7590*/  STL [R1], R3 ;  /* 0x0000000301007387 */ /* 0x0003e80000100800 */
[----:B------:R-:W4:Y:S04]  /*75a0*/  LDL.LU R10, [R1+0xc8] ;  /* 0x0000c800010a7983 */ /* 0x000f280000300800 */
[----:B------:R-:W4:Y:S04]  /*75b0*/  LDL.LU R9, [R1+0xc4] ;  /* 0x0000c40001097983 */ /* 0x000f280000300800 */
[----:B------:R-:W4:Y:S04]  /*75c0*/  LDL.LU R7, [R1+0xbc] ;  /* 0x0000bc0001077983 */ /* 0x000f280000300800 */
[----:B0-----:R-:W4:Y:S04]  /*75d0*/  LDL.LU R5, [R1+0xb8] ;  /* 0x0000b80001057983 */ /* 0x001f280000300800 */
[----:B-1----:R-:W4:Y:S04]  /*75e0*/  LDL.LU R3, [R1+0xb4] ;  /* 0x0000b40001037983 */ /* 0x002f280000300800 */
[----:B------:R-:W4:Y:S04]  /*75f0*/  LDL.LU R4, [R1+0xb0] ;  /* 0x0000b00001047983 */ /* 0x000f280000300800 */
[----:B------:R-:W4:Y:S04]  /*7600*/  LDL.LU R6, [R1+0xac] ;  /* 0x0000ac0001067983 */ /* 0x000f280000300800 */
[----:B------:R-:W4:Y:S01]  /*7610*/  LDL.LU R8, [R1+0xa8] ;  /* 0x0000a80001087983 */ /* 0x000f220000300800 */
[----:B------:R-:W-:-:S03]  /*7620*/  IMAD R29, R29, c[0x0][0x190], RZ ;  /* 0x000064001d1d7a24 */ /* 0x000fc600078e02ff */
[----:B------:R-:W4:Y:S01]  /*7630*/  LDL.LU R11, [R1+0xa4] ;  /* 0x0000a400010b7983 */ /* 0x000f220000300800 */
[----:B------:R-:W-:Y:S02]  /*7640*/  IMAD R28, R28, c[0x0][0x190], RZ ;  /* 0x000064001c1c7a24 */ /* 0x000fe400078e02ff */
[----:B------:R-:W-:Y:S02]  /*7650*/  IMAD R18, R18, c[0x0][0x190], RZ ;  /* 0x0000640012127a24 */ /* 0x000fe400078e02ff */
[----:B------:R-:W-:Y:S01]  /*7660*/  IMAD R19, R19, c[0x0][0x190], RZ ;  /* 0x0000640013137a24 */ /* 0x000fe200078e02ff */
[----:B------:R-:W-:Y:S01]  /*7670*/  STL [R1+0x1f20], R29 ;  /* 0x001f201d01007387 */ /* 0x000fe20000100800 */
[----:B------:R-:W-:Y:S02]  /*7680*/  IMAD R20, R20, c[0x0][0x190], RZ ;  /* 0x0000640014147a24 */ /* 0x000fe400078e02ff */
[----:B------:R-:W-:Y:S01]  /*7690*/  IMAD R21, R21, c[0x0][0x190], RZ ;  /* 0x0000640015157a24 */ /* 0x000fe200078e02ff */
[----:B------:R-:W-:Y:S01]  /*76a0*/  STL [R1+0x1f24], R28 ;  /* 0x001f241c01007387 */ /* 0x000fe20000100800 */
[----:B------:R-:W-:-:S03]  /*76b0*/  IMAD R23, R23, c[0x0][0x190], RZ ;  /* 0x0000640017177a24 */ /* 0x000fc600078e02ff */
[----:B------:R-:W-:Y:S04]  /*76c0*/  STL [R1+0x1f28], R18 ;  /* 0x001f281201007387 */ /* 0x000fe80000100800 */
[----:B------:R-:W-:Y:S04]  /*76d0*/  STL [R1+0x1f2c], R19 ;  /* 0x001f2c1301007387 */ /* 0x000fe80000100800 */
[----:B------:R-:W-:Y:S04]  /*76e0*/  STL [R1+0x1f30], R20 ;  /* 0x001f301401007387 */ /* 0x000fe80000100800 */
[----:B------:R0:W-:Y:S04]  /*76f0*/  STL [R1+0x1f34], R21 ;  /* 0x001f341501007387 */ /* 0x0001e80000100800 */
[----:B0-----:R-:W4:Y:S04]  /*7700*/  LDL.LU R21, [R1+0x9c] ;  /* 0x00009c0001157983 */ /* 0x001f280000300800 */
[----:B------:R0:W-:Y:S04]  /*7710*/  STL [R1+0x1f38], R23 ;  /* 0x001f381701007387 */ /* 0x0001e80000100800 */
[----:B0-----:R-:W4:Y:S04]  /*7720*/  LDL.LU R23, [R1+0xa0] ;  /* 0x0000a00001177983 */ /* 0x001f280000300800 */
[----:B------:R-:W0:Y:S01]  /*7730*/  S2R R2, SR_TID.X ;  /* 0x0000000000027919 */ /* 0x000e220000002100 */
[----:B------:R-:W-:-:S05]  /*7740*/  IMAD R24, R24, c[0x0][0x190], RZ ;  /* 0x0000640018187a24 */ /* 0x000fca00078e02ff */
[----:B------:R-:W-:Y:S04]  /*7750*/  STL [R1+0x1f3c], R24 ;  /* 0x001f3c1801007387 */ /* 0x000fe80000100800 */
[----:B------:R-:W4:Y:S01]  /*7760*/  LDL.LU R20, [R1+0x98] ;  /* 0x0000980001147983 */ /* 0x000f220000300800 */
[----:B0-----:R-:W-:-:S05]  /*7770*/  LOP3.LUT R2, R2, 0x7f, RZ, 0xc0, !PT ;  /* 0x0000007f02027812 */ /* 0x001fca00078ec0ff */
[----:B------:R-:W-:-:S05]  /*7780*/  IMAD R2, R2, c[0x0][0x18c], RZ ;  /* 0x0000630002027a24 */ /* 0x000fca00078e02ff */
[----:B------:R-:W-:Y:S02]  /*7790*/  LEA.HI.X.SX32 R2, R2, c[0x0][0x16c], 0x1, P6 ;  /* 0x00005b0002027a11 */ /* 0x000fe400030f0eff */
[-C--:B--2---:R-:W-:Y:S02]  /*77a0*/  LEA R14, P4, R13, R0.reuse, 0x1 ;  /* 0x000000000d0e7211 */ /* 0x084fe400078808ff */
[----:B---3--:R-:W-:-:S03]  /*77b0*/  LEA R16, P3, R12, R0, 0x1 ;  /* 0x000000000c107211 */ /* 0x008fc600078608ff */
[----:B------:R0:W-:Y:S04]  /*77c0*/  STL [R1+0x1da8], R14 ;  /* 0x001da80e01007387 */ /* 0x0001e80000100800 */
[----:B------:R1:W-:Y:S04]  /*77d0*/  STL [R1+0x1dac], R16 ;  /* 0x001dac1001007387 */ /* 0x0003e80000100800 */
[----:B------:R-:W2:Y:S01]  /*77e0*/  LDL.LU R19, [R1+0x94] ;  /* 0x0000940001137983 */ /* 0x000ea20000300800 */
[-C--:B----4-:R-:W-:Y:S02]  /*77f0*/  LEA R15, P6, R10, R0.reuse, 0x1 ;  /* 0x000000000a0f7211 */ /* 0x090fe400078c08ff */
[----:B0-----:R-:W-:-:S02]  /*7800*/  LEA R14, P5, R9, R0, 0x1 ;  /* 0x00000000090e7211 */ /* 0x001fc400078a08ff */
[-C--:B-1----:R-:W-:Y:S01]  /*7810*/  LEA R16, P2, R7, R0.reuse, 0x1 ;  /* 0x0000000007107211 */ /* 0x082fe200078408ff */
[----:B------:R-:W-:Y:S04]  /*7820*/  STL [R1+0x1db0], R15 ;  /* 0x001db00f01007387 */ /* 0x000fe80000100800 */
[----:B------:R0:W-:Y:S04]  /*7830*/  STL [R1+0x1db4], R14 ;  /* 0x001db40e01007387 */ /* 0x0001e80000100800 */
[----:B------:R-:W-:Y:S04]  /*7840*/  STL [R1+0x1db8], R16 ;  /* 0x001db81001007387 */ /* 0x000fe80000100800 */
[----:B------:R-:W3:Y:S01]  /*7850*/  LDL.LU R18, [R1+0x90] ;  /* 0x0000900001127983 */ /* 0x000ee20000300800 */
[----:B0-----:R-:W-:-:S02]  /*7860*/  LEA R14, P0, R5, R0, 0x1 ;  /* 0x00000000050e7211 */ /* 0x001fc400078008ff */
[----:B------:R-:W-:-:S03]  /*7870*/  LEA R15, P1, R3, R0, 0x1 ;  /* 0x00000000030f7211 */ /* 0x000fc600078208ff */
[----:B------:R0:W-:Y:S04]  /*7880*/  STL [R1+0x1dbc], R14 ;  /* 0x001dbc0e01007387 */ /* 0x0001e80000100800 */
[----:B------:R-:W-:Y:S01]  /*7890*/  STL [R1+0x1dc0], R15 ;  /* 0x001dc00f01007387 */ /* 0x000fe20000100800 */
[----:B0-----:R-:W-:-:S05]  /*78a0*/  LEA.HI.X.SX32 R14, R13, R2, 0x1, P4 ;  /* 0x000000020d0e7211 */ /* 0x001fca00020f0eff */
[----:B------:R-:W-:Y:S04]  /*78b0*/  STL [R1+0x1da0], R14 ;  /* 0x001da00e01007387 */ /* 0x000fe80000100800 */
[----:B------:R-:W4:Y:S01]  /*78c0*/  LDL.LU R28, [R1+0x8c] ;  /* 0x00008c00011c7983 */ /* 0x000f220000300800 */
[----:B------:R-:W-:Y:S02]  /*78d0*/  LEA R13, P4, R4, R0, 0x1 ;  /* 0x00000000040d7211 */ /* 0x000fe400078808ff */
[----:B------:R-:W-:-:S03]  /*78e0*/  LEA.HI.X.SX32 R12, R12, R2, 0x1, P3 ;  /* 0x000000020c0c7211 */ /* 0x000fc600018f0eff */
[----:B------:R0:W-:Y:S01]  /*78f0*/  STL [R1+0x1da4], R13 ;  /* 0x001da40d01007387 */ /* 0x0001e20000100800 */
[----:B------:R-:W-:-:S03]  /*7900*/  LEA.HI.X.SX32 R10, R10, R2, 0x1, P6 ;  /* 0x000000020a0a7211 */ /* 0x000fc600030f0eff */
[----:B------:R1:W-:Y:S01]  /*7910*/  STL [R1+0x1d98], R12 ;  /* 0x001d980c01007387 */ /* 0x0003e20000100800 */
[----:B0-----:R-:W-:-:S05]  /*7920*/  LEA R13, P3, R6, R0, 0x1 ;  /* 0x00000000060d7211 */ /* 0x001fca00078608ff */
[----:B------:R-:W-:Y:S01]  /*7930*/  STL [R1+0x1d9c], R13 ;  /* 0x001d9c0d01007387 */ /* 0x000fe20000100800 */
[----:B-1----:R-:W-:-:S03]  /*7940*/  LEA R12, P6, R8, R0, 0x1 ;  /* 0x00000000080c7211 */ /* 0x002fc600078c08ff */
[----:B------:R-:W4:Y:S04]  /*7950*/  LDL.LU R29, [R1+0x88] ;  /* 0x00008800011d7983 */ /* 0x000f280000300800 */
[----:B------:R0:W-:Y:S04]  /*7960*/  STL [R1+0x1d90], R10 ;  /* 0x001d900a01007387 */ /* 0x0001e80000100800 */
[----:B------:R-:W-:Y:S04]  /*7970*/  STL [R1+0x1d94], R12 ;  /* 0x001d940c01007387 */ /* 0x000fe80000100800 */
[----:B------:R-:W4:Y:S01]  /*7980*/  LDL.LU R17, [R1+0x84] ;  /* 0x0000840001117983 */ /* 0x000f220000300800 */
[----:B0-----:R-:W-:-:S02]  /*7990*/  LEA.HI.X.SX32 R10, R9, R2, 0x1, P5 ;  /* 0x00000002090a7211 */ /* 0x001fc400028f0eff */
[----:B------:R-:W-:-:S03]  /*79a0*/  LEA R9, P5, R11, R0, 0x1 ;  /* 0x000000000b097211 */ /* 0x000fc600078a08ff */
[----:B------:R-:W-:Y:S04]  /*79b0*/  STL [R1+0x1d88], R10 ;  /* 0x001d880a01007387 */ /* 0x000fe80000100800 */
[----:B------:R-:W4:Y:S01]  /*79c0*/  LDL.LU R16, [R1+0x80] ;  /* 0x0000800001107983 */ /* 0x000f220000300800 */
[----:B------:R-:W-:-:S03]  /*79d0*/  LEA.HI.X.SX32 R7, R7, R2, 0x1, P2 ;  /* 0x0000000207077211 */ /* 0x000fc600010f0eff */
[----:B------:R0:W-:Y:S04]  /*79e0*/  STL [R1+0x1d8c], R9 ;  /* 0x001d8c0901007387 */ /* 0x0001e80000100800 */
[----:B------:R-:W4:Y:S04]  /*79f0*/  LDL.LU R15, [R1+0x7c] ;  /* 0x00007c00010f7983 */ /* 0x000f280000300800 */
[----:B------:R1:W-:Y:S01]  /*7a00*/  STL [R1+0x1d80], R7 ;  /* 0x001d800701007387 */ /* 0x0003e20000100800 */
[----:B0-----:R-:W-:-:S03]  /*7a10*/  LEA R9, P2, R23, R0, 0x1 ;  /* 0x0000000017097211 */ /* 0x001fc600078408ff */
[----:B------:R-:W4:Y:S04]  /*7a20*/  LDL.LU R14, [R1+0x78] ;  /* 0x00007800010e7983 */ /* 0x000f280000300800 */
[----:B------:R-:W-:Y:S01]  /*7a30*/  STL [R1+0x1d84], R9 ;  /* 0x001d840901007387 */ /* 0x000fe20000100800 */
[----:B-1----:R-:W-:-:S03]  /*7a40*/  LEA.HI.X.SX32 R7, R5, R2, 0x1, P0 ;  /* 0x0000000205077211 */ /* 0x002fc600000f0eff */
[----:B------:R-:W4:Y:S01]  /*7a50*/  LDL.LU R13, [R1+0x74] ;  /* 0x00007400010d7983 */ /* 0x000f220000300800 */
[----:B------:R-:W-:-:S03]  /*7a60*/  LEA R5, P0, R21, R0, 0x1 ;  /* 0x0000000015057211 */ /* 0x000fc600078008ff */
[----:B------:R0:W-:Y:S04]  /*7a70*/  STL [R1+0x1d78], R7 ;  /* 0x001d780701007387 */ /* 0x0001e80000100800 */
[----:B------:R-:W4:Y:S01]  /*7a80*/  LDL.LU R12, [R1+0x70] ;  /* 0x00007000010c7983 */ /* 0x000f220000300800 */
[----:B------:R-:W-:-:S03]  /*7a90*/  LEA.HI.X.SX32 R3, R3, R2, 0x1, P1 ;  /* 0x0000000203037211 */ /* 0x000fc600008f0eff */
[----:B------:R1:W-:Y:S04]  /*7aa0*/  STL [R1+0x1d7c], R5 ;  /* 0x001d7c0501007387 */ /* 0x0003e80000100800 */
[----:B------:R-:W4:Y:S01]  /*7ab0*/  LDL.LU R10, [R1+0x6c] ;  /* 0x00006c00010a7983 */ /* 0x000f220000300800 */
[----:B0-----:R-:W-:-:S03]  /*7ac0*/  LEA R7, P1, R20, R0, 0x1 ;  /* 0x0000000014077211 */ /* 0x001fc600078208ff */
[----:B------:R0:W-:Y:S01]  /*7ad0*/  STL [R1+0x1d70], R3 ;  /* 0x001d700301007387 */ /* 0x0001e20000100800 */
[----:B-1----:R-:W-:-:S03]  /*7ae0*/  LEA.HI.X.SX32 R5, R4, R2, 0x1, P4 ;  /* 0x0000000204057211 */ /* 0x002fc600020f0eff */
[----:B0-----:R-:W4:Y:S04]  /*7af0*/  LDL.LU R3, [R1+0x68] ;  /* 0x0000680001037983 */ /* 0x001f280000300800 */
[----:B------:R0:W-:Y:S04]  /*7b00*/  STL [R1+0x1d74], R7 ;  /* 0x001d740701007387 */ /* 0x0001e80000100800 */
[----:B------:R-:W4:Y:S04]  /*7b10*/  LDL.LU R4, [R1+0x64] ;  /* 0x0000640001047983 */ /* 0x000f280000300800 */
[----:B------:R1:W-:Y:S01]  /*7b20*/  STL [R1+0x1d68], R5 ;  /* 0x001d680501007387 */ /* 0x0003e20000100800 */
[----:B0-----:R-:W-:-:S03]  /*7b30*/  LEA.HI.X.SX32 R7, R6, R2, 0x1, P3 ;  /* 0x0000000206077211 */ /* 0x001fc600018f0eff */
[----:B-1----:R-:W4:Y:S01]  /*7b40*/  LDL.LU R5, [R1+0x60] ;  /* 0x0000600001057983 */ /* 0x002f220000300800 */
[----:B--2---:R-:W-:-:S05]  /*7b50*/  LEA R9, P4, R19, R0, 0x1 ;  /* 0x0000000013097211 */ /* 0x004fca00078808ff */
[----:B------:R0:W-:Y:S04]  /*7b60*/  STL [R1+0x1d6c], R9 ;  /* 0x001d6c0901007387 */ /* 0x0001e80000100800 */
[----:B------:R-:W2:Y:S04]  /*7b70*/  LDL.LU R6, [R1+0x5c] ;  /* 0x00005c0001067983 */ /* 0x000ea80000300800 */
[----:B------:R1:W-:Y:S01]  /*7b80*/  STL [R1+0x1d60], R7 ;  /* 0x001d600701007387 */ /* 0x0003e20000100800 */
[----:B0-----:R-:W-:Y:S02]  /*7b90*/  LEA.HI.X.SX32 R9, R8, R2, 0x1, P6 ;  /* 0x0000000208097211 */ /* 0x001fe400030f0eff */
[-C--:B---3--:R-:W-:Y:S01]  /*7ba0*/  LEA R24, P3, R18, R0.reuse, 0x1 ;  /* 0x0000000012187211 */ /* 0x088fe200078608ff */
[----:B-1----:R-:W3:Y:S04]  /*7bb0*/  LDL.LU R7, [R1+0x58] ;  /* 0x0000580001077983 */ /* 0x002ee80000300800 */
[----:B------:R-:W-:Y:S04]  /*7bc0*/  STL [R1+0x1d64], R24 ;  /* 0x001d641801007387 */ /* 0x000fe80000100800 */
[----:B------:R-:W2:Y:S04]  /*7bd0*/  LDL.LU R8, [R1+0x54] ;  /* 0x0000540001087983 */ /* 0x000ea80000300800 */
[----:B------:R0:W-:Y:S04]  /*7be0*/  STL [R1+0x1d58], R9 ;  /* 0x001d580901007387 */ /* 0x0001e80000100800 */
[----:B0-----:R-:W2:Y:S01]  /*7bf0*/  LDL.LU R9, [R1+0x50] ;  /* 0x0000500001097983 */ /* 0x001ea20000300800 */
[----:B----4-:R-:W-:-:S05]  /*7c00*/  LEA R24, P6, R28, R0, 0x1 ;  /* 0x000000001c187211 */ /* 0x010fca00078c08ff */
[----:B------:R0:W-:Y:S02]  /*7c10*/  STL [R1+0x1d5c], R24 ;  /* 0x001d5c1801007387 */ /* 0x0001e40000100800 */
[-C--:B0-----:R-:W-:Y:S02]  /*7c20*/  LEA.HI.X.SX32 R24, R11, R2.reuse, 0x1, P5 ;  /* 0x000000020b187211 */ /* 0x081fe400028f0eff */
[----:B------:R-:W4:Y:S01]  /*7c30*/  LDL.LU R11, [R1+0x4c] ;  /* 0x00004c00010b7983 */ /* 0x000f220000300800 */
[----:B------:R-:W-:-:S03]  /*7c40*/  LEA.HI.X.SX32 R23, R23, R2, 0x1, P2 ;  /* 0x0000000217177211 */ /* 0x000fc600010f0eff */
[----:B------:R0:W-:Y:S02]  /*7c50*/  STL [R1+0x1d50], R24 ;  /* 0x001d501801007387 */ /* 0x0001e40000100800 */
[----:B0-----:R-:W-:-:S05]  /*7c60*/  LEA R24, P5, R29, R0, 0x1 ;  /* 0x000000001d187211 */ /* 0x001fca00078a08ff */
[----:B------:R0:W-:Y:S01]  /*7c70*/  STL [R1+0x1d54], R24 ;  /* 0x001d541801007387 */ /* 0x0001e20000100800 */
[----:B------:R-:W-:-:S03]  /*7c80*/  LEA.HI.X.SX32 R21, R21, R2, 0x1, P0 ;  /* 0x0000000215157211 */ /* 0x000fc600000f0eff */
[----:B0-----:R-:W2:Y:S04]  /*7c90*/  LDL.LU R24, [R1+0x1f3c] ;  /* 0x001f3c0001187983 */ /* 0x001ea80000300800 */
[----:B------:R0:W-:Y:S02]  /*7ca0*/  STL [R1+0x1d48], R23 ;  /* 0x001d481701007387 */ /* 0x0001e40000100800 */
[----:B0-----:R-:W-:-:S05]  /*7cb0*/  LEA R23, P2, R17, R0, 0x1 ;  /* 0x0000000011177211 */ /* 0x001fca00078408ff */
[----:B------:R0:W-:Y:S01]  /*7cc0*/  STL [R1+0x1d4c], R23 ;  /* 0x001d4c1701007387 */ /* 0x0001e20000100800 */
[----:B------:R-:W-:-:S03]  /*7cd0*/  LEA.HI.X.SX32 R20, R20, R2, 0x1, P1 ;  /* 0x0000000214147211 */ /* 0x000fc600008f0eff */
[----:B0-----:R-:W3:Y:S04]  /*7ce0*/  LDL.LU R23, [R1+0x1f38] ;  /* 0x001f380001177983 */ /* 0x001ee80000300800 */
[----:B------:R0:W-:Y:S02]  /*7cf0*/  STL [R1+0x1d40], R21 ;  /* 0x001d401501007387 */ /* 0x0001e40000100800 */
[----:B0-----:R-:W-:-:S05]  /*7d00*/  LEA R21, P0, R16, R0, 0x1 ;  /* 0x0000000010157211 */ /* 0x001fca00078008ff */
[----:B------:R0:W-:Y:S01]  /*7d10*/  STL [R1+0x1d44], R21 ;  /* 0x001d441501007387 */ /* 0x0001e20000100800 */
[----:B------:R-:W-:-:S03]  /*7d20*/  LEA.HI.X.SX32 R19, R19, R2, 0x1, P4 ;  /* 0x0000000213137211 */ /* 0x000fc600020f0eff */
[----:B0-----:R-:W4:Y:S04]  /*7d30*/  LDL.LU R21, [R1+0x1f34] ;  /* 0x001f340001157983 */ /* 0x001f280000300800 */
        /* <DEDUP_REMOVED lines=41> */
[----:B--2---:R-:W-:-:S05]  /*7fd0*/  LEA R14, P4, R6, R0, 0x1 ;  /* 0x00000000060e7211 */ /* 0x004fca00078808ff */
[----:B------:R0:W-:Y:S01]  /*7fe0*/  STL [R1+0x1cfc], R14 ;  /* 0x001cfc0e01007387 */ /* 0x0001e20000100800 */
[----:B------:R-:W-:-:S03]  /*7ff0*/  LEA.HI.X.SX32 R12, R12, R2, 0x1, P6 ;  /* 0x000000020c0c7211 */ /* 0x000fc600030f0eff */
[----:B0-----:R-:W2:Y:S04]  /*8000*/  LDL.LU R14, [R1+0x1f10] ;  /* 0x001f1000010e7983 */ /* 0x001ea80000300800 */
[----:B------:R3:W-:Y:S02]  /*8010*/  STL [R1+0x1cf0], R13 ;  /* 0x001cf00d01007387 */ /* 0x0007e40000100800 */
[----:B---3--:R-:W-:-:S05]  /*8020*/  LEA R13, P3, R7, R0, 0x1 ;  /* 0x00000000070d7211 */ /* 0x008fca00078608ff */
[----:B------:R0:W-:Y:S01]  /*8030*/  STL [R1+0x1cf4], R13 ;  /* 0x001cf40d01007387 */ /* 0x0001e20000100800 */
[----:B------:R-:W-:-:S03]  /*8040*/  LEA.HI.X.SX32 R10, R10, R2, 0x1, P5 ;  /* 0x000000020a0a7211 */ /* 0x000fc600028f0eff */
[----:B0-----:R-:W3:Y:S04]  /*8050*/  LDL.LU R13, [R1+0x1f0c] ;  /* 0x001f0c00010d7983 */ /* 0x001ee80000300800 */
[----:B------:R0:W-:Y:S02]  /*8060*/  STL [R1+0x1ce8], R12 ;  /* 0x001ce80c01007387 */ /* 0x0001e40000100800 */
[----:B0-----:R-:W-:-:S05]  /*8070*/  LEA R12, P6, R8, R0, 0x1 ;  /* 0x00000000080c7211 */ /* 0x001fca00078c08ff */
[----:B------:R0:W-:Y:S01]  /*8080*/  STL [R1+0x1cec], R12 ;  /* 0x001cec0c01007387 */ /* 0x0001e20000100800 */
[----:B------:R-:W-:-:S03]  /*8090*/  LEA.HI.X.SX32 R3, R3, R2, 0x1, P2 ;  /* 0x0000000203037211 */ /* 0x000fc600010f0eff */
[----:B0-----:R-:W2:Y:S04]  /*80a0*/  LDL.LU R12, [R1+0x1f08] ;  /* 0x001f0800010c7983 */ /* 0x001ea80000300800 */
[----:B------:R0:W-:Y:S02]  /*80b0*/  STL [R1+0x1ce0], R10 ;  /* 0x001ce00a01007387 */ /* 0x0001e40000100800 */
[----:B0-----:R-:W-:-:S05]  /*80c0*/  LEA R10, P5, R9, R0, 0x1 ;  /* 0x00000000090a7211 */ /* 0x001fca00078a08ff */
[----:B------:R0:W-:Y:S04]  /*80d0*/  STL [R1+0x1ce4], R10 ;  /* 0x001ce40a01007387 */ /* 0x0001e80000100800 */
[----:B0-----:R-:W2:Y:S04]  /*80e0*/  LDL.LU R10, [R1+0x1f04] ;  /* 0x001f0400010a7983 */ /* 0x001ea80000300800 */
[----:B------:R4:W-:Y:S02]  /*80f0*/  STL [R1+0x1cd8], R3 ;  /* 0x001cd80301007387 */ /* 0x0009e40000100800 */
[----:B----4-:R-:W-:-:S05]  /*8100*/  LEA R3, P2, R11, R0, 0x1 ;  /* 0x000000000b037211 */ /* 0x010fca00078408ff */
[----:B------:R0:W-:Y:S04]  /*8110*/  STL [R1+0x1cdc], R3 ;  /* 0x001cdc0301007387 */ /* 0x0001e80000100800 */
[----:B0-----:R-:W4:Y:S01]  /*8120*/  LDL.LU R3, [R1+0x1f00] ;  /* 0x001f000001037983 */ /* 0x001f220000300800 */
[----:B------:R-:W-:-:S05]  /*8130*/  LEA.HI.X.SX32 R4, R4, R2, 0x1, P0 ;  /* 0x0000000204047211 */ /* 0x000fca00000f0eff */
        /* <DEDUP_REMOVED lines=32> */
[----:B------:R0:W-:Y:S02]  /*8340*/  STL [R1+0x1ca4], R11 ;  /* 0x001ca40b01007387 */ /* 0x0001e40000100800 */
[----:B0-----:R-:W-:Y:S02]  /*8350*/  LEA.HI.X.SX32 R11, R3, R2, 0x1, P0 ;  /* 0x00000002030b7211 */ /* 0x001fe400000f0eff */
[----:B------:R-:W4:Y:S04]  /*8360*/  LDL.LU R3, [R1] ;  /* 0x0000000001037983 */ /* 0x000f280000300800 */
[----:B------:R2:W-:Y:S02]  /*8370*/  STL [R1+0x1c98], R11 ;  /* 0x001c980b01007387 */ /* 0x0005e40000100800 */
[----:B--2---:R-:W-:-:S05]  /*8380*/  LEA R11, P0, R10, R0, 0x1 ;  /* 0x000000000a0b7211 */ /* 0x004fca00078008ff */
[----:B------:R0:W-:Y:S04]  /*8390*/  STL [R1+0x1c9c], R11 ;  /* 0x001c9c0b01007387 */ /* 0x0001e80000100800 */
[----:B0-----:R-:W2:Y:S01]  /*83a0*/  LDL.LU R11, [R1+0x1ee4] ;  /* 0x001ee400010b7983 */ /* 0x001ea20000300800 */
[----:B------:R-:W-:-:S05]  /*83b0*/  LEA.HI.X.SX32 R4, R4, R2, 0x1, P1 ;  /* 0x0000000204047211 */ /* 0x000fca00008f0eff */
[----:B------:R2:W-:Y:S01]  /*83c0*/  STL [R1+0x1c90], R4 ;  /* 0x001c900401007387 */ /* 0x0005e20000100800 */
[-C--:B------:R-:W-:Y:S02]  /*83d0*/  LEA.HI.X.SX32 R7, R7, R2.reuse, 0x1, P6 ;  /* 0x0000000207077211 */ /* 0x080fe400030f0eff */
[----:B------:R-:W-:Y:S02]  /*83e0*/  LEA.HI.X.SX32 R8, R8, R2, 0x1, P5 ;  /* 0x0000000208087211 */ /* 0x000fe400028f0eff */
[----:B--2---:R-:W-:-:S05]  /*83f0*/  LEA R4, P1, R11, R0, 0x1 ;  /* 0x000000000b047211 */ /* 0x004fca00078208ff */
[----:B------:R0:W-:Y:S02]  /*8400*/  STL [R1+0x1c94], R4 ;  /* 0x001c940401007387 */ /* 0x0001e40000100800 */
[----:B0-----:R-:W-:Y:S02]  /*8410*/  LEA.HI.X.SX32 R4, R5, R2, 0x1, P4 ;  /* 0x0000000205047211 */ /* 0x001fe400020f0eff */
[----:B------:R-:W2:Y:S04]  /*8420*/  LDL.LU R5, [R1+0x4] ;  /* 0x0000040001057983 */ /* 0x000ea80000300800 */
[----:B------:R0:W-:Y:S02]  /*8430*/  STL [R1+0x1c88], R4 ;  /* 0x001c880401007387 */ /* 0x0001e40000100800 */
[----:B0-----:R-:W-:-:S05]  /*8440*/  LEA R4, P4, R12, R0, 0x1 ;  /* 0x000000000c047211 */ /* 0x001fca00078808ff */
[----:B------:R0:W-:Y:S02]  /*8450*/  STL [R1+0x1c8c], R4 ;  /* 0x001c8c0401007387 */ /* 0x0001e40000100800 */
[----:B0-----:R-:W-:Y:S02]  /*8460*/  LEA.HI.X.SX32 R4, R6, R2, 0x1, P3 ;  /* 0x0000000206047211 */ /* 0x001fe400018f0eff */
[----:B------:R-:W2:Y:S04]  /*8470*/  LDL.LU R6, [R1+0xc] ;  /* 0x00000c0001067983 */ /* 0x000ea80000300800 */
[----:B------:R3:W-:Y:S02]  /*8480*/  STL [R1+0x1c80], R4 ;  /* 0x001c800401007387 */ /* 0x0007e40000100800 */
[----:B---3--:R-:W-:-:S05]  /*8490*/  LEA R4, P3, R13, R0, 0x1 ;  /* 0x000000000d047211 */ /* 0x008fca00078608ff */
[----:B------:R0:W-:Y:S04]  /*84a0*/  STL [R1+0x1c84], R4 ;  /* 0x001c840401007387 */ /* 0x0001e80000100800 */
[----:B------:R-:W-:Y:S01]  /*84b0*/  STL [R1+0x1c78], R7 ;  /* 0x001c780701007387 */ /* 0x000fe20000100800 */
[----:B0-----:R-:W-:-:S05]  /*84c0*/  LEA R4, P6, R14, R0, 0x1 ;  /* 0x000000000e047211 */ /* 0x001fca00078c08ff */
[----:B------:R0:W-:Y:S04]  /*84d0*/  STL [R1+0x1c7c], R4 ;  /* 0x001c7c0401007387 */ /* 0x0001e80000100800 */
[----:B------:R-:W-:Y:S01]  /*84e0*/  STL [R1+0x1c70], R8 ;  /* 0x001c700801007387 */ /* 0x000fe20000100800 */
[----:B0-----:R-:W-:-:S03]  /*84f0*/  LEA.HI.X.SX32 R4, R9, R2, 0x1, P2 ;  /* 0x0000000209047211 */ /* 0x001fc600010f0eff */
[----:B------:R-:W3:Y:S01]  /*8500*/  LDL.LU R9, [R1+0x8] ;  /* 0x0000080001097983 */ /* 0x000ee20000300800 */
[----:B------:R-:W-:-:S05]  /*8510*/  LEA R7, P5, R15, R0, 0x1 ;  /* 0x000000000f077211 */ /* 0x000fca00078a08ff */
[----:B------:R0:W-:Y:S04]  /*8520*/  STL [R1+0x1c74], R7 ;  /* 0x001c740701007387 */ /* 0x0001e80000100800 */
[----:B------:R1:W-:Y:S01]  /*8530*/  STL [R1+0x1c68], R4 ;  /* 0x001c680401007387 */ /* 0x0003e20000100800 */
[----:B0-----:R-:W-:Y:S02]  /*8540*/  LEA R7, P2, R16, R0, 0x1 ;  /* 0x0000000010077211 */ /* 0x001fe400078408ff */
[----:B-1----:R-:W-:-:S03]  /*8550*/  LEA.HI.X.SX32 R4, R10, R2, 0x1, P0 ;  /* 0x000000020a047211 */ /* 0x002fc600000f0eff */
[----:B------:R0:W-:Y:S01]  /*8560*/  STL [R1+0x1c6c], R7 ;  /* 0x001c6c0701007387 */ /* 0x0001e20000100800 */
[----:B------:R-:W-:-:S03]  /*8570*/  LEA R8, P0, R17, R0, 0x1 ;  /* 0x0000000011087211 */ /* 0x000fc600078008ff */
[----:B------:R-:W-:Y:S01]  /*8580*/  STL [R1+0x1c60], R4 ;  /* 0x001c600401007387 */ /* 0x000fe20000100800 */
[----:B0-----:R-:W-:-:S03]  /*8590*/  LEA.HI.X.SX32 R7, R11, R2, 0x1, P1 ;  /* 0x000000020b077211 */ /* 0x001fc600008f0eff */
[----:B------:R0:W-:Y:S04]  /*85a0*/  STL [R1+0x1c64], R8 ;  /* 0x001c640801007387 */ /* 0x0001e80000100800 */
[----:B------:R-:W-:Y:S01]  /*85b0*/  STL [R1+0x1c58], R7 ;  /* 0x001c580701007387 */ /* 0x000fe20000100800 */
[-C--:B0-----:R-:W-:Y:S02]  /*85c0*/  LEA.HI.X.SX32 R8, R12, R2.reuse, 0x1, P4 ;  /* 0x000000020c087211 */ /* 0x081fe400020f0eff */
[-C--:B------:R-:W-:Y:S02]  /*85d0*/  LEA.HI.X.SX32 R10, R14, R2.reuse, 0x1, P6 ;  /* 0x000000020e0a7211 */ /* 0x080fe400030f0eff */
[----:B------:R-:W-:Y:S02]  /*85e0*/  LEA.HI.X.SX32 R11, R15, R2, 0x1, P5 ;  /* 0x000000020f0b7211 */ /* 0x000fe400028f0eff */
[----:B--2---:R-:W-:-:S05]  /*85f0*/  LEA R4, P1, R6, R0, 0x1 ;  /* 0x0000000006047211 */ /* 0x004fca00078208ff */
[----:B------:R0:W-:Y:S04]  /*8600*/  STL [R1+0x1c5c], R4 ;  /* 0x001c5c0401007387 */ /* 0x0001e80000100800 */
[----:B0-----:R-:W2:Y:S04]  /*8610*/  LDL.LU R4, [R1+0xd4] ;  /* 0x0000d40001047983 */ /* 0x001ea80000300800 */
[----:B------:R0:W-:Y:S02]  /*8620*/  STL [R1+0x1c50], R8 ;  /* 0x001c500801007387 */ /* 0x0001e40000100800 */
[----:B0-----:R-:W-:-:S02]  /*8630*/  LEA.HI.X.SX32 R8, R13, R2, 0x1, P3 ;  /* 0x000000020d087211 */ /* 0x001fc400018f0eff */
[----:B---3--:R-:W-:-:S05]  /*8640*/  LEA R7, P4, R9, R0, 0x1 ;  /* 0x0000000009077211 */ /* 0x008fca00078808ff */
[----:B------:R0:W-:Y:S04]  /*8650*/  STL [R1+0x1c54], R7 ;  /* 0x001c540701007387 */ /* 0x0001e80000100800 */
[----:B------:R1:W-:Y:S01]  /*8660*/  STL [R1+0x1c48], R8 ;  /* 0x001c480801007387 */ /* 0x0003e20000100800 */
[----:B0-----:R-:W-:-:S03]  /*8670*/  LEA R7, P3, R5, R0, 0x1 ;  /* 0x0000000005077211 */ /* 0x001fc600078608ff */
[----:B-1----:R-:W3:Y:S04]  /*8680*/  LDL.LU R8, [R1+0xd8] ;  /* 0x0000d80001087983 */ /* 0x002ee80000300800 */
[----:B------:R4:W-:Y:S04]  /*8690*/  STL [R1+0x1c4c], R7 ;  /* 0x001c4c0701007387 */ /* 0x0009e80000100800 */
[----:B------:R0:W-:Y:S01]  /*86a0*/  STL [R1+0x1c40], R10 ;  /* 0x001c400a01007387 */ /* 0x0001e20000100800 */
[-C--:B----4-:R-:W-:Y:S02]  /*86b0*/  LEA R7, P6, R3, R0.reuse, 0x1 ;  /* 0x0000000003077211 */ /* 0x090fe400078c08ff */
[----:B0-----:R-:W-:-:S03]  /*86c0*/  LEA R10, P5, R29, R0, 0x1 ;  /* 0x000000001d0a7211 */ /* 0x001fc600078a08ff */
[----:B------:R0:W-:Y:S04]  /*86d0*/  STL [R1+0x1c44], R7 ;  /* 0x001c440701007387 */ /* 0x0001e80000100800 */
[----:B------:R1:W-:Y:S01]  /*86e0*/  STL [R1+0x1c38], R11 ;  /* 0x001c380b01007387 */ /* 0x0003e20000100800 */
[----:B0-----:R-:W-:-:S03]  /*86f0*/  LEA.HI.X.SX32 R7, R16, R2, 0x1, P2 ;  /* 0x0000000210077211 */ /* 0x001fc600010f0eff */
[----:B------:R0:W-:Y:S01]  /*8700*/  STL [R1+0x1c3c], R10 ;  /* 0x001c3c0a01007387 */ /* 0x0001e20000100800 */
[----:B-1----:R-:W-:-:S03]  /*8710*/  LEA R11, P2, R28, R0, 0x1 ;  /* 0x000000001c0b7211 */ /* 0x002fc600078408ff */
[----:B------:R1:W-:Y:S01]  /*8720*/  STL [R1+0x1c30], R7 ;  /* 0x001c300701007387 */ /* 0x0003e20000100800 */
[-C--:B------:R-:W-:Y:S02]  /*8730*/  LEA.HI.X.SX32 R6, R6, R2.reuse, 0x1, P1 ;  /* 0x0000000206067211 */ /* 0x080fe400008f0eff */
[----:B0-----:R-:W-:Y:S01]  /*8740*/  LEA.HI.X.SX32 R10, R17, R2, 0x1, P0 ;  /* 0x00000002110a7211 */ /* 0x001fe200000f0eff */
[----:B------:R-:W-:Y:S01]  /*8750*/  STL [R1+0x1c34], R11 ;  /* 0x001c340b01007387 */ /* 0x000fe20000100800 */
[----:B-1----:R-:W-:-:S03]  /*8760*/  LEA R7, P0, R18, R0, 0x1 ;  /* 0x0000000012077211 */ /* 0x002fc600078008ff */
[----:B------:R-:W-:Y:S04]  /*8770*/  STL [R1+0x1be0], R10 ;  /* 0x001be00a01007387 */ /* 0x000fe80000100800 */
[----:B------:R0:W-:Y:S04]  /*8780*/  STL [R1+0x1c00], R7 ;  /* 0x001c000701007387 */ /* 0x0001e80000100800 */
[----:B0-----:R-:W4:Y:S04]  /*8790*/  LDL.LU R7, [R1+0xe0] ;  /* 0x0000e00001077983 */ /* 0x001f280000300800 */
[----:B------:R0:W-:Y:S04]  /*87a0*/  STL [R1+0x1be4], R6 ;  /* 0x001be40601007387 */ /* 0x0001e80000100800 */
[----:B0-----:R-:W4:Y:S01]  /*87b0*/  LDL.LU R6, [R1+0xdc] ;  /* 0x0000dc0001067983 */ /* 0x001f220000300800 */
[----:B------:R-:W-:-:S02]  /*87c0*/  LEA R10, P1, R19, R0, 0x1 ;  /* 0x00000000130a7211 */ /* 0x000fc400078208ff */
[----:B------:R-:W-:Y:S02]  /*87d0*/  LEA.HI.X.SX32 R9, R9, R2, 0x1, P4 ;  /* 0x0000000209097211 */ /* 0x000fe400020f0eff */
[----:B------:R-:W-:Y:S01]  /*87e0*/  LEA R11, P4, R20, R0, 0x1 ;  /* 0x00000000140b7211 */ /* 0x000fe200078808ff */
[----:B------:R0:W-:Y:S04]  /*87f0*/  STL [R1+0x1c08], R10 ;  /* 0x001c080a01007387 */ /* 0x0001e80000100800 */
[----:B------:R1:W-:Y:S01]  /*8800*/  STL [R1+0x1be8], R9 ;  /* 0x001be80901007387 */ /* 0x0003e20000100800 */
[-C--:B0-----:R-:W-:Y:S02]  /*8810*/  LEA.HI.X.SX32 R10, R5, R2.reuse, 0x1, P3 ;  /* 0x00000002050a7211 */ /* 0x081fe400018f0eff */
[----:B------:R-:W-:-:S02]  /*8820*/  LEA.HI.X.SX32 R5, R3, R2, 0x1, P6 ;  /* 0x0000000203057211 */ /* 0x000fc400030f0eff */
[-C--:B-1----:R-:W-:Y:S01]  /*8830*/  LEA R9, P3, R21, R0.reuse, 0x1 ;  /* 0x0000000015097211 */ /* 0x082fe200078608ff */
[----:B------:R-:W-:Y:S01]  /*8840*/  STL [R1+0x1c10], R11 ;  /* 0x001c100b01007387 */ /* 0x000fe20000100800 */
[----:B------:R-:W-:-:S03]  /*8850*/  LEA R3, P6, R23, R0, 0x1 ;  /* 0x0000000017037211 */ /* 0x000fc600078c08ff */
[----:B------:R-:W-:Y:S01]  /*8860*/  STL [R1+0x1bec], R10 ;  /* 0x001bec0a01007387 */ /* 0x000fe20000100800 */
[----:B------:R-:W-:-:S03]  /*8870*/  IMAD R25, R25, c[0x0][0x190], RZ ;  /* 0x0000640019197a24 */ /* 0x000fc600078e02ff */
[----:B------:R0:W-:Y:S01]  /*8880*/  STL [R1+0x1c18], R9 ;  /* 0x001c180901007387 */ /* 0x0001e20000100800 */
[----:B------:R-:W-:-:S03]  /*8890*/  IMAD R26, R26, c[0x0][0x190], RZ ;  /* 0x000064001a1a7a24 */ /* 0x000fc600078e02ff */
[----:B------:R1:W-:Y:S04]  /*88a0*/  STL [R1+0x1bf0], R5 ;  /* 0x001bf00501007387 */ /* 0x0003e80000100800 */
[----:B------:R1:W-:Y:S01]  /*88b0*/  STL [R1+0x1c1c], R3 ;  /* 0x001c1c0301007387 */ /* 0x0003e20000100800 */
[----:B0-----:R-:W-:Y:S02]  /*88c0*/  LEA.HI.X.SX32 R9, R29, R2, 0x1, P5 ;  /* 0x000000021d097211 */ /* 0x001fe400028f0eff */
[----:B-1----:R-:W-:-:S03]  /*88d0*/  LEA R5, P5, R24, R0, 0x1 ;  /* 0x0000000018057211 */ /* 0x002fc600078a08ff */
[----:B------:R0:W-:Y:S01]  /*88e0*/  STL [R1+0x1bf4], R9 ;  /* 0x001bf40901007387 */ /* 0x0001e20000100800 */
[----:B------:R-:W-:-:S03]  /*88f0*/  LEA.HI.X.SX32 R3, R28, R2, 0x1, P2 ;  /* 0x000000021c037211 */ /* 0x000fc600010f0eff */
[----:B------:R1:W-:Y:S01]  /*8900*/  STL [R1+0x1c20], R5 ;  /* 0x001c200501007387 */ /* 0x0003e20000100800 */
[----:B------:R-:W-:-:S03]  /*8910*/  IMAD R27, R27, c[0x0][0x190], RZ ;  /* 0x000064001b1b7a24 */ /* 0x000fc600078e02ff */
[----:B------:R1:W-:Y:S01]  /*8920*/  STL [R1+0x1bf8], R3 ;  /* 0x001bf80301007387 */ /* 0x0003e20000100800 */
[----:B0-----:R-:W-:Y:S02]  /*8930*/  LEA R9, P2, R25, R0, 0x1 ;  /* 0x0000000019097211 */ /* 0x001fe400078408ff */
[----:B-1----:R-:W-:-:S03]  /*8940*/  LEA.HI.X.SX32 R5, R18, R2, 0x1, P0 ;  /* 0x0000000212057211 */ /* 0x002fc600000f0eff */
[----:B------:R0:W-:Y:S01]  /*8950*/  STL [R1+0x1c24], R9 ;  /* 0x001c240901007387 */ /* 0x0001e20000100800 */
[----:B------:R-:W-:-:S03]  /*8960*/  LEA R3, P0, R26, R0, 0x1 ;  /* 0x000000001a037211 */ /* 0x000fc600078008ff */
[----:B------:R1:W-:Y:S01]  /*8970*/  STL [R1+0x1bfc], R5 ;  /* 0x001bfc0501007387 */ /* 0x0003e20000100800 */
[----:B------:R-:W-:-:S03]  /*8980*/  IMAD R22, R22, c[0x0][0x190], RZ ;  /* 0x0000640016167a24 */ /* 0x000fc600078e02ff */
[----:B------:R1:W-:Y:S01]  /*8990*/  STL [R1+0x1c28], R3 ;  /* 0x001c280301007387 */ /* 0x0003e20000100800 */
[----:B0-----:R-:W-:Y:S02]  /*89a0*/  LEA.HI.X.SX32 R9, R19, R2, 0x1, P1 ;  /* 0x0000000213097211 */ /* 0x001fe400008f0eff */
[----:B-1----:R-:W-:-:S03]  /*89b0*/  LEA R5, P1, R27, R0, 0x1 ;  /* 0x000000001b057211 */ /* 0x002fc600078208ff */
[----:B------:R-:W-:Y:S01]  /*89c0*/  STL [R1+0x1c04], R9 ;  /* 0x001c040901007387 */ /* 0x000fe20000100800 */
[----:B------:R-:W-:-:S03]  /*89d0*/  LEA.HI.X.SX32 R3, R20, R2, 0x1, P4 ;  /* 0x0000000214037211 */ /* 0x000fc600020f0eff */
[----:B------:R0:W-:Y:S04]  /*89e0*/  STL [R1+0x1c2c], R5 ;  /* 0x001c2c0501007387 */ /* 0x0001e80000100800 */
[----:B------:R1:W-:Y:S01]  /*89f0*/  STL [R1+0x1c0c], R3 ;  /* 0x001c0c0301007387 */ /* 0x0003e20000100800 */
[----:B0-----:R-:W-:Y:S02]  /*8a00*/  LEA.HI.X.SX32 R5, R21, R2, 0x1, P3 ;  /* 0x0000000215057211 */ /* 0x001fe400018f0eff */
[----:B-1----:R-:W-:Y:S02]  /*8a10*/  LEA R3, P3, R22, R0, 0x1 ;  /* 0x0000000016037211 */ /* 0x002fe400078608ff */
[-C--:B------:R-:W-:Y:S01]  /*8a20*/  LEA.HI.X.SX32 R0, R23, R2.reuse, 0x1, P6 ;  /* 0x0000000217007211 */ /* 0x080fe200030f0eff */
[----:B------:R-:W-:Y:S04]  /*8a30*/  STL [R1+0x1c14], R5 ;  /* 0x001c140501007387 */ /* 0x000fe80000100800 */
[----:B------:R-:W-:Y:S04]  /*8a40*/  STL [R1+0x1bdc], R3 ;  /* 0x001bdc0301007387 */ /* 0x000fe80000100800 */
[----:B------:R0:W-:Y:S02]  /*8a50*/  STL [R1+0x1bc8], R0 ;  /* 0x001bc80001007387 */ /* 0x0001e40000100800 */
[----:B0-----:R-:W-:Y:S01]  /*8a60*/  LEA.HI.X.SX32 R0, R24, R2, 0x1, P5 ;  /* 0x0000000218007211 */ /* 0x001fe200028f0eff */
[----:B------:R-:W-:-:S04]  /*8a70*/  IMAD.MOV.U32 R3, RZ, RZ, c[0x0][0x188] ;  /* 0x00006200ff037624 */ /* 0x000fc800078e00ff */
[----:B------:R0:W-:Y:S01]  /*8a80*/  STL [R1+0x1bcc], R0 ;  /* 0x001bcc0001007387 */ /* 0x0001e20000100800 */
[----:B------:R-:W-:Y:S01]  /*8a90*/  IMAD R3, R3, 0x7f, RZ ;  /* 0x0000007f03037824 */ /* 0x000fe200078e02ff */
[-C--:B------:R-:W-:Y:S02]  /*8aa0*/  LEA.HI.X.SX32 R9, R27, R2.reuse, 0x1, P1 ;  /* 0x000000021b097211 */ /* 0x080fe400008f0eff */
[----:B0-----:R-:W-:Y:S01]  /*8ab0*/  LEA.HI.X.SX32 R0, R26, R2, 0x1, P0 ;  /* 0x000000021a007211 */ /* 0x001fe200000f0eff */
[----:B------:R-:W-:Y:S01]  /*8ac0*/  IMAD.MOV.U32 R12, RZ, RZ, c[0x0][0x188] ;  /* 0x00006200ff0c7624 */ /* 0x000fe200078e00ff */
[----:B--2---:R-:W-:-:S04]  /*8ad0*/  LEA R28, P4, R4, c[0x0][0x160], 0x1 ;  /* 0x00005800041c7a11 */ /* 0x004fc800078808ff */
[----:B------:R-:W-:Y:S02]  /*8ae0*/  LEA.HI.X.SX32 R29, R4, c[0x0][0x164], 0x1, P4 ;  /* 0x00005900041d7a11 */ /* 0x000fe400020f0eff */
[----:B------:R-:W-:-:S05]  /*8af0*/  LEA.HI.X.SX32 R4, R25, R2, 0x1, P2 ;  /* 0x0000000219047211 */ /* 0x000fca00010f0eff */
[----:B------:R0:W-:Y:S04]  /*8b00*/  STL [R1+0x1bd0], R4 ;  /* 0x001bd00401007387 */ /* 0x0001e80000100800 */
[----:B------:R-:W-:Y:S04]  /*8b10*/  STL.64 [R1+0x518], R28 ;  /* 0x0005181c01007387 */ /* 0x000fe80000100a00 */
[----:B------:R1:W-:Y:S01]  /*8b20*/  STL [R1+0x1bd4], R0 ;  /* 0x001bd40001007387 */ /* 0x0003e20000100800 */
[----:B0-----:R-:W-:-:S03]  /*8b30*/  IMAD.WIDE R4, R3, 0x2, R28 ;  /* 0x0000000203047825 */ /* 0x001fc600078e021c */
[----:B------:R-:W-:Y:S01]  /*8b40*/  STL [R1+0x1bd8], R9 ;  /* 0x001bd80901007387 */ /* 0x000fe20000100800 */
[----:B-1----:R-:W-:-:S05]  /*8b50*/  LEA.HI.X.SX32 R0, R22, R2, 0x1, P3 ;  /* 0x0000000216007211 */ /* 0x002fca00018f0eff */
[----:B------:R0:W-:Y:S04]  /*8b60*/  STL [R1+0x1bb8], R0 ;  /* 0x001bb80001007387 */ /* 0x0001e80000100800 */
[----:B------:R-:W-:Y:S04]  /*8b70*/  STL [R1+0x1bc4], R4 ;  /* 0x001bc40401007387 */ /* 0x000fe80000100800 */
[----:B------:R1:W-:Y:S01]  /*8b80*/  STL [R1+0x1bbc], R5 ;  /* 0x001bbc0501007387 */ /* 0x0003e20000100800 */
[----:B---3--:R-:W-:-:S04]  /*8b90*/  LEA R18, P6, R8, c[0x0][0x160], 0x1 ;  /* 0x0000580008127a11 */ /* 0x008fc800078c08ff */
[----:B------:R-:W-:Y:S01]  /*8ba0*/  LEA.HI.X.SX32 R19, R8, c[0x0][0x164], 0x1, P6 ;  /* 0x0000590008137a11 */ /* 0x000fe200030f0eff */
[----:B0-----:R-:W-:-:S04]  /*8bb0*/  IMAD R0, R12, 0x7e, RZ ;  /* 0x0000007e0c007824 */ /* 0x001fc800078e02ff */
[----:B-1----:R-:W-:Y:S01]  /*8bc0*/  IMAD.WIDE R4, R3, 0x2, R18 ;  /* 0x0000000203047825 */ /* 0x002fe200078e0212 */
[----:B------:R-:W-:Y:S03]  /*8bd0*/  STL.64 [R1+0x5d0], R18 ;  /* 0x0005d01201007387 */ /* 0x000fe60000100a00 */
[----:B------:R-:W-:Y:S01]  /*8be0*/  IMAD R8, R12, 0x7d, RZ ;  /* 0x0000007d0c087824 */ /* 0x000fe200078e02ff */
[----:B----4-:R-:W-:-:S04]  /*8bf0*/  LEA R14, P0, R7, c[0x0][0x160], 0x1 ;  /* 0x00005800070e7a11 */ /* 0x010fc800078008ff */
[----:B------:R-:W-:Y:S02]  /*8c00*/  LEA.HI.X.SX32 R15, R7, c[0x0][0x164], 0x1, P0 ;  /* 0x00005900070f7a11 */ /* 0x000fe400000f0eff */
[----:B------:R-:W-:-:S04]  /*8c10*/  LEA R16, P1, R6, c[0x0][0x160], 0x1 ;  /* 0x0000580006107a11 */ /* 0x000fc800078208ff */
[----:B------:R-:W-:Y:S01]  /*8c20*/  LEA.HI.X.SX32 R17, R6, c[0x0][0x164], 0x1, P1 ;  /* 0x0000590006117a11 */ /* 0x000fe200008f0eff */
[----:B------:R-:W-:Y:S04]  /*8c30*/  STL.64 [R1+0x5e0], R14 ;  /* 0x0005e00e01007387 */ /* 0x000fe80000100a00 */
[C---:B------:R-:W-:Y:S01]  /*8c40*/  IMAD.WIDE R6, R3.reuse, 0x2, R16 ;  /* 0x0000000203067825 */ /* 0x040fe200078e0210 */
[----:B------:R-:W-:Y:S03]  /*8c50*/  STL.64 [R1+0x5d8], R16 ;  /* 0x0005d81001007387 */ /* 0x000fe60000100a00 */
[----:B------:R-:W-:Y:S01]  /*8c60*/  IMAD.WIDE R2, R3, 0x2, R14 ;  /* 0x0000000203027825 */ /* 0x000fe200078e020e */
[----:B------:R-:W-:Y:S04]  /*8c70*/  STL [R1+0x1bc0], R4 ;  /* 0x001bc00401007387 */ /* 0x000fe80000100800 */
[----:B------:R0:W-:Y:S04]  /*8c80*/  STL [R1+0x1bb0], R5 ;  /* 0x001bb00501007387 */ /* 0x0001e80000100800 */
[----:B------:R-:W-:Y:S04]  /*8c90*/  STL [R1+0x1bb4], R6 ;  /* 0x001bb40601007387 */ /* 0x000fe80000100800 */
[----:B------:R1:W-:Y:S01]  /*8ca0*/  STL [R1+0x1b98], R7 ;  /* 0x001b980701007387 */ /* 0x0003e20000100800 */
[----:B0-----:R-:W-:-:S03]  /*8cb0*/  IMAD.WIDE R4, R0, 0x2, R28 ;  /* 0x0000000200047825 */ /* 0x001fc600078e021c */
[----:B------:R-:W-:Y:S04]  /*8cc0*/  STL [R1+0x1bac], R2 ;  /* 0x001bac0201007387 */ /* 0x000fe80000100800 */
[----:B------:R0:W-:Y:S01]  /*8cd0*/  STL [R1+0x1ba4], R3 ;  /* 0x001ba40301007387 */ /* 0x0001e20000100800 */
[----:B-1----:R-:W-:-:S03]  /*8ce0*/  IMAD.WIDE R6, R0, 0x2, R16 ;  /* 0x0000000200067825 */ /* 0x002fc600078e0210 */
[----:B------:R-:W-:Y:S01]  /*8cf0*/  STL [R1+0x1ba8], R4 ;  /* 0x001ba80401007387 */ /* 0x000fe20000100800 */
[----:B0-----:R-:W-:-:S03]  /*8d00*/  IMAD.WIDE R2, R0, 0x2, R18 ;  /* 0x0000000200027825 */ /* 0x001fc600078e0212 */
[----:B------:R0:W-:Y:S04]  /*8d10*/  STL [R1+0x1b9c], R5 ;  /* 0x001b9c0501007387 */ /* 0x0001e80000100800 */
[----:B------:R-:W-:Y:S04]  /*8d20*/  STL [R1+0x1ba0], R2 ;  /* 0x001ba00201007387 */ /* 0x000fe80000100800 */
[----:B------:R1:W-:Y:S01]  /*8d30*/  STL [R1+0x1b90], R3 ;  /* 0x001b900301007387 */ /* 0x0003e20000100800 */
[----:B0-----:R-:W-:-:S03]  /*8d40*/  IMAD.WIDE R4, R0, 0x2, R14 ;  /* 0x0000000200047825 */ /* 0x001fc600078e020e */
[----:B------:R-:W-:Y:S04]  /*8d50*/  STL [R1+0x1b94], R6 ;  /* 0x001b940601007387 */ /* 0x000fe80000100800 */
[----:B------:R0:W-:Y:S01]  /*8d60*/  STL [R1+0x1b78], R7 ;  /* 0x001b780701007387 */ /* 0x0001e20000100800 */
[----:B-1----:R-:W-:-:S03]  /*8d70*/  IMAD.WIDE R2, R8, 0x2, R28 ;  /* 0x0000000208027825 */ /* 0x002fc600078e021c */
[----:B------:R-:W-:Y:S04]  /*8d80*/  STL [R1+0x1b8c], R4 ;  /* 0x001b8c0401007387 */ /* 0x000fe80000100800 */
[----:B------:R1:W-:Y:S01]  /*8d90*/  STL [R1+0x1b84], R5 ;  /* 0x001b840501007387 */ /* 0x0003e20000100800 */
[----:B0-----:R-:W-:-:S03]  /*8da0*/  IMAD.WIDE R6, R8, 0x2, R16 ;  /* 0x0000000208067825 */ /* 0x001fc600078e0210 */
[----:B------:R-:W-:Y:S01]  /*8db0*/  STL [R1+0x1b88], R2 ;  /* 0x001b880201007387 */ /* 0x000fe20000100800 */
[----:B------:R-:W-:Y:S02]  /*8dc0*/  IMAD R0, R12, 0x7c, RZ ;  /* 0x0000007c0c007824 */ /* 0x000fe400078e02ff */
[C---:B-1----:R-:W-:Y:S01]  /*8dd0*/  IMAD.WIDE R4, R8.reuse, 0x2, R18 ;  /* 0x0000000208047825 */ /* 0x042fe200078e0212 */
        /* <DEDUP_REMOVED lines=258> */
[----:B-1----:R-:W-:-:S03]  /*9e00*/  IMAD.WIDE R4, R8, 0x2, R18 ;  /* 0x0000000208047825 */ /* 0x002fc600078e0212 */
[----:B------:R0:W-:Y:S01]  /*9e10*/  STL [R1+0x18fc], R3 ;  /* 0x0018fc0301007387 */ /* 0x0001e20000100800 */
[----:B------:R-:W-:-:S03]  /*9e20*/  IMAD R0, R12, 0x68, RZ ;  /* 0x000000680c007824 */ /* 0x000fc600078e02ff */
        /* <DEDUP_REMOVED lines=8> */
[----:B------:R-:W-:Y:S02]  /*9eb0*/  IMAD R8, R12, 0x67, RZ ;  /* 0x000000670c087824 */ /* 0x000fe400078e02ff */
[C---:B0-----:R-:W-:Y:S01]  /*9ec0*/  IMAD.WIDE R6, R0.reuse, 0x2, R16 ;  /* 0x0000000200067825 */ /* 0x041fe200078e0210 */
[----:B------:R-:W-:Y:S03]  /*9ed0*/  STL [R1+0x18e8], R4 ;  /* 0x0018e80401007387 */ /* 0x000fe60000100800 */
        /* <DEDUP_REMOVED lines=12> */
[----:B------:R-:W-:-:S03]  /*9fa0*/  IMAD R0, R12, 0x66, RZ ;  /* 0x000000660c007824 */ /* 0x000fc600078e02ff */
[----:B------:R0:W-:Y:S01]  /*9fb0*/  STL [R1+0x18bc], R3 ;  /* 0x0018bc0301007387 */ /* 0x0001e20000100800 */
[----:B-1----:R-:W-:-:S03]  /*9fc0*/  IMAD.WIDE R4, R8, 0x2, R16 ;  /* 0x0000000208047825 */ /* 0x002fc600078e0210 */
        /* <DEDUP_REMOVED lines=11> */
[----:B-1----:R-:W-:Y:S01]  /*a080*/  IMAD.WIDE R2, R0, 0x2, R18 ;  /* 0x0000000200027825 */ /* 0x002fe200078e0212 */
[----:B------:R0:W-:Y:S03]  /*a090*/  STL [R1+0xbf0], R7 ;  /* 0x000bf00701007387 */ /* 0x0001e60000100800 */
[----:B------:R-:W-:Y:S01]  /*a0a0*/  IMAD.WIDE R8, R10, 0x2, R28 ;  /* 0x000000020a087825 */ /* 0x000fe200078e021c */
        /* <DEDUP_REMOVED lines=472> */
[----:B------:R-:W-:-:S03]  /*be30*/  IMAD.SHL.U32 R0, R12, 0x40, RZ ;  /* 0x000000400c007824 */ /* 0x000fc600078e00ff */
        /* <DEDUP_REMOVED lines=810> */
[----:B------:R0:W-:Y:S04]  /*f0e0*/  STL [R1+0x1854], R8 ;  /* 0x0018540801007387 */ /* 0x0001e80000100800 */
[----:B------:R-:W-:Y:S01]  /*f0f0*/  STL [R1+0x1850], R9 ;  /* 0x0018500901007387 */ /* 0x000fe20000100800 */
[----:B-1----:R-:W-:-:S03]  /*f100*/  IMAD.WIDE R6, R10, 0x2, R14 ;  /* 0x000000020a067825 */ /* 0x002fc600078e020e */
[----:B------:R-:W-:Y:S01]  /*f110*/  STL [R1+0x185c], R2 ;  /* 0x00185c0201007387 */ /* 0x000fe20000100800 */
[----:B0-----:R-:W-:-:S03]  /*f120*/  IMAD.SHL.U32 R8, R12, 0x2, RZ ;  /* 0x000000020c087824 */ /* 0x001fc600078e00ff */
        /* <DEDUP_REMOVED lines=11> */
[----:B------:R-:W-:-:S03]  /*f1e0*/  IMAD.WIDE R8, R8, 0x2, R14 ;  /* 0x0000000208087825 */ /* 0x000fc600078e020e */
[----:B------:R0:W-:Y:S01]  /*f1f0*/  STL [R1+0x1878], R5 ;  /* 0x0018780501007387 */ /* 0x0001e20000100800 */
[----:B-1----:R-:W-:-:S03]  /*f200*/  IMAD.WIDE R2, R12, 0x2, R28 ;  /* 0x000000020c027825 */ /* 0x002fc600078e021c */
[----:B------:R-:W-:Y:S04]  /*f210*/  STL [R1+0x1884], R6 ;  /* 0x0018840601007387 */ /* 0x000fe80000100800 */
[----:B------:R1:W-:Y:S01]  /*f220*/  STL [R1+0x1880], R7 ;  /* 0x0018800701007387 */ /* 0x0003e20000100800 */
[----:B0-----:R-:W-:-:S03]  /*f230*/  IMAD.WIDE R4, R12, 0x2, R18 ;  /* 0x000000020c047825 */ /* 0x001fc600078e0212 */
[----:B------:R-:W-:Y:S04]  /*f240*/  STL [R1+0x188c], R8 ;  /* 0x00188c0801007387 */ /* 0x000fe80000100800 */
[----:B------:R-:W-:Y:S01]  /*f250*/  STL [R1+0x1888], R9 ;  /* 0x0018880901007387 */ /* 0x000fe20000100800 */
[----:B-1----:R-:W-:-:S03]  /*f260*/  IMAD.WIDE R6, R12, 0x2, R16 ;  /* 0x000000020c067825 */ /* 0x002fc600078e0210 */
[----:B------:R-:W-:Y:S04]  /*f270*/  STL [R1+0x1894], R2 ;  /* 0x0018940201007387 */ /* 0x000fe80000100800 */
[----:B------:R0:W-:Y:S04]  /*f280*/  STL [R1+0x1890], R3 ;  /* 0x0018900301007387 */ /* 0x0001e80000100800 */
[----:B------:R-:W-:Y:S04]  /*f290*/  STL [R1+0x189c], R4 ;  /* 0x00189c0401007387 */ /* 0x000fe80000100800 */
[----:B------:R-:W-:Y:S01]  /*f2a0*/  STL [R1+0x1898], R5 ;  /* 0x0018980501007387 */ /* 0x000fe20000100800 */
[----:B0-----:R-:W-:-:S03]  /*f2b0*/  IMAD.WIDE R2, R12, 0x2, R14 ;  /* 0x000000020c027825 */ /* 0x001fc600078e020e */
[----:B------:R-:W-:Y:S04]  /*f2c0*/  STL [R1+0x18a4], R6 ;  /* 0x0018a40601007387 */ /* 0x000fe80000100800 */
[----:B------:R-:W-:Y:S04]  /*f2d0*/  STL [R1+0x18a0], R7 ;  /* 0x0018a00701007387 */ /* 0x000fe80000100800 */
[----:B------:R0:W-:Y:S04]  /*f2e0*/  STL [R1+0x18ac], R2 ;  /* 0x0018ac0201007387 */ /* 0x0001e80000100800 */
[----:B------:R1:W-:Y:S04]  /*f2f0*/  STL [R1+0x18a8], R3 ;  /* 0x0018a80301007387 */ /* 0x0003e80000100800 */
        /* <DEDUP_REMOVED lines=123> */
[----:B------:R-:W2:Y:S04]  /*fab0*/  S2R R11, SR_TID.X ;  /* 0x00000000000b7919 */ /* 0x000ea80000002100 */
        /* <DEDUP_REMOVED lines=20> */
[----:B------:R-:W-:Y:S01]  /*fc00*/  STL [R1+0x6a8], RZ ;  /* 0x0006a8ff01007387 */ /* 0x000fe20000100800 */
[----:B--2---:R-:W-:-:S03]  /*fc10*/  LOP3.LUT R11, R11, 0x7f, RZ, 0xc0, !PT ;  /* 0x0000007f0b0b7812 */ /* 0x004fc600078ec0ff */
[----:B------:R-:W-:Y:S04]  /*fc20*/  STL [R1+0x6ac], RZ ;  /* 0x0006acff01007387 */ /* 0x000fe80000100800 */
[----:B------:R-:W-:Y:S04]  /*fc30*/  STL [R1+0x360], RZ ;  /* 0x000360ff01007387 */ /* 0x000fe80000100800 */
[----:B------:R-:W-:Y:S04]  /*fc40*/  STL [R1+0x364], RZ ;  /* 0x000364ff01007387 */ /* 0x000fe80000100800 */
[----:B------:R-:W-:Y:S04]  /*fc50*/  STL [R1+0x368], RZ ;  /* 0x000368ff01007387 */ /* 0x000fe80000100800 */
[----:B------:R-:W-:Y:S01]  /*fc60*/  STL [R1+0x36c], RZ ;  /* 0x00036cff01007387 */ /* 0x000fe20000100800 */
[----:B------:R-:W-:-:S03]  /*fc70*/  IMAD.SHL.U32 R28, R11, 0x2, RZ ;  /* 0x000000020b1c7824 */ /* 0x000fc600078e00ff */
[----:B------:R-:W-:Y:S04]  /*fc80*/  STL [R1+0x350], RZ ;  /* 0x000350ff01007387 */ /* 0x000fe80000100800 */
[----:B------:R-:W-:Y:S04]  /*fc90*/  STL [R1+0x354], RZ ;  /* 0x000354ff01007387 */ /* 0x000fe80000100800 */
[----:B------:R-:W-:Y:S04]  /*fca0*/  STL [R1+0x358], RZ ;  /* 0x000358ff01007387 */ /* 0x000fe80000100800 */
[----:B------:R-:W-:Y:S04]  /*fcb0*/  STL [R1+0x35c], RZ ;  /* 0x00035cff01007387 */ /* 0x000fe80000100800 */
[----:B------:R-:W1:Y:S04]  /*fcc0*/  LDL.LU R11, [R1+0xf0] ;  /* 0x0000f000010b7983 */ /* 0x000e680000300800 */
        /* <DEDUP_REMOVED lines=25> */
[----:B0-----:R-:W-:-:S03]  /*fe60*/  IMAD.SHL.U32 R2, R12, 0x80, RZ ;  /* 0x000000800c027824 */ /* 0x001fc600078e00ff */
[----:B------:R-:W0:Y:S01]  /*fe70*/  S2R R12, SR_TID.X ;  /* 0x00000000000c7919 */ /* 0x000e220000002100 */
[----:B------:R-:W-:Y:S01]  /*fe80*/  ULDC UR4, c[0x0][0x18c] ;  /* 0x0000630000047ab9 */ /* 0x000fe20000000800 */
[----:B------:R-:W-:Y:S01]  /*fe90*/  SHF.R.S32.HI R0, RZ, 0x1f, R2 ;  /* 0x0000001fff007819 */ /* 0x000fe20000011402 */
[----:B------:R-:W-:-:S03]  /*fea0*/  USHF.L.U32 UR4, UR4, 0x7, URZ ;  /* 0x0000000704047899 */ /* 0x000fc6000800063f */
[----:B------:R-:W-:Y:S02]  /*feb0*/  SHF.L.U64.HI R0, R2, 0x1, R0 ;  /* 0x0000000102007819 */ /* 0x000fe40000010200 */
[C---:B------:R-:W-:Y:S01]  /*fec0*/  LOP3.LUT R2, R28.reuse, 0x10, RZ, 0x3c, !PT ;  /* 0x000000101c027812 */ /* 0x040fe200078e3cff */
[----:B------:R-:W-:Y:S01]  /*fed0*/  USHF.R.S32.HI UR5, URZ, 0x1f, UR4 ;  /* 0x0000001f3f057899 */ /* 0x000fe20008011404 */
[C---:B------:R-:W-:Y:S02]  /*fee0*/  LOP3.LUT R2, R28.reuse, 0x30, RZ, 0x3c, !PT ;  /* 0x000000301c027812 */ /* 0x040fe400078e3cff */
[C---:B------:R-:W-:Y:S02]  /*fef0*/  LOP3.LUT R4, R28.reuse, 0x20, RZ, 0x3c, !PT ;  /* 0x000000201c047812 */ /* 0x040fe400078e3cff */
[----:B------:R-:W-:Y:S01]  /*ff00*/  LOP3.LUT R2, R28, 0x50, RZ, 0x3c, !PT ;  /* 0x000000501c027812 */ /* 0x000fe200078e3cff */
[----:B0-----:R-:W-:Y:S01]  /*ff10*/  IMAD.SHL.U32 R12, R12, 0x2, RZ ;  /* 0x000000020c0c7824 */ /* 0x001fe200078e00ff */
[----:B------:R-:W-:Y:S01]  /*ff20*/  LOP3.LUT R4, R28, 0x60, RZ, 0x3c, !PT ;  /* 0x000000601c047812 */ /* 0x000fe200078e3cff */
[----:B------:R-:W-:-:S02]  /*ff30*/  USHF.L.U32 UR8, UR4, 0x1, URZ ;  /* 0x0000000104087899 */ /* 0x000fc4000800063f */
[----:B------:R-:W-:Y:S01]  /*ff40*/  USHF.L.U64.HI UR5, UR4, 0x1, UR5 ;  /* 0x0000000104057899 */ /* 0x000fe20008010205 */
[----:B-1----:R-:W-:-:S05]  /*ff50*/  SHF.R.S32.HI R3, RZ, 0x7, R11 ;  /* 0x00000007ff037819 */ /* 0x002fca000001140b */
[----:B------:R0:W-:Y:S04]  /*ff60*/  STL [R1+0x1de0], R3 ;  /* 0x001de00301007387 */ /* 0x0001e80000100800 */
[----:B------:R1:W-:Y:S04]  /*ff70*/  STL [R1+0x244], RZ ;  /* 0x000244ff01007387 */ /* 0x0003e80000100800 */
        /* <DEDUP_REMOVED lines=60> */
[----:B------:R-:W2:Y:S04]  /*10340*/  S2R R11, SR_TID.X ;  /* 0x00000000000b7919 */ /* 0x000ea80000002100 */
        /* <DEDUP_REMOVED lines=17> */
[----:B------:R1:W-:Y:S01]  /*10460*/  STL [R1+0x46c], RZ ;  /* 0x00046cff01007387 */ /* 0x0003e20000100800 */
[----:B--2---:R-:W-:-:S05]  /*10470*/  LOP3.LUT R11, R11, 0x7, RZ, 0xc0, !PT ;  /* 0x000000070b0b7812 */ /* 0x004fca00078ec0ff */
[----:B------:R-:W-:Y:S01]  /*10480*/  IMAD R11, R11, 0x110, RZ ;  /* 0x000001100b0b7824 */ /* 0x000fe200078e02ff */
[----:B0-----:R-:W-:-:S04]  /*10490*/  LOP3.LUT R3, R28, 0x40, RZ, 0x3c, !PT ;  /* 0x000000401c037812 */ /* 0x001fc800078e3cff */
[----:B------:R-:W-:Y:S02]  /*104a0*/  LOP3.LUT R11, R11, 0x30, R12, 0x78, !PT ;  /* 0x000000300b0b7812 */ /* 0x000fe400078e780c */
[----:B------:R-:W-:Y:S02]  /*104b0*/  LOP3.LUT R3, R28, 0x70, RZ, 0x3c, !PT ;  /* 0x000000701c037812 */ /* 0x000fe400078e3cff */
[----:B-1----:R-:W-:-:S06]  /*104c0*/  LOP3.LUT R2, R11, 0x40, RZ, 0x3c, !PT ;  /* 0x000000400b027812 */ /* 0x002fcc00078e3cff */
.L_x_2:
[----:B0-----:R-:W2:Y:S04]  /*104d0*/  LDL.64 R2, [R1+0x5e0] ;  /* 0x0005e00001027983 */ /* 0x001ea80000100a00 */
[----:B--2---:R0:W-:Y:S04]  /*104e0*/  STL [R1+0x49e4], R3 ;  /* 0x0049e40301007387 */ /* 0x0041e80000100800 */
[----:B0-----:R-:W2:Y:S01]  /*104f0*/  LDL R3, [R1+0xbcc] ;  /* 0x000bcc0001037983 */ /* 0x001ea20000100800 */
[----:B------:R-:W-:-:S03]  /*10500*/  IMAD.MOV.U32 R13, RZ, RZ, c[0x0][0x180] ;  /* 0x00006000ff0d7624 */ /* 0x000fc600078e00ff */
[----:B------:R-:W-:Y:S04]  /*10510*/  STL [R1+0x42e8], R15 ;  /* 0x0042e80f01007387 */ /* 0x000fe80000100800 */
        /* <DEDUP_REMOVED lines=73> */
[----:B------:R-:W-:Y:S01]  /*109b0*/  STL [R1+0x4460], R15 ;  /* 0x0044600f01007387 */ /* 0x000fe20000100800 */
[----:B--2---:R-:W-:-:S03]  /*109c0*/  IMAD R13, R3, -0x80, R13 ;  /* 0xffffff80030d7824 */ /* 0x004fc600078e020d */
        /* <DEDUP_REMOVED lines=372> */
[----:B------:R0:W-:Y:S04]  /*12110*/  STL [R1+0x49e0], R29 ;  /* 0x0049e01d01007387 */ /* 0x0001e80000100800 */
        /* <DEDUP_REMOVED lines=40> */
[----:B------:R-:W2:Y:S01]  /*123a0*/  LDL.LU R3, [R1+0x49e4] ;  /* 0x0049e40001037983 */ /* 0x000ea20000300800 */
[----:B------:R-:W-:-:S02]  /*123b0*/  ISETP.GT.AND P0, PT, R13, RZ, PT ;  /* 0x000000ff0d00720c */ /* 0x000fc40003f04270 */
[----:B0-----:R-:W-:Y:S02]  /*123c0*/  PRMT R29, RZ, 0x7610, R29 ;  /* 0x00007610ff1d7816 */ /* 0x001fe4000000001d */
[----:B------:R-:W-:Y:S02]  /*123d0*/  PRMT R15, RZ, 0x7610, R15 ;  /* 0x00007610ff0f7816 */ /* 0x000fe4000000000f */
[----:B------:R-:W-:-:S07]  /*123e0*/  ISETP.GT.AND P1, PT, R13, 0x1, PT ;  /* 0x000000010d00780c */ /* 0x000fce0003f24270 */
[----:B--2---:R-:W2:Y:S04]  /*123f0*/  @P0 LDG.E.U16 R29, [R2.64] ;  /* 0x00000006021d0981 */ /* 0x004ea8000c1e1500 */
[----:B--2---:R0:W-:Y:S04]  /*12400*/  STL [R1+0xb98], R29 ;  /* 0x000b981d01007387 */ /* 0x0041e80000100800 */
[----:B0-----:R-:W2:Y:S04]  /*12410*/  LDL.LU R29, [R1+0x49e0] ;  /* 0x0049e000011d7983 */ /* 0x001ea80000300800 */
[----:B------:R-:W3:Y:S01]  /*12420*/  LDL.64 R2, [R1+0x5d8] ;  /* 0x0005d80001027983 */ /* 0x000ee20000100a00 */
[----:B--2---:R-:W-:-:S03]  /*12430*/  PRMT R29, RZ, 0x7610, R29 ;  /* 0x00007610ff1d7816 */ /* 0x004fc6000000001d */
[----:B---3--:R-:W2:Y:S04]  /*12440*/  @P0 LDG.E.U16 R15, [R2.64] ;  /* 0x00000006020f0981 */ /* 0x008ea8000c1e1500 */
        /* <DEDUP_REMOVED lines=12> */
[----:B------:R-:W3:Y:S04]  /*12510*/  LDL R2, [R1+0x18a8] ;  /* 0x0018a80001027983 */ /* 0x000ee80000100800 */
[----:B------:R-:W3:Y:S01]  /*12520*/  LDL R3, [R1+0x18ac] ;  /* 0x0018ac0001037983 */ /* 0x000ee20000100800 */
[----:B------:R-:W-:-:S02]  /*12530*/  ISETP.GT.AND P0, PT, R13, 0x2, PT ;  /* 0x000000020d00780c */ /* 0x000fc40003f04270 */
[----:B--2---:R-:W-:Y:S02]  /*12540*/  PRMT R15, RZ, 0x7610, R15 ;  /* 0x00007610ff0f7816 */ /* 0x004fe4000000000f */
[----:B---3--:R-:W-:-:S04]  /*12550*/  @P1 LOP3.LUT R3, R3, R2, RZ, 0x3c, !PT ;  /* 0x0000000203031212 */ /* 0x008fc800078e3cff */
[----:B------:R-:W-:-:S04]  /*12560*/  @P1 LOP3.LUT R2, R3, R2, RZ, 0x3c, !PT ;  /* 0x0000000203021212 */ /* 0x000fc800078e3cff */
[----:B------:R-:W-:-:S05]  /*12570*/  @P1 LOP3.LUT R3, R3, R2, RZ, 0x3c, !PT ;  /* 0x0000000203031212 */ /* 0x000fca00078e3cff */
[----:B------:R-:W2:Y:S04]  /*12580*/  @P1 LDG.E.U16 R29, [R2.64] ;  /* 0x00000006021d1981 */ /* 0x000ea8000c1e1500 */
[----:B--2---:R0:W-:Y:S04]  /*12590*/  STL [R1+0xb88], R29 ;  /* 0x000b881d01007387 */ /* 0x0041e80000100800 */
[----:B0-----:R-:W2:Y:S04]  /*125a0*/  LDL.LU R29, [R1+0x49d0] ;  /* 0x0049d000011d7983 */ /* 0x001ea80000300800 */
[----:B------:R-:W3:Y:S04]  /*125b0*/  LDL R2, [R1+0x18a0] ;  /* 0x0018a00001027983 */ /* 0x000ee80000100800 */
[----:B------:R-:W3:Y:S01]  /*125c0*/  LDL R3, [R1+0x18a4] ;  /* 0x0018a40001037983 */ /* 0x000ee20000100800 */
[----:B--2---:R-:W-:-:S02]  /*125d0*/  PRMT R29, RZ, 0x7610, R29 ;  /* 0x00007610ff1d7816 */ /* 0x004fc4000000001d */
        /* <DEDUP_REMOVED lines=1349> */
[----:B------:R-:W-:-:S02]  /*17a30*/  PRMT R0, RZ, 0x7610, R0 ;  /* 0x00007610ff007816 */ /* 0x000fc40000000000 */
[----:B---3--:R-:W-:-:S04]  /*17a40*/  @P1 LOP3.LUT R3, R3, R2, RZ, 0x3c, !PT ;  /* 0x0000000203031212 */ /* 0x008fc800078e3cff */
[----:B------:R-:W-:-:S04]  /*17a50*/  @P1 LOP3.LUT R2, R3, R2, RZ, 0x3c, !PT ;  /* 0x0000000203021212 */ /* 0x000fc800078e3cff */
[----:B------:R-:W-:-:S05]  /*17a60*/  @P1 LOP3.LUT R3, R3, R2, RZ, 0x3c, !PT ;  /* 0x0000000203031212 */ /* 0x000fca00078e3cff */
[----:B------:R-:W3:Y:S04]  /*17a70*/  @P1 LDG.E.U16 R15, [R2.64] ;  /* 0x00000006020f1981 */ /* 0x000ee8000c1e1500 */
[----:B---3--:R0:W-:Y:S04]  /*17a80*/  STL [R1+0x910], R15 ;  /* 0x0009100f01007387 */ /* 0x0081e80000100800 */
[----:B0-----:R-:W3:Y:S04]  /*17a90*/  LDL.LU R15, [R1+0x4784] ;  /* 0x00478400010f7983 */ /* 0x001ee80000300800 */
[----:B------:R-:W4:Y:S04]  /*17aa0*/  LDL R2, [R1+0x1408] ;  /* 0x0014080001027983 */ /* 0x000f280000100800 */
[----:B------:R-:W4:Y:S01]  /*17ab0*/  LDL R3, [R1+0x140c] ;  /* 0x00140c0001037983 */ /* 0x000f220000100800 */
[----:B--2---:R-:W-:-:S02]  /*17ac0*/  PRMT R29, RZ, 0x7610, R29 ;  /* 0x00007610ff1d7816 */ /* 0x004fc4000000001d */
[----:B------:R-:W-:Y:S02]  /*17ad0*/  ISETP.GT.AND P1, PT, R13, 0x27, PT ;  /* 0x000000270d00780c */ /* 0x000fe40003f24270 */
[----:B---3--:R-:W-:Y:S02]  /*17ae0*/  PRMT R15, RZ, 0x7610, R15 ;  /* 0x00007610ff0f7816 */ /* 0x008fe4000000000f */
[----:B----4-:R-:W-:-:S04]  /*17af0*/  @P0 LOP3.LUT R3, R3, R2, RZ, 0x3c, !PT ;  /* 0x0000000203030212 */ /* 0x010fc800078e3cff */
[----:B------:R-:W-:-:S04]  /*17b00*/  @P0 LOP3.LUT R2, R3, R2, RZ, 0x3c, !PT ;  /* 0x0000000203020212 */ /* 0x000fc800078e3cff */
[----:B------:R-:W-:-:S05]  /*17b10*/  @P0 LOP3.LUT R3, R3, R2, RZ, 0x3c, !PT ;  /* 0x0000000203030212 */ /* 0x000fca00078e3cff */
[----:B------:R0:W2:Y:S04]  /*17b20*/  @P0 LDG.E.U16 R0, [R2.64] ;  /* 0x0000000602000981 */ /* 0x0000a8000c1e1500 */
[----:B0-----:R-:W3:Y:S04]  /*17b30*/  LDL R2, [R1+0x1400] ;  /* 0x0014000001027983 */ /* 0x001ee80000100800 */
[----:B------:R-:W3:Y:S04]  /*17b40*/  LDL R3, [R1+0x1404] ;  /* 0x0014040001037983 */ /* 0x000ee80000100800 */
[----:B--2---:R-:W-:Y:S01]  /*17b50*/  STL [R1+0x4188], R0 ;  /* 0x0041880001007387 */ /* 0x004fe20000100800 */
        /* <DEDUP_REMOVED lines=23> */
[----:B0-----:R-:W2:Y:S01]  /*17cd0*/  LDL.LU R15, [R1+0x4778] ;  /* 0x00477800010f7983 */ /* 0x001ea20000300800 */
[----:B------:R-:W3:Y:S02]  /*17ce0*/  LDL R2, [R1+0x13e8] ;  /* 0x0013e80001027983 */ /* 0x000ee40000100800 */
        /* <DEDUP_REMOVED lines=2192> */
[----:B------:R-:W3:Y:S02]  /*205f0*/  LDL R3, [R1+0xc84] ;  /* 0x000c840001037983 */ /* 0x000ee40000100800 */
[----:B---3--:R-:W-:-:S04]  /*20600*/  @P0 LOP3.LUT R3, R3, R2, RZ, 0x3c, !PT ;  /* 0x0000000203030212 */ /* 0x008fc800078e3cff */
[----:B------:R-:W-:-:S04]  /*20610*/  @P0 LOP3.LUT R2, R3, R2, RZ, 0x3c, !PT ;  /* 0x0000000203020212 */ /* 0x000fc800078e3cff */
[----:B------:R-:W-:-:S05]  /*20620*/  @P0 LOP3.LUT R3, R3, R2, RZ, 0x3c, !PT ;  /* 0x0000000203030212 */ /* 0x000fca00078e3cff */
[----:B------:R-:W3:Y:S04]  /*20630*/  @P0 LDG.E.U16 R15, [R2.64] ;  /* 0x00000006020f0981 */ /* 0x000ee8000c1e1500 */
[----:B---3--:R0:W-:Y:S04]  /*20640*/  STL [R1+0x118], R15 ;  /* 0x0001180f01007387 */ /* 0x0081e80000100800 */
[----:B0-----:R-:W3:Y:S01]  /*20650*/  LDL.LU R15, [R1+0x43c0] ;  /* 0x0043c000010f7983 */ /* 0x001ee20000300800 */
[----:B------:R-:W4:Y:S02]  /*20660*/  LDL R2, [R1+0xc78] ;  /* 0x000c780001027983 */ /* 0x000f240000100800 */
[----:B------:R-:W4:Y:S01]  /*20670*/  LDL R3, [R1+0xc7c] ;  /* 0x000c7c0001037983 */ /* 0x000f220000100800 */
[----:B---3--:R-:W-:-:S02]  /*20680*/  PRMT R15, RZ, 0x7610, R15 ;  /* 0x00007610ff0f7816 */ /* 0x008fc4000000000f */
[----:B----4-:R-:W-:-:S04]  /*20690*/  @P0 LOP3.LUT R3, R3, R2, RZ, 0x3c, !PT ;  /* 0x0000000203030212 */ /* 0x010fc800078e3cff */
[----:B------:R-:W-:-:S04]  /*206a0*/  @P0 LOP3.LUT R2, R3, R2, RZ, 0x3c, !PT ;  /* 0x0000000203020212 */ /* 0x000fc800078e3cff */
[----:B------:R-:W-:-:S05]  /*206b0*/  @P0 LOP3.LUT R3, R3, R2, RZ, 0x3c, !PT ;  /* 0x0000000203030212 */ /* 0x000fca00078e3cff */
[----:B------:R-:W3:Y:S04]  /*206c0*/  @P0 LDG.E.U16 R15, [R2.64] ;  /* 0x00000006020f0981 */ /* 0x000ee8000c1e1500 */
[----:B---3--:R0:W-:Y:S04]  /*206d0*/  STL [R1+0x114], R15 ;  /* 0x0001140f01007387 */ /* 0x0081e80000100800 */
[----:B0-----:R-:W3:Y:S01]  /*206e0*/  LDL.LU R15, [R1+0x43bc] ;  /* 0x0043bc00010f7983 */ /* 0x001ee20000300800 */
[----:B------:R-:W4:Y:S02]  /*206f0*/  LDL R2, [R1+0xc70] ;  /* 0x000c700001027983 */ /* 0x000f240000100800 */
[----:B------:R-:W4:Y:S01]  /*20700*/  LDL R3, [R1+0xc74] ;  /* 0x000c740001037983 */ /* 0x000f220000100800 */
[----:B------:R-:W-:-:S02]  /*20710*/  ISETP.GT.AND P1, PT, R13, 0x63, PT ;  /* 0x000000630d00780c */ /* 0x000fc40003f24270 */
[----:B---3--:R-:W-:Y:S02]  /*20720*/  PRMT R15, RZ, 0x7610, R15 ;  /* 0x00007610ff0f7816 */ /* 0x008fe4000000000f */
        /* <DEDUP_REMOVED lines=378> */
[----:B------:R-:W-:-:S02]  /*21ed0*/  PRMT R0, RZ, 0x7610, R0 ;  /* 0x00007610ff007816 */ /* 0x000fc40000000000 */
[----:B----4-:R-:W-:-:S04]  /*21ee0*/  @P1 LOP3.LUT R3, R3, R2, RZ, 0x3c, !PT ;  /* 0x0000000203031212 */ /* 0x010fc800078e3cff */
[----:B------:R-:W-:-:S04]  /*21ef0*/  @P1 LOP3.LUT R2, R3, R2, RZ, 0x3c, !PT ;  /* 0x0000000203021212 */ /* 0x000fc800078e3cff */
[----:B------:R-:W-:-:S05]  /*21f00*/  @P1 LOP3.LUT R3, R3, R2, RZ, 0x3c, !PT ;  /* 0x0000000203031212 */ /* 0x000fca00078e3cff */
[----:B------:R0:W4:Y:S04]  /*21f10*/  @P1 LDG.E.U16 R0, [R2.64] ;  /* 0x0000000602001981 */ /* 0x000128000c1e1500 */
[----:B0-----:R-:W2:Y:S04]  /*21f20*/  LDL R2, [R1+0x1958] ;  /* 0x0019580001027983 */ /* 0x001ea80000100800 */
[----:B------:R-:W2:Y:S01]  /*21f30*/  LDL R3, [R1+0x1974] ;  /* 0x0019740001037983 */ /* 0x000ea20000100800 */
[----:B---3--:R-:W-:-:S03]  /*21f40*/  PRMT R15, RZ, 0x7610, R15 ;  /* 0x00007610ff0f7816 */ /* 0x008fc6000000000f */
[----:B----4-:R-:W-:Y:S01]  /*21f50*/  STL [R1+0x41e0], R0 ;  /* 0x0041e00001007387 */ /* 0x010fe20000100800 */
[----:B--2---:R-:W-:-:S04]  /*21f60*/  @P1 LOP3.LUT R3, R3, R2, RZ, 0x3c, !PT ;  /* 0x0000000203031212 */ /* 0x004fc800078e3cff */
        /* <DEDUP_REMOVED lines=109> */
[----:B------:R-:W-:-:S02]  /*22640*/  PRMT R29, RZ, 0x7610, R29 ;  /* 0x00007610ff1d7816 */ /* 0x000fc4000000001d */
        /* <DEDUP_REMOVED lines=12> */
[----:B------:R-:W4:Y:S04]  /*22710*/  @P0 LDG.E.U16 R27, [R2.64] ;  /* 0x00000006021b0981 */ /* 0x000f28000c1e1500 */
[----:B----4-:R0:W-:Y:S04]  /*22720*/  STL [R1+0x54], R27 ;  /* 0x0000541b01007387 */ /* 0x0101e80000100800 */
[----:B0-----:R-:W4:Y:S01]  /*22730*/  LDL.LU R27, [R1+0x42e0] ;  /* 0x0042e000011b7983 */ /* 0x001f220000300800 */
[----:B------:R-:W2:Y:S02]  /*22740*/  LDL R2, [R1+0x19dc] ;  /* 0x0019dc0001027983 */ /* 0x000ea40000100800 */
[----:B------:R-:W2:Y:S01]  /*22750*/  LDL R3, [R1+0x19e8] ;  /* 0x0019e80001037983 */ /* 0x000ea20000100800 */
[----:B------:R-:W-:-:S02]  /*22760*/  PRMT R26, RZ, 0x7610, R26 ;  /* 0x00007610ff1a7816 */ /* 0x000fc4000000001a */
[----:B------:R-:W-:Y:S02]  /*22770*/  ISETP.GT.AND P1, PT, R13, 0x71, PT ;  /* 0x000000710d00780c */ /* 0x000fe40003f24270 */
[----:B--2---:R-:W-:-:S04]  /*22780*/  @P0 LOP3.LUT R3, R3, R2, RZ, 0x3c, !PT ;  /* 0x0000000203030212 */ /* 0x004fc800078e3cff */
[----:B------:R-:W-:-:S04]  /*22790*/  @P0 LOP3.LUT R2, R3, R2, RZ, 0x3c, !PT ;  /* 0x0000000203020212 */ /* 0x000fc800078e3cff */
[----:B------:R-:W-:-:S05]  /*227a0*/  @P0 LOP3.LUT R3, R3, R2, RZ, 0x3c, !PT ;  /* 0x0000000203030212 */ /* 0x000fca00078e3cff */
[----:B------:R-:W2:Y:S04]  /*227b0*/  @P0 LDG.E.U16 R26, [R2.64] ;  /* 0x00000006021a0981 */ /* 0x000ea8000c1e1500 */
[----:B--2---:R0:W-:Y:S04]  /*227c0*/  STL [R1+0x50], R26 ;  /* 0x0000501a01007387 */ /* 0x0041e80000100800 */
[----:B0-----:R-:W2:Y:S01]  /*227d0*/  LDL.LU R26, [R1+0x42dc] ;  /* 0x0042dc00011a7983 */ /* 0x001ea20000300800 */
[----:B------:R-:W2:Y:S02]  /*227e0*/  LDL R2, [R1+0x19e4] ;  /* 0x0019e40001027983 */ /* 0x000ea40000100800 */
[----:B------:R-:W2:Y:S01]  /*227f0*/  LDL R3, [R1+0x19ec] ;  /* 0x0019ec0001037983 */ /* 0x000ea20000100800 */
[----:B------:R-:W-:-:S02]  /*22800*/  PRMT R25, RZ, 0x7610, R25 ;  /* 0x00007610ff197816 */ /* 0x000fc40000000019 */
        /* <DEDUP_REMOVED lines=142> */
[----:B------:R0:W2:Y:S04]  /*230f0*/  @P0 LDG.E.U16 R0, [R2.64] ;  /* 0x0000000602000981 */ /* 0x0000a8000c1e1500 */
[----:B0-----:R-:W3:Y:S04]  /*23100*/  LDL R2, [R1+0x1a64] ;  /* 0x001a640001027983 */ /* 0x001ee80000100800 */
[----:B------:R-:W3:Y:S01]  /*23110*/  LDL R3, [R1+0x1a6c] ;  /* 0x001a6c0001037983 */ /* 0x000ee20000100800 */
[----:B------:R-:W-:-:S03]  /*23120*/  PRMT R9, RZ, 0x7610, R9 ;  /* 0x00007610ff097816 */ /* 0x000fc60000000009 */
[----:B--2---:R-:W-:Y:S01]  /*23130*/  STL [R1+0x41ec], R0 ;  /* 0x0041ec0001007387 */ /* 0x004fe20000100800 */
        /* <DEDUP_REMOVED lines=15> */
[----:B------:R-:W2:Y:S02]  /*23230*/  LDL R2, [R1+0x1a70] ;  /* 0x001a700001027983 */ /* 0x000ea40000100800 */
[----:B------:R-:W2:Y:S01]  /*23240*/  LDL R3, [R1+0x1a80] ;  /* 0x001a800001037983 */ /* 0x000ea20000100800 */
[----:B------:R-:W-:-:S02]  /*23250*/  PRMT R15, RZ, 0x7610, R15 ;  /* 0x00007610ff0f7816 */ /* 0x000fc4000000000f */
[----:B--2---:R-:W-:-:S04]  /*23260*/  @P1 LOP3.LUT R3, R3, R2, RZ, 0x3c, !PT ;  /* 0x0000000203031212 */ /* 0x004fc800078e3cff */
[----:B------:R-:W-:-:S04]  /*23270*/  @P1 LOP3.LUT R2, R3, R2, RZ, 0x3c, !PT ;  /* 0x0000000203021212 */ /* 0x000fc800078e3cff */
[----:B------:R-:W-:-:S05]  /*23280*/  @P1 LOP3.LUT R3, R3, R2, RZ, 0x3c, !PT ;  /* 0x0000000203031212 */ /* 0x000fca00078e3cff */
[----:B------:R0:W2:Y:S04]  /*23290*/  @P1 LDG.E.U16 R15, [R2.64] ;  /* 0x00000006020f1981 */ /* 0x0000a8000c1e1500 */
[----:B0-----:R-:W3:Y:S04]  /*232a0*/  LDL R2, [R1+0x1a7c] ;  /* 0x001a7c0001027983 */ /* 0x001ee80000100800 */
[----:B------:R-:W3:Y:S01]  /*232b0*/  LDL R3, [R1+0x1a88] ;  /* 0x001a880001037983 */ /* 0x000ee20000100800 */
[----:B------:R-:W-:-:S03]  /*232c0*/  PRMT R7, RZ, 0x7610, R7 ;  /* 0x00007610ff077816 */ /* 0x000fc60000000007 */
[----:B--2---:R0:W-:Y:S04]  /*232d0*/  STL [R1+0x4], R15 ;  /* 0x0000040f01007387 */ /* 0x0041e80000100800 */
[----:B0-----:R-:W2:Y:S01]  /*232e0*/  LDL R15, [R1+0x1ae0] ;  /* 0x001ae000010f7983 */ /* 0x001ea20000100800 */
[-C--:B---3--:R-:W-:Y:S02]  /*232f0*/  @P1 LOP3.LUT R3, R3, R2.reuse, RZ, 0x3c, !PT ;  /* 0x0000000203031212 */ /* 0x088fe400078e3cff */
[----:B------:R-:W-:Y:S02]  /*23300*/  ISETP.GT.AND P0, PT, R13, 0x76, PT ;  /* 0x000000760d00780c */ /* 0x000fe40003f04270 */
[----:B------:R-:W-:-:S04]  /*23310*/  @P1 LOP3.LUT R2, R3, R2, RZ, 0x3c, !PT ;  /* 0x0000000203021212 */ /* 0x000fc800078e3cff */
[----:B------:R-:W-:-:S05]  /*23320*/  @P1 LOP3.LUT R3, R3, R2, RZ, 0x3c, !PT ;  /* 0x0000000203031212 */ /* 0x000fca00078e3cff */
[----:B------:R-:W3:Y:S04]  /*23330*/  @P1 LDG.E.U16 R7, [R2.64] ;  /* 0x0000000602071981 */ /* 0x000ee8000c1e1500 */
[----:B---3--:R0:W-:Y:S04]  /*23340*/  STL [R1], R7 ;  /* 0x0000000701007387 */ /* 0x0081e80000100800 */
[----:B0-----:R-:W3:Y:S01]  /*23350*/  LDL.LU R7, [R1+0x4294] ;  /* 0x0042940001077983 */ /* 0x001ee20000300800 */
        /* <DEDUP_REMOVED lines=19> */
[----:B----4-:R-:W-:-:S03]  /*23490*/  PRMT R27, RZ, 0x7610, R27 ;  /* 0x00007610ff1b7816 */ /* 0x010fc6000000001b */
[----:B--2---:R-:W-:Y:S01]  /*234a0*/  STL [R1+0x4268], R29 ;  /* 0x0042681d01007387 */ /* 0x004fe20000100800 */
[----:B---3--:R-:W-:-:S04]  /*234b0*/  @P1 LOP3.LUT R3, R3, R2, RZ, 0x3c, !PT ;  /* 0x0000000203031212 */ /* 0x008fc800078e3cff */
[----:B------:R-:W-:-:S04]  /*234c0*/  @P1 LOP3.LUT R2, R3, R2, RZ, 0x3c, !PT ;  /* 0x0000000203021212 */ /* 0x000fc800078e3cff */
[----:B------:R-:W-:-:S05]  /*234d0*/  @P1 LOP3.LUT R3, R3, R2, RZ, 0x3c, !PT ;  /* 0x0000000203031212 */ /* 0x000fca00078e3cff */
[----:B------:R0:W2:Y:S04]  /*234e0*/  @P1 LDG.E.U16 R27, [R2.64] ;  /* 0x00000006021b1981 */ /* 0x0000a8000c1e1500 */
[----:B0-----:R-:W3:Y:S01]  /*234f0*/  LDL R3, [R1+0x1ad0] ;  /* 0x001ad00001037983 */ /* 0x001ee20000100800 */
[----:B------:R-:W-:Y:S01]  /*23500*/  PRMT R26, RZ, 0x7610, R26 ;  /* 0x00007610ff1a7816 */ /* 0x000fe2000000001a */
[----:B------:R-:W-:Y:S02]  /*23510*/  @P1 IMAD.MOV.U32 R2, RZ, RZ, R15 ;  /* 0x000000ffff021224 */ /* 0x000fe400078e000f */
[----:B--2---:R0:W-:Y:S01]  /*23520*/  STL [R1+0x426c], R27 ;  /* 0x00426c1b01007387 */ /* 0x0041e20000100800 */
[----:B------:R-:W-:Y:S01]  /*23530*/  PRMT R25, RZ, 0x7610, R25 ;  /* 0x00007610ff197816 */ /* 0x000fe20000000019 */
[----:B------:R-:W2:Y:S02]  /*23540*/  LDL R15, [R1+0x1aa8] ;  /* 0x001aa800010f7983 */ /* 0x000ea40000100800 */
[----:B---3--:R1:W3:Y:S04]  /*23550*/  @P1 LDG.E.U16 R26, [R2.64] ;  /* 0x00000006021a1981 */ /* 0x0082e8000c1e1500 */
[----:B0-----:R-:W4:Y:S04]  /*23560*/  LDL R27, [R1+0x1a9c] ;  /* 0x001a9c00011b7983 */ /* 0x001f280000100800 */
[----:B-1----:R-:W2:Y:S04]  /*23570*/  LDL R2, [R1+0x1adc] ;  /* 0x001adc0001027983 */ /* 0x002ea80000100800 */
[----:B------:R-:W2:Y:S02]  /*23580*/  LDL R3, [R1+0x1ae8] ;  /* 0x001ae80001037983 */ /* 0x000ea40000100800 */
[----:B--2---:R-:W-:-:S04]  /*23590*/  @P1 LOP3.LUT R3, R3, R2, RZ, 0x3c, !PT ;  /* 0x0000000203031212 */ /* 0x004fc800078e3cff */
[----:B------:R-:W-:-:S04]  /*235a0*/  @P1 LOP3.LUT R2, R3, R2, RZ, 0x3c, !PT ;  /* 0x0000000203021212 */ /* 0x000fc800078e3cff */
[----:B------:R-:W-:Y:S01]  /*235b0*/  @P1 LOP3.LUT R3, R3, R2, RZ, 0x3c, !PT ;  /* 0x0000000203031212 */ /* 0x000fe200078e3cff */
[----:B---3--:R0:W-:Y:S04]  /*235c0*/  STL [R1+0x4270], R26 ;  /* 0x0042701a01007387 */ /* 0x0081e80000100800 */
[----:B------:R1:W2:Y:S01]  /*235d0*/  @P1 LDG.E.U16 R25, [R2.64] ;  /* 0x0000000602191981 */ /* 0x0002a2000c1e1500 */
[----:B------:R-:W-:-:S03]  /*235e0*/  PRMT R5, RZ, 0x7610, R5 ;  /* 0x00007610ff057816 */ /* 0x000fc60000000005 */
[----:B0-----:R-:W3:Y:S04]  /*235f0*/  LDL R26, [R1+0x1aac] ;  /* 0x001aac00011a7983 */ /* 0x001ee80000100800 */
[----:B-1----:R-:W2:Y:S04]  /*23600*/  LDL R2, [R1+0x1a78] ;  /* 0x001a780001027983 */ /* 0x002ea80000100800 */
[----:B------:R-:W2:Y:S02]  /*23610*/  LDL R3, [R1+0x1a94] ;  /* 0x001a940001037983 */ /* 0x000ea40000100800 */
[----:B--2---:R-:W-:-:S04]  /*23620*/  @P0 LOP3.LUT R3, R3, R2, RZ, 0x3c, !PT ;  /* 0x0000000203030212 */ /* 0x004fc800078e3cff */
[----:B------:R-:W-:-:S04]  /*23630*/  @P0 LOP3.LUT R2, R3, R2, RZ, 0x3c, !PT ;  /* 0x0000000203020212 */ /* 0x000fc800078e3cff */
[----:B------:R-:W-:-:S05]  /*23640*/  @P0 LOP3.LUT R3, R3, R2, RZ, 0x3c, !PT ;  /* 0x0000000203030212 */ /* 0x000fca00078e3cff */
[----:B------:R-:W2:Y:S04]  /*23650*/  @P0 LDG.E.U16 R5, [R2.64] ;  /* 0x0000000602050981 */ /* 0x000ea8000c1e1500 */
[----:B------:R-:W-:Y:S04]  /*23660*/  STL [R1+0x4274], R25 ;  /* 0x0042741901007387 */ /* 0x000fe80000100800 */
[----:B--2---:R0:W-:Y:S04]  /*23670*/  STL [R1+0x160], R5 ;  /* 0x0001600501007387 */ /* 0x0041e80000100800 */
[----:B0-----:R-:W2:Y:S01]  /*23680*/  LDL.LU R5, [R1+0x428c] ;  /* 0x00428c0001057983 */ /* 0x001ea20000300800 */
[----:B------:R-:W2:Y:S02]  /*23690*/  LDL R2, [R1+0x1a90] ;  /* 0x001a900001027983 */ /* 0x000ea40000100800 */
[----:B------:R-:W2:Y:S01]  /*236a0*/  LDL R3, [R1+0x1aa0] ;  /* 0x001aa00001037983 */ /* 0x000ea20000100800 */
[----:B------:R-:W-:-:S02]  /*236b0*/  PRMT R29, RZ, 0x7610, R29 ;  /* 0x00007610ff1d7816 */ /* 0x000fc4000000001d */
[----:B------:R-:W-:Y:S02]  /*236c0*/  PRMT R4, RZ, 0x7610, R4 ;  /* 0x00007610ff047816 */ /* 0x000fe40000000004 */
[----:B--2---:R-:W-:-:S04]  /*236d0*/  @P0 LOP3.LUT R3, R3, R2, RZ, 0x3c, !PT ;  /* 0x0000000203030212 */ /* 0x004fc800078e3cff */
[----:B------:R-:W-:-:S04]  /*236e0*/  @P0 LOP3.LUT R2, R3, R2, RZ, 0x3c, !PT ;  /* 0x0000000203020212 */ /* 0x000fc800078e3cff */
[----:B------:R-:W-:-:S05]  /*236f0*/  @P0 LOP3.LUT R3, R3, R2, RZ, 0x3c, !PT ;  /* 0x0000000203030212 */ /* 0x000fca00078e3cff */
[----:B------:R0:W2:Y:S02]  /*23700*/  @P0 LDG.E.U16 R29, [R2.64] ;  /* 0x00000006021d0981 */ /* 0x0000a4000c1e1500 */
[----:B0-----:R-:W-:Y:S02]  /*23710*/  @P0 IMAD.MOV.U32 R2, RZ, RZ, R15 ;  /* 0x000000ffff020224 */ /* 0x001fe400078e000f */
[----:B----4-:R-:W-:-:S05]  /*23720*/  @P0 IMAD.MOV.U32 R3, RZ, RZ, R27 ;  /* 0x000000ffff030224 */ /* 0x010fca00078e001b */
[----:B------:R-:W4:Y:S04]  /*23730*/  @P0 LDG.E.U16 R4, [R2.64] ;  /* 0x0000000602040981 */ /* 0x000f28000c1e1500 */
[----:B--2---:R0:W-:Y:S01]  /*23740*/  STL [R1+0x15c], R29 ;  /* 0x00015c1d01007387 */ /* 0x0041e20000100800 */
[----:B------:R-:W2:Y:S02]  /*23750*/  LDL R27, [R1+0x1ad8] ;  /* 0x001ad800011b7983 */ /* 0x000ea40000100800 */
[----:B------:R-:W2:Y:S01]  /*23760*/  LDL R15, [R1+0x1af4] ;  /* 0x001af400010f7983 */ /* 0x000ea20000100800 */
[----:B0-----:R-:W2:Y:S04]  /*23770*/  LDL R29, [R1+0x1aec] ;  /* 0x001aec00011d7983 */ /* 0x001ea80000100800 */
[----:B----4-:R0:W-:Y:S04]  /*23780*/  STL [R1+0x154], R4 ;  /* 0x0001540401007387 */ /* 0x0101e80000100800 */
[----:B0-----:R-:W4:Y:S01]  /*23790*/  LDL.LU R4, [R1+0x4288] ;  /* 0x0042880001047983 */ /* 0x001f220000300800 */
[----:B------:R-:W2:Y:S01]  /*237a0*/  LDL R3, [R1+0x1aa4] ;  /* 0x001aa40001037983 */ /* 0x000ea20000100800 */
[----:B------:R-:W-:-:S02]  /*237b0*/  ISETP.GT.AND P1, PT, R13, 0x77, PT ;  /* 0x000000770d00780c */ /* 0x000fc40003f24270 */
[----:B------:R-:W-:-:S11]  /*237c0*/  PRMT R25, RZ, 0x7610, R25 ;  /* 0x00007610ff197816 */ /* 0x000fd60000000019 */
[----:B---3--:R-:W-:Y:S01]  /*237d0*/  @P1 IMAD.MOV.U32 R2, RZ, RZ, R26 ;  /* 0x000000ffff021224 */ /* 0x008fe200078e001a */
[----:B------:R-:W-:Y:S01]  /*237e0*/  PRMT R28, RZ, 0x7610, R28 ;  /* 0x00007610ff1c7816 */ /* 0x000fe2000000001c */
[----:B------:R-:W3:Y:S04]  /*237f0*/  LDL R26, [R1+0x1af0] ;  /* 0x001af000011a7983 */ /* 0x000ee80000100800 */
[----:B--2---:R0:W2:Y:S04]  /*23800*/  @P1 LDG.E.U16 R25, [R2.64] ;  /* 0x0000000602191981 */ /* 0x0040a8000c1e1500 */
[----:B0-----:R-:W2:Y:S04]  /*23810*/  LDL R2, [R1+0x1a98] ;  /* 0x001a980001027983 */ /* 0x001ea80000100800 */
[----:B------:R-:W2:Y:S02]  /*23820*/  LDL R3, [R1+0x1ab4] ;  /* 0x001ab40001037983 */ /* 0x000ea40000100800 */
[----:B--2---:R-:W-:-:S04]  /*23830*/  @P1 LOP3.LUT R3, R3, R2, RZ, 0x3c, !PT ;  /* 0x0000000203031212 */ /* 0x004fc800078e3cff */
[----:B------:R-:W-:-:S04]  /*23840*/  @P1 LOP3.LUT R2, R3, R2, RZ, 0x3c, !PT ;  /* 0x0000000203021212 */ /* 0x000fc800078e3cff */
[----:B------:R-:W-:-:S05]  /*23850*/  @P1 LOP3.LUT R3, R3, R2, RZ, 0x3c, !PT ;  /* 0x0000000203031212 */ /* 0x000fca00078e3cff */
[----:B------:R-:W2:Y:S04]  /*23860*/  @P1 LDG.E.U16 R28, [R2.64] ;  /* 0x00000006021c1981 */ /* 0x000ea8000c1e1500 */
[----:B------:R0:W-:Y:S04]  /*23870*/  STL [R1+0x14c], R25 ;  /* 0x00014c1901007387 */ /* 0x0001e80000100800 */
[----:B0-----:R-:W3:Y:S01]  /*23880*/  LDL R25, [R1+0x1b00] ;  /* 0x001b000001197983 */ /* 0x001ee20000100800 */
[----:B------:R-:W-:-:S03]  /*23890*/  ISETP.GT.AND P0, PT, R13, 0x79, PT ;  /* 0x000000790d00780c */ /* 0x000fc60003f04270 */
[----:B--2---:R-:W-:Y:S01]  /*238a0*/  STL [R1+0x144], R28 ;  /* 0x0001441c01007387 */ /* 0x004fe20000100800 */
[----:B------:R-:W2:Y:S01]  /*238b0*/  LDL R3, [R1+0x1ae4] ;  /* 0x001ae40001037983 */ /* 0x000ea20000100800 */
[----:B------:R-:W-:-:S08]  /*238c0*/  PRMT R24, RZ, 0x7610, R24 ;  /* 0x00007610ff187816 */ /* 0x000fd00000000018 */
[----:B------:R-:W-:Y:S01]  /*238d0*/  @P0 IMAD.MOV.U32 R2, RZ, RZ, R29 ;  /* 0x000000ffff020224 */ /* 0x000fe200078e001d */
[----:B------:R-:W-:-:S04]  /*238e0*/  PRMT R23, RZ, 0x7610, R23 ;  /* 0x00007610ff177816 */ /* 0x000fc80000000017 */
[----:B--2---:R0:W2:Y:S02]  /*238f0*/  @P0 LDG.E.U16 R24, [R2.64] ;  /* 0x0000000602180981 */ /* 0x0040a4000c1e1500 */
[----:B0-----:R-:W-:Y:S02]  /*23900*/  @P0 IMAD.MOV.U32 R2, RZ, RZ, R15 ;  /* 0x000000ffff020224 */ /* 0x001fe400078e000f */
[----:B------:R-:W-:-:S05]  /*23910*/  @P0 IMAD.MOV.U32 R3, RZ, RZ, R27 ;  /* 0x000000ffff030224 */ /* 0x000fca00078e001b */
[----:B------:R3:W4:Y:S01]  /*23920*/  @P0 LDG.E.U16 R23, [R2.64] ;  /* 0x0000000602170981 */ /* 0x000722000c1e1500 */
[----:B------:R-:W-:Y:S01]  /*23930*/  PRMT R22, RZ, 0x7610, R22 ;  /* 0x00007610ff167816 */ /* 0x000fe20000000016 */
[----:B---3--:R-:W-:Y:S02]  /*23940*/  @P0 IMAD.MOV.U32 R2, RZ, RZ, R25 ;  /* 0x000000ffff020224 */ /* 0x008fe400078e0019 */
[----:B------:R-:W-:-:S05]  /*23950*/  @P0 IMAD.MOV.U32 R3, RZ, RZ, R26 ;  /* 0x000000ffff030224 */ /* 0x000fca00078e001a */
[----:B------:R-:W3:Y:S04]  /*23960*/  @P0 LDG.E.U16 R22, [R2.64] ;  /* 0x0000000602160981 */ /* 0x000ee8000c1e1500 */
[----:B--2---:R0:W-:Y:S01]  /*23970*/  STL [R1+0x424c], R24 ;  /* 0x00424c1801007387 */ /* 0x0041e20000100800 */
[----:B------:R-:W2:Y:S03]  /*23980*/  LDL R15, [R1+0x1ac0] ;  /* 0x001ac000010f7983 */ /* 0x000ea60000100800 */
[----:B0-----:R-:W2:Y:S04]  /*23990*/  LDL R24, [R1+0x1b08] ;  /* 0x001b080001187983 */ /* 0x001ea80000100800 */
[----:B----4-:R0:W-:Y:S01]  /*239a0*/  STL [R1+0x4250], R23 ;  /* 0x0042501701007387 */ /* 0x0101e20000100800 */
[----:B------:R-:W-:Y:S01]  /*239b0*/  PRMT R21, RZ, 0x7610, R21 ;  /* 0x00007610ff157816 */ /* 0x000fe20000000015 */
[----:B------:R-:W4:Y:S02]  /*239c0*/  LDL R29, [R1+0x1abc] ;  /* 0x001abc00011d7983 */ /* 0x000f240000100800 */
[----:B------:R-:W4:Y:S01]  /*239d0*/  LDL R27, [R1+0x1ac8] ;  /* 0x001ac800011b7983 */ /* 0x000f220000100800 */
[----:B------:R-:W4:Y:S04]  /*239e0*/  LDL R26, [R1+0x1b04] ;  /* 0x001b0400011a7983 */ /* 0x000f280000100800 */
[----:B------:R-:W4:Y:S04]  /*239f0*/  LDL R25, [R1+0x1b0c] ;  /* 0x001b0c0001197983 */ /* 0x000f280000100800 */
[----:B0-----:R-:W4:Y:S04]  /*23a00*/  LDL R23, [R1+0x1afc] ;  /* 0x001afc0001177983 */ /* 0x001f280000100800 */
[----:B---3--:R-:W-:Y:S01]  /*23a10*/  STL [R1+0x4254], R22 ;  /* 0x0042541601007387 */ /* 0x008fe20000100800 */
[----:B--2---:R-:W-:Y:S01]  /*23a20*/  @P0 IMAD.MOV.U32 R2, RZ, RZ, R24 ;  /* 0x000000ffff020224 */ /* 0x004fe200078e0018 */
[----:B------:R-:W-:-:S02]  /*23a30*/  PRMT R14, RZ, 0x7610, R14 ;  /* 0x00007610ff0e7816 */ /* 0x000fc4000000000e */
[----:B------:R-:W2:Y:S01]  /*23a40*/  LDL R24, [R1+0x1af8] ;  /* 0x001af80001187983 */ /* 0x000ea20000100800 */
[----:B----4-:R-:W-:-:S03]  /*23a50*/  @P0 IMAD.MOV.U32 R3, RZ, RZ, R23 ;  /* 0x000000ffff030224 */ /* 0x010fc600078e0017 */
[----:B------:R-:W3:Y:S04]  /*23a60*/  LDL R23, [R1+0x1b14] ;  /* 0x001b140001177983 */ /* 0x000ee80000100800 */
[----:B------:R0:W4:Y:S04]  /*23a70*/  @P0 LDG.E.U16 R21, [R2.64] ;  /* 0x0000000602150981 */ /* 0x000128000c1e1500 */
[----:B0-----:R-:W2:Y:S01]  /*23a80*/  LDL R3, [R1+0x1ab0] ;  /* 0x001ab00001037983 */ /* 0x001ea20000100800 */
[----:B------:R-:W-:Y:S01]  /*23a90*/  @P1 IMAD.MOV.U32 R2, RZ, RZ, R15 ;  /* 0x000000ffff021224 */ /* 0x000fe200078e000f */
[----:B------:R-:W-:-:S02]  /*23aa0*/  ISETP.GT.AND P0, PT, R13, 0x7a, PT ;  /* 0x0000007a0d00780c */ /* 0x000fc40003f04270 */
[----:B------:R-:W-:Y:S02]  /*23ab0*/  PRMT R20, RZ, 0x7610, R20 ;  /* 0x00007610ff147816 */ /* 0x000fe40000000014 */
[----:B--2---:R0:W2:Y:S04]  /*23ac0*/  @P1 LDG.E.U16 R14, [R2.64] ;  /* 0x00000006020e1981 */ /* 0x0040a8000c1e1500 */
[----:B----4-:R1:W-:Y:S01]  /*23ad0*/  STL [R1+0x4258], R21 ;  /* 0x0042581501007387 */ /* 0x0103e20000100800 */
[----:B------:R-:W4:Y:S02]  /*23ae0*/  LDL R15, [R1+0x1b10] ;  /* 0x001b1000010f7983 */ /* 0x000f240000100800 */
[----:B0-----:R-:W-:Y:S01]  /*23af0*/  @P1 IMAD.MOV.U32 R2, RZ, RZ, R27 ;  /* 0x000000ffff021224 */ /* 0x001fe200078e001b */
[----:B-1----:R-:W-:Y:S01]  /*23b00*/  PRMT R21, RZ, 0x7610, R21 ;  /* 0x00007610ff157816 */ /* 0x002fe20000000015 */
[----:B------:R-:W-:-:S05]  /*23b10*/  @P1 IMAD.MOV.U32 R3, RZ, RZ, R29 ;  /* 0x000000ffff031224 */ /* 0x000fca00078e001d */
[----:B------:R0:W4:Y:S02]  /*23b20*/  @P1 LDG.E.U16 R21, [R2.64] ;  /* 0x0000000602151981 */ /* 0x000124000c1e1500 */
[----:B0-----:R-:W-:Y:S02]  /*23b30*/  @P0 IMAD.MOV.U32 R2, RZ, RZ, R25 ;  /* 0x000000ffff020224 */ /* 0x001fe400078e0019 */
[----:B------:R-:W-:-:S05]  /*23b40*/  @P0 IMAD.MOV.U32 R3, RZ, RZ, R26 ;  /* 0x000000ffff030224 */ /* 0x000fca00078e001a */
[----:B------:R3:W4:Y:S01]  /*23b50*/  @P0 LDG.E.U16 R20, [R2.64] ;  /* 0x0000000602140981 */ /* 0x000722000c1e1500 */
[----:B------:R-:W-:Y:S01]  /*23b60*/  PRMT R19, RZ, 0x7610, R19 ;  /* 0x00007610ff137816 */ /* 0x000fe20000000013 */
[----:B---3--:R-:W-:Y:S02]  /*23b70*/  @P0 IMAD.MOV.U32 R2, RZ, RZ, R23 ;  /* 0x000000ffff020224 */ /* 0x008fe400078e0017 */
[----:B------:R-:W-:-:S05]  /*23b80*/  @P0 IMAD.MOV.U32 R3, RZ, RZ, R24 ;  /* 0x000000ffff030224 */ /* 0x000fca00078e0018 */
[----:B------:R0:W3:Y:S04]  /*23b90*/  @P0 LDG.E.U16 R19, [R2.64] ;  /* 0x0000000602130981 */ /* 0x0000e8000c1e1500 */
[----:B--2---:R1:W-:Y:S01]  /*23ba0*/  STL [R1+0x12c], R14 ;  /* 0x00012c0e01007387 */ /* 0x0043e20000100800 */
[----:B------:R-:W2:Y:S02]  /*23bb0*/  LDL R26, [R1+0x1b1c] ;  /* 0x001b1c00011a7983 */ /* 0x000ea40000100800 */
[----:B------:R-:W2:Y:S01]  /*23bc0*/  LDL R25, [R1+0x1b28] ;  /* 0x001b280001197983 */ /* 0x000ea20000100800 */
[----:B-1----:R-:W2:Y:S04]  /*23bd0*/  LDL R14, [R1+0x1b20] ;  /* 0x001b2000010e7983 */ /* 0x002ea80000100800 */
[----:B----4-:R-:W-:Y:S01]  /*23be0*/  STL [R1+0x422c], R20 ;  /* 0x00422c1401007387 */ /* 0x010fe20000100800 */
[----:B------:R-:W4:Y:S02]  /*23bf0*/  LDL R23, [R1+0x1b24] ;  /* 0x001b240001177983 */ /* 0x000f240000100800 */
[----:B------:R1:W-:Y:S02]  /*23c00*/  STL [R1+0x124], R21 ;  /* 0x0001241501007387 */ /* 0x0003e40000100800 */
[----:B-1----:R-:W4:Y:S01]  /*23c10*/  LDL R21, [R1+0x1b2c] ;  /* 0x001b2c0001157983 */ /* 0x002f220000100800 */
[----:B------:R-:W-:Y:S01]  /*23c20*/  PRMT R18, RZ, 0x7610, R18 ;  /* 0x00007610ff127816 */ /* 0x000fe20000000012 */
[----:B0-----:R-:W-:Y:S01]  /*23c30*/  @P0 IMAD.MOV.U32 R3, RZ, RZ, R15 ;  /* 0x000000ffff030224 */ /* 0x001fe200078e000f */
[----:B------:R-:W-:-:S02]  /*23c40*/  PRMT R17, RZ, 0x7610, R17 ;  /* 0x00007610ff117816 */ /* 0x000fc40000000011 */
[----:B------:R-:W-:Y:S01]  /*23c50*/  ISETP.GT.AND P1, PT, R13, 0x7b, PT ;  /* 0x0000007b0d00780c */ /* 0x000fe20003f24270 */
[----:B---3--:R-:W-:Y:S01]  /*23c60*/  STL [R1+0x4230], R19 ;  /* 0x0042301301007387 */ /* 0x008fe20000100800 */
[----:B------:R-:W3:Y:S02]  /*23c70*/  LDL R24, [R1+0x1b18] ;  /* 0x001b180001187983 */ /* 0x000ee40000100800 */
[----:B------:R-:W3:Y:S01]  /*23c80*/  LDL R20, [R1+0x1b34] ;  /* 0x001b340001147983 */ /* 0x000ee20000100800 */
[----:B------:R-:W-:Y:S01]  /*23c90*/  PRMT R16, RZ, 0x7610, R16 ;  /* 0x00007610ff107816 */ /* 0x000fe20000000010 */
[----:B------:R-:W3:Y:S01]  /*23ca0*/  LDL R15, [R1+0x1b30] ;  /* 0x001b3000010f7983 */ /* 0x000ee20000100800 */
[----:B--2---:R-:W-:-:S03]  /*23cb0*/  @P0 IMAD.MOV.U32 R2, RZ, RZ, R14 ;  /* 0x000000ffff020224 */ /* 0x004fc600078e000e */
[----:B------:R-:W2:Y:S04]  /*23cc0*/  LDL R14, [R1+0x1b40] ;  /* 0x001b4000010e7983 */ /* 0x000ea80000100800 */
[----:B------:R0:W2:Y:S02]  /*23cd0*/  @P0 LDG.E.U16 R18, [R2.64] ;  /* 0x0000000602120981 */ /* 0x0000a4000c1e1500 */
[----:B0-----:R-:W-:Y:S02]  /*23ce0*/  @P0 IMAD.MOV.U32 R2, RZ, RZ, R25 ;  /* 0x000000ffff020224 */ /* 0x001fe400078e0019 */
[----:B------:R-:W-:-:S05]  /*23cf0*/  @P0 IMAD.MOV.U32 R3, RZ, RZ, R26 ;  /* 0x000000ffff030224 */ /* 0x000fca00078e001a */
[----:B------:R4:W2:Y:S02]  /*23d00*/  @P0 LDG.E.U16 R17, [R2.64] ;  /* 0x0000000602110981 */ /* 0x0008a4000c1e1500 */
[----:B----4-:R-:W-:Y:S02]  /*23d10*/  @P1 IMAD.MOV.U32 R3, RZ, RZ, R23 ;  /* 0x000000ffff031224 */ /* 0x010fe400078e0017 */
[----:B------:R-:W-:-:S05]  /*23d20*/  @P1 IMAD.MOV.U32 R2, RZ, RZ, R21 ;  /* 0x000000ffff021224 */ /* 0x000fca00078e0015 */
[----:B------:R3:W4:Y:S01]  /*23d30*/  @P1 LDG.E.U16 R16, [R2.64] ;  /* 0x0000000602101981 */ /* 0x000722000c1e1500 */
[----:B------:R-:W-:Y:S01]  /*23d40*/  PRMT R12, RZ, 0x7610, R12 ;  /* 0x00007610ff0c7816 */ /* 0x000fe2000000000c */
[----:B---3--:R-:W-:Y:S02]  /*23d50*/  @P1 IMAD.MOV.U32 R2, RZ, RZ, R20 ;  /* 0x000000ffff021224 */ /* 0x008fe400078e0014 */
[----:B------:R-:W-:-:S05]  /*23d60*/  @P1 IMAD.MOV.U32 R3, RZ, RZ, R24 ;  /* 0x000000ffff031224 */ /* 0x000fca00078e0018 */
[----:B------:R0:W2:Y:S04]  /*23d70*/  @P1 LDG.E.U16 R12, [R2.64] ;  /* 0x00000006020c1981 */ /* 0x0000a8000c1e1500 */
[----:B--2---:R1:W-:Y:S04]  /*23d80*/  STL [R1+0x4234], R18 ;  /* 0x0042341201007387 */ /* 0x0043e80000100800 */
[----:B------:R2:W-:Y:S01]  /*23d90*/  STL [R1+0x4238], R17 ;  /* 0x0042381101007387 */ /* 0x0005e20000100800 */
[----:B------:R-:W3:Y:S02]  /*23da0*/  LDL R23, [R1+0x1b3c] ;  /* 0x001b3c0001177983 */ /* 0x000ee40000100800 */
[----:B------:R-:W3:Y:S01]  /*23db0*/  LDL R21, [R1+0x1b48] ;  /* 0x001b480001157983 */ /* 0x000ee20000100800 */
[----:B----4-:R-:W-:Y:S04]  /*23dc0*/  STL [R1+0x4204], R16 ;  /* 0x0042041001007387 */ /* 0x010fe80000100800 */
[----:B-1----:R-:W4:Y:S01]  /*23dd0*/  LDL R18, [R1+0x1b44] ;  /* 0x001b440001127983 */ /* 0x002f220000100800 */
[----:B--2---:R-:W2:Y:S01]  /*23de0*/  LDL R17, [R1+0x1b4c] ;  /* 0x001b4c0001117983 */ /* 0x004ea20000100800 */
[----:B------:R-:W-:Y:S01]  /*23df0*/  PRMT R11, RZ, 0x7610, R11 ;  /* 0x00007610ff0b7816 */ /* 0x000fe2000000000b */
[----:B0-----:R-:W-:-:S02]  /*23e00*/  @P1 IMAD.MOV.U32 R2, RZ, RZ, R14 ;  /* 0x000000ffff021224 */ /* 0x001fc400078e000e */
[----:B------:R-:W-:Y:S01]  /*23e10*/  @P1 IMAD.MOV.U32 R3, RZ, RZ, R15 ;  /* 0x000000ffff031224 */ /* 0x000fe200078e000f */
[----:B------:R-:W-:-:S04]  /*23e20*/  PRMT R10, RZ, 0x7610, R10 ;  /* 0x00007610ff0a7816 */ /* 0x000fc8000000000a */
[----:B------:R3:W2:Y:S01]  /*23e30*/  @P1 LDG.E.U16 R11, [R2.64] ;  /* 0x00000006020b1981 */ /* 0x0006a2000c1e1500 */
[----:B------:R-:W-:-:S03]  /*23e40*/  ISETP.GT.AND P0, PT, R13, 0x7c, PT ;  /* 0x0000007c0d00780c */ /* 0x000fc60003f04270 */
[----:B------:R0:W-:Y:S01]  /*23e50*/  STL [R1+0x4208], R12 ;  /* 0x0042080c01007387 */ /* 0x0001e20000100800 */
[----:B------:R-:W2:Y:S01]  /*23e60*/  LDL R20, [R1+0x1b38] ;  /* 0x001b380001147983 */ /* 0x000ea20000100800 */
[----:B------:R-:W-:Y:S01]  /*23e70*/  PRMT R9, RZ, 0x7610, R9 ;  /* 0x00007610ff097816 */ /* 0x000fe20000000009 */
[----:B------:R-:W2:Y:S01]  /*23e80*/  LDL R15, [R1+0x1b50] ;  /* 0x001b5000010f7983 */ /* 0x000ea20000100800 */
[----:B------:R-:W2:Y:S04]  /*23e90*/  LDL R14, [R1+0x1b60] ;  /* 0x001b6000010e7983 */ /* 0x000ea80000100800 */
[----:B0-----:R-:W2:Y:S01]  /*23ea0*/  LDL R12, [R1+0x1b54] ;  /* 0x001b5400010c7983 */ /* 0x001ea20000100800 */
[----:B---3--:R-:W-:Y:S02]  /*23eb0*/  @P1 IMAD.MOV.U32 R3, RZ, RZ, R23 ;  /* 0x000000ffff031224 */ /* 0x008fe400078e0017 */
[----:B------:R-:W-:-:S05]  /*23ec0*/  @P1 IMAD.MOV.U32 R2, RZ, RZ, R21 ;  /* 0x000000ffff021224 */ /* 0x000fca00078e0015 */
[----:B------:R4:W3:Y:S02]  /*23ed0*/  @P1 LDG.E.U16 R10, [R2.64] ;  /* 0x00000006020a1981 */ /* 0x0008e4000c1e1500 */
[----:B----4-:R-:W-:Y:S02]  /*23ee0*/  @P0 IMAD.MOV.U32 R3, RZ, RZ, R18 ;  /* 0x000000ffff030224 */ /* 0x010fe400078e0012 */
[----:B--2---:R-:W-:-:S05]  /*23ef0*/  @P0 IMAD.MOV.U32 R2, RZ, RZ, R17 ;  /* 0x000000ffff020224 */ /* 0x004fca00078e0011 */
[----:B------:R0:W2:Y:S04]  /*23f00*/  @P0 LDG.E.U16 R9, [R2.64] ;  /* 0x0000000602090981 */ /* 0x0000a8000c1e1500 */
[----:B------:R1:W-:Y:S01]  /*23f10*/  STL [R1+0x420c], R11 ;  /* 0x00420c0b01007387 */ /* 0x0003e20000100800 */
[----:B------:R-:W-:Y:S01]  /*23f20*/  PRMT R8, RZ, 0x7610, R8 ;  /* 0x00007610ff087816 */ /* 0x000fe20000000008 */
[----:B0-----:R-:W-:Y:S02]  /*23f30*/  @P0 IMAD.MOV.U32 R3, RZ, RZ, R20 ;  /* 0x000000ffff030224 */ /* 0x001fe400078e0014 */
[----:B------:R-:W-:-:S05]  /*23f40*/  @P0 IMAD.MOV.U32 R2, RZ, RZ, R12 ;  /* 0x000000ffff020224 */ /* 0x000fca00078e000c */
[----:B------:R0:W4:Y:S04]  /*23f50*/  @P0 LDG.E.U16 R8, [R2.64] ;  /* 0x0000000602080981 */ /* 0x000128000c1e1500 */
[----:B---3--:R-:W-:Y:S01]  /*23f60*/  STL [R1+0x4210], R10 ;  /* 0x0042100a01007387 */ /* 0x008fe20000100800 */
[----:B------:R-:W3:Y:S02]  /*23f70*/  LDL R18, [R1+0x1b5c] ;  /* 0x001b5c0001127983 */ /* 0x000ee40000100800 */
[----:B------:R-:W3:Y:S01]  /*23f80*/  LDL R17, [R1+0x1b68] ;  /* 0x001b680001117983 */ /* 0x000ee20000100800 */
[----:B--2---:R2:W-:Y:S01]  /*23f90*/  STL [R1+0x41f0], R9 ;  /* 0x0041f00901007387 */ /* 0x0045e20000100800 */
[----:B------:R-:W3:Y:S02]  /*23fa0*/  LDL R12, [R1+0x1b64] ;  /* 0x001b6400010c7983 */ /* 0x000ee40000100800 */
[----:B-1----:R-:W3:Y:S01]  /*23fb0*/  LDL R11, [R1+0x1b6c] ;  /* 0x001b6c00010b7983 */ /* 0x002ee20000100800 */
[----:B------:R-:W-:Y:S01]  /*23fc0*/  PRMT R7, RZ, 0x7610, R7 ;  /* 0x00007610ff077816 */ /* 0x000fe20000000007 */
[----:B0-----:R-:W-:-:S02]  /*23fd0*/  @P0 IMAD.MOV.U32 R2, RZ, RZ, R14 ;  /* 0x000000ffff020224 */ /* 0x001fc400078e000e */
[----:B------:R-:W-:Y:S01]  /*23fe0*/  @P0 IMAD.MOV.U32 R3, RZ, RZ, R15 ;  /* 0x000000ffff030224 */ /* 0x000fe200078e000f */
[----:B------:R-:W-:-:S04]  /*23ff0*/  PRMT R6, RZ, 0x7610, R6 ;  /* 0x00007610ff067816 */ /* 0x000fc80000000006 */
[----:B------:R3:W3:Y:S01]  /*24000*/  @P0 LDG.E.U16 R7, [R2.64] ;  /* 0x0000000602070981 */ /* 0x0006e2000c1e1500 */
[----:B------:R-:W-:Y:S02]  /*24010*/  ISETP.GT.AND P1, PT, R13, 0x7d, PT ;  /* 0x0000007d0d00780c */ /* 0x000fe40003f24270 */
[----:B------:R-:W-:Y:S01]  /*24020*/  PRMT R5, RZ, 0x7610, R5 ;  /* 0x00007610ff057816 */ /* 0x000fe20000000005 */
[----:B----4-:R0:W-:Y:S01]  /*24030*/  STL [R1+0x41f4], R8 ;  /* 0x0041f40801007387 */ /* 0x0101e20000100800 */
[----:B--2---:R-:W2:Y:S02]  /*24040*/  LDL R9, [R1+0x1b58] ;  /* 0x001b580001097983 */ /* 0x004ea40000100800 */
[----:B------:R-:W4:Y:S02]  /*24050*/  LDL R15, [R1+0x1b70] ;  /* 0x001b7000010f7983 */ /* 0x000f240000100800 */
[----:B------:R-:W4:Y:S01]  /*24060*/  LDL R14, [R1+0x1b80] ;  /* 0x001b8000010e7983 */ /* 0x000f220000100800 */
[----:B0-----:R-:W4:Y:S01]  /*24070*/  LDL R8, [R1+0x1b74] ;  /* 0x001b740001087983 */ /* 0x001f220000100800 */
[----:B---3--:R-:W-:-:S02]  /*24080*/  @P0 IMAD.MOV.U32 R3, RZ, RZ, R18 ;  /* 0x000000ffff030224 */ /* 0x008fc400078e0012 */
[----:B------:R-:W-:-:S05]  /*24090*/  @P0 IMAD.MOV.U32 R2, RZ, RZ, R17 ;  /* 0x000000ffff020224 */ /* 0x000fca00078e0011 */
[----:B------:R0:W3:Y:S02]  /*240a0*/  @P0 LDG.E.U16 R6, [R2.64] ;  /* 0x0000000602060981 */ /* 0x0000e4000c1e1500 */
[----:B0-----:R-:W-:Y:S02]  /*240b0*/  @P1 IMAD.MOV.U32 R3, RZ, RZ, R12 ;  /* 0x000000ffff031224 */ /* 0x001fe400078e000c */
[----:B------:R-:W-:-:S05]  /*240c0*/  @P1 IMAD.MOV.U32 R2, RZ, RZ, R11 ;  /* 0x000000ffff021224 */ /* 0x000fca00078e000b */
[----:B------:R2:W3:Y:S04]  /*240d0*/  @P1 LDG.E.U16 R5, [R2.64] ;  /* 0x0000000602051981 */ /* 0x0004e8000c1e1500 */
[----:B------:R-:W-:Y:S01]  /*240e0*/  STL [R1+0x41f8], R7 ;  /* 0x0041f80701007387 */ /* 0x000fe20000100800 */
[----:B------:R-:W-:Y:S01]  /*240f0*/  PRMT R4, RZ, 0x7610, R4 ;  /* 0x00007610ff047816 */ /* 0x000fe20000000004 */
[----:B--2---:R-:W-:Y:S02]  /*24100*/  @P1 IMAD.MOV.U32 R3, RZ, RZ, R9 ;  /* 0x000000ffff031224 */ /* 0x004fe400078e0009 */
[----:B----4-:R-:W-:-:S05]  /*24110*/  @P1 IMAD.MOV.U32 R2, RZ, RZ, R8 ;  /* 0x000000ffff021224 */ /* 0x010fca00078e0008 */
[----:B------:R0:W2:Y:S02]  /*24120*/  @P1 LDG.E.U16 R4, [R2.64] ;  /* 0x0000000602041981 */ /* 0x0000a4000c1e1500 */
[----:B0-----:R-:W-:-:S06]  /*24130*/  PRMT R3, RZ, 0x7610, R3 ;  /* 0x00007610ff037816 */ /* 0x001fcc0000000003 */
[----:B------:R-:W4:Y:S04]  /*24140*/  @P1 LDG.E.U16 R3, [R14.64] ;  /* 0x000000060e031981 */ /* 0x000f28000c1e1500 */
[----:B---3--:R0:W-:Y:S01]  /*24150*/  STL [R1+0x41fc], R6 ;  /* 0x0041fc0601007387 */ /* 0x0081e20000100800 */
[----:B------:R-:W3:Y:S02]  /*24160*/  LDL R12, [R1+0x1b7c] ;  /* 0x001b7c00010c7983 */ /* 0x000ee40000100800 */
[----:B------:R-:W3:Y:S01]  /*24170*/  LDL R11, [R1+0x1b88] ;  /* 0x001b8800010b7983 */ /* 0x000ee20000100800 */
[----:B------:R1:W-:Y:S01]  /*24180*/  STL [R1+0x41c4], R5 ;  /* 0x0041c40501007387 */ /* 0x0003e20000100800 */
[----:B------:R-:W3:Y:S02]  /*24190*/  LDL R9, [R1+0x1b84] ;  /* 0x001b840001097983 */ /* 0x000ee40000100800 */
[----:B------:R-:W3:Y:S01]  /*241a0*/  LDL R8, [R1+0x1b8c] ;  /* 0x001b8c0001087983 */ /* 0x000ee20000100800 */
[----:B------:R-:W-:-:S02]  /*241b0*/  PRMT R2, RZ, 0x7610, R2 ;  /* 0x00007610ff027816 */ /* 0x000fc40000000002 */
[----:B------:R-:W-:Y:S01]  /*241c0*/  ISETP.GT.AND P0, PT, R13, 0x7e, PT ;  /* 0x0000007e0d00780c */ /* 0x000fe20003f04270 */
[----:B--2---:R-:W-:Y:S01]  /*241d0*/  STL [R1+0x41c8], R4 ;  /* 0x0041c80401007387 */ /* 0x004fe20000100800 */
[----:B0-----:R-:W2:Y:S02]  /*241e0*/  LDL R6, [R1+0x1b78] ;  /* 0x001b780001067983 */ /* 0x001ea40000100800 */
[----:B-1----:R-:W2:Y:S01]  /*241f0*/  LDL R5, [R1+0x1b94] ;  /* 0x001b940001057983 */ /* 0x002ea20000100800 */
[----:B----4-:R0:W-:Y:S01]  /*24200*/  STL [R1+0x41cc], R3 ;  /* 0x0041cc0301007387 */ /* 0x0101e20000100800 */
[----:B------:R-:W4:Y:S02]  /*24210*/  LDL R21, [R1+0x1b90] ;  /* 0x001b900001157983 */ /* 0x000f240000100800 */
[----:B------:R-:W4:Y:S01]  /*24220*/  LDL R20, [R1+0x1ba0] ;  /* 0x001ba00001147983 */ /* 0x000f220000100800 */
[----:B0-----:R-:W-:Y:S01]  /*24230*/  PRMT R3, RZ, 0x7610, R3 ;  /* 0x00007610ff037816 */ /* 0x001fe20000000003 */
[----:B---3--:R-:W-:-:S02]  /*24240*/  @P1 IMAD.MOV.U32 R15, RZ, RZ, R12 ;  /* 0x000000ffff0f1224 */ /* 0x008fc400078e000c */
[----:B------:R-:W-:-:S05]  /*24250*/  @P1 IMAD.MOV.U32 R14, RZ, RZ, R11 ;  /* 0x000000ffff0e1224 */ /* 0x000fca00078e000b */
[----:B------:R0:W3:Y:S02]  /*24260*/  @P1 LDG.E.U16 R2, [R14.64] ;  /* 0x000000060e021981 */ /* 0x0000e4000c1e1500 */
[----:B0-----:R-:W-:Y:S02]  /*24270*/  @P0 IMAD.MOV.U32 R15, RZ, RZ, R9 ;  /* 0x000000ffff0f0224 */ /* 0x001fe400078e0009 */
[----:B------:R-:W-:-:S05]  /*24280*/  @P0 IMAD.MOV.U32 R14, RZ, RZ, R8 ;  /* 0x000000ffff0e0224 */ /* 0x000fca00078e0008 */
[----:B------:R2:W4:Y:S02]  /*24290*/  @P0 LDG.E.U16 R3, [R14.64] ;  /* 0x000000060e030981 */ /* 0x000524000c1e1500 */
[----:B--2---:R-:W-:Y:S02]  /*242a0*/  @P0 IMAD.MOV.U32 R15, RZ, RZ, R6 ;  /* 0x000000ffff0f0224 */ /* 0x004fe400078e0006 */
[----:B------:R-:W-:Y:S01]  /*242b0*/  @P0 IMAD.MOV.U32 R14, RZ, RZ, R5 ;  /* 0x000000ffff0e0224 */ /* 0x000fe200078e0005 */
[----:B---3--:R0:W-:Y:S01]  /*242c0*/  STL [R1+0x41d0], R2 ;  /* 0x0041d00201007387 */ /* 0x0081e20000100800 */
[----:B------:R-:W2:Y:S02]  /*242d0*/  LDL R18, [R1+0x1b9c] ;  /* 0x001b9c0001127983 */ /* 0x000ea40000100800 */
[----:B------:R-:W3:Y:S02]  /*242e0*/  LDL R17, [R1+0x1ba8] ;  /* 0x001ba80001117983 */ /* 0x000ee40000100800 */
[----:B------:R-:W3:Y:S01]  /*242f0*/  LDL R12, [R1+0x1ba4] ;  /* 0x001ba400010c7983 */ /* 0x000ee20000100800 */
[----:B------:R-:W3:Y:S04]  /*24300*/  LDL R11, [R1+0x1bac] ;  /* 0x001bac00010b7983 */ /* 0x000ee80000100800 */
[----:B------:R-:W3:Y:S04]  /*24310*/  LDL R9, [R1+0x1b98] ;  /* 0x001b980001097983 */ /* 0x000ee80000100800 */
[----:B------:R-:W3:Y:S04]  /*24320*/  LDL R8, [R1+0x1bb4] ;  /* 0x001bb40001087983 */ /* 0x000ee80000100800 */
[----:B------:R-:W3:Y:S04]  /*24330*/  LDL R6, [R1+0x1bb0] ;  /* 0x001bb00001067983 */ /* 0x000ee80000100800 */
[----:B------:R-:W3:Y:S04]  /*24340*/  LDL R5, [R1+0x1bc0] ;  /* 0x001bc00001057983 */ /* 0x000ee80000100800 */
[----:B----4-:R1:W-:Y:S01]  /*24350*/  STL [R1+0xf4], R3 ;  /* 0x0000f40301007387 */ /* 0x0103e20000100800 */
[----:B0-----:R-:W4:Y:S01]  /*24360*/  LDL R2, [R1+0x1bc4] ;  /* 0x001bc40001027983 */ /* 0x001f220000100800 */
[----:B------:R-:W-:-:S02]  /*24370*/  PRMT R22, RZ, 0x7610, R22 ;  /* 0x00007610ff167816 */ /* 0x000fc40000000016 */
[----:B------:R-:W-:Y:S02]  /*24380*/  PRMT R19, RZ, 0x7610, R19 ;  /* 0x00007610ff137816 */ /* 0x000fe40000000013 */
[----:B------:R-:W-:Y:S02]  /*24390*/  ISETP.GT.AND P1, PT, R13, 0x7f, PT ;  /* 0x0000007f0d00780c */ /* 0x000fe40003f24270 */
[----:B------:R0:W4:Y:S01]  /*243a0*/  @P0 LDG.E.U16 R22, [R14.64] ;  /* 0x000000060e160981 */ /* 0x000122000c1e1500 */
[----:B------:R-:W-:Y:S02]  /*243b0*/  PRMT R16, RZ, 0x7610, R16 ;  /* 0x00007610ff107816 */ /* 0x000fe40000000010 */
[----:B------:R-:W-:Y:S02]  /*243c0*/  PRMT R10, RZ, 0x7610, R10 ;  /* 0x00007610ff0a7816 */ /* 0x000fe4000000000a */
[----:B------:R-:W-:Y:S01]  /*243d0*/  PRMT R7, RZ, 0x7610, R7 ;  /* 0x00007610ff077816 */ /* 0x000fe20000000007 */
[----:B-1----:R-:W4:Y:S01]  /*243e0*/  LDL R3, [R1+0x1bbc] ;  /* 0x001bbc0001037983 */ /* 0x002f220000100800 */
[----:B0-----:R-:W-:-:S02]  /*243f0*/  @P0 IMAD.MOV.U32 R14, RZ, RZ, R20 ;  /* 0x000000ffff0e0224 */ /* 0x001fc400078e0014 */
[----:B------:R-:W-:-:S05]  /*24400*/  @P0 IMAD.MOV.U32 R15, RZ, RZ, R21 ;  /* 0x000000ffff0f0224 */ /* 0x000fca00078e0015 */
[----:B------:R2:W4:Y:S01]  /*24410*/  @P0 LDG.E.U16 R19, [R14.64] ;  /* 0x000000060e130981 */ /* 0x000522000c1e1500 */
[----:B------:R-:W-:Y:S01]  /*24420*/  PRMT R4, RZ, 0x7610, R4 ;  /* 0x00007610ff047816 */ /* 0x000fe20000000004 */
[----:B--2---:R-:W-:Y:S02]  /*24430*/  @P0 IMAD.MOV.U32 R15, RZ, RZ, R18 ;  /* 0x000000ffff0f0224 */ /* 0x004fe400078e0012 */
[----:B---3--:R-:W-:-:S05]  /*24440*/  @P0 IMAD.MOV.U32 R14, RZ, RZ, R17 ;  /* 0x000000ffff0e0224 */ /* 0x008fca00078e0011 */
[----:B------:R0:W2:Y:S02]  /*24450*/  @P0 LDG.E.U16 R16, [R14.64] ;  /* 0x000000060e100981 */ /* 0x0000a4000c1e1500 */
[----:B0-----:R-:W-:Y:S02]  /*24460*/  @P1 IMAD.MOV.U32 R14, RZ, RZ, R11 ;  /* 0x000000ffff0e1224 */ /* 0x001fe400078e000b */
[----:B------:R-:W-:-:S05]  /*24470*/  @P1 IMAD.MOV.U32 R15, RZ, RZ, R12 ;  /* 0x000000ffff0f1224 */ /* 0x000fca00078e000c */
[----:B------:R0:W3:Y:S02]  /*24480*/  @P1 LDG.E.U16 R10, [R14.64] ;  /* 0x000000060e0a1981 */ /* 0x0000e4000c1e1500 */
[----:B0-----:R-:W-:Y:S02]  /*24490*/  @P1 IMAD.MOV.U32 R14, RZ, RZ, R8 ;  /* 0x000000ffff0e1224 */ /* 0x001fe400078e0008 */
[----:B------:R-:W-:-:S05]  /*244a0*/  @P1 IMAD.MOV.U32 R15, RZ, RZ, R9 ;  /* 0x000000ffff0f1224 */ /* 0x000fca00078e0009 */
[----:B------:R0:W2:Y:S02]  /*244b0*/  @P1 LDG.E.U16 R7, [R14.64] ;  /* 0x000000060e071981 */ /* 0x0000a4000c1e1500 */
[----:B0-----:R-:W-:Y:S02]  /*244c0*/  @P1 IMAD.MOV.U32 R14, RZ, RZ, R5 ;  /* 0x000000ffff0e1224 */ /* 0x001fe400078e0005 */
[----:B------:R-:W-:-:S05]  /*244d0*/  @P1 IMAD.MOV.U32 R15, RZ, RZ, R6 ;  /* 0x000000ffff0f1224 */ /* 0x000fca00078e0006 */
[----:B------:R4:W2:Y:S02]  /*244e0*/  @P1 LDG.E.U16 R4, [R14.64] ;  /* 0x000000060e041981 */ /* 0x0008a4000c1e1500 */
[----:B----4-:R-:W-:Y:S02]  /*244f0*/  @P1 IMAD.MOV.U32 R14, RZ, RZ, R2 ;  /* 0x000000ffff0e1224 */ /* 0x010fe400078e0002 */
[----:B------:R-:W4:Y:S01]  /*24500*/  LDL.LU R2, [R1+0xb14] ;  /* 0x000b140001027983 */ /* 0x000f220000300800 */
[----:B------:R-:W-:Y:S01]  /*24510*/  PRMT R0, RZ, 0x7610, R0 ;  /* 0x00007610ff007816 */ /* 0x000fe20000000000 */
[----:B------:R-:W-:-:S05]  /*24520*/  @P1 IMAD.MOV.U32 R15, RZ, RZ, R3 ;  /* 0x000000ffff0f1224 */ /* 0x000fca00078e0003 */
[----:B------:R-:W2:Y:S04]  /*24530*/  @P1 LDG.E.U16 R0, [R14.64] ;  /* 0x000000060e001981 */ /* 0x000ea8000c1e1500 */
[----:B------:R-:W0:Y:S01]  /*24540*/  S2R R28, SR_TID.X ;  /* 0x00000000001c7919 */ /* 0x000e220000002100 */
[----:B------:R-:W-:Y:S06]  /*24550*/  BAR.SYNC.DEFER_BLOCKING 0x0 ;  /* 0x0000000000007b1d */ /* 0x000fec0000010000 */
[----:B----4-:R1:W-:Y:S04]  /*24560*/  STL [R1+0x4284], R2 ;  /* 0x0042840201007387 */ /* 0x0103e80000100800 */
[----:B-1----:R-:W4:Y:S01]  /*24570*/  LDL.LU R2, [R1+0xb98] ;  /* 0x000b980001027983 */ /* 0x002f220000300800 */
[----:B------:R-:W4:Y:S02]  /*24580*/  LDL.LU R3, [R1+0xb10] ;  /* 0x000b100001037983 */ /* 0x000f240000300800 */
[----:B--2---:R1:W-:Y:S02]  /*24590*/  STL [R1+0xd0], R4 ;  /* 0x0000d00401007387 */ /* 0x0043e40000100800 */
[----:B-1----:R-:W2:Y:S01]  /*245a0*/  LDL.LU R4, [R1+0xb0c] ;  /* 0x000b0c0001047983 */ /* 0x002ea20000300800 */
[----:B------:R-:W2:Y:S02]  /*245b0*/  LDL.LU R5, [R1+0xa8c] ;  /* 0x000a8c0001057983 */ /* 0x000ea40000300800 */
[----:B------:R-:W2:Y:S02]  /*245c0*/  LDL.LU R6, [R1+0xa88] ;  /* 0x000a880001067983 */ /* 0x000ea40000300800 */
[----:B------:R1:W-:Y:S02]  /*245d0*/  STL [R1+0xdc], R7 ;  /* 0x0000dc0701007387 */ /* 0x0003e40000100800 */
[----:B-1----:R-:W2:Y:S01]  /*245e0*/  LDL.LU R7, [R1+0xa84] ;  /* 0x000a840001077983 */ /* 0x002ea20000300800 */
[----:B------:R-:W2:Y:S02]  /*245f0*/  LDL.LU R8, [R1+0xa80] ;  /* 0x000a800001087983 */ /* 0x000ea40000300800 */
[----:B------:R-:W2:Y:S02]  /*24600*/  LDL.LU R9, [R1+0x9fc] ;  /* 0x0009fc0001097983 */ /* 0x000ea40000300800 */
[----:B------:R-:W-:Y:S01]  /*24610*/  STL [R1+0xf0], R22 ;  /* 0x0000f01601007387 */ /* 0x000fe20000100800 */
[----:B---3--:R1:W-:Y:S04]  /*24620*/  STL [R1+0xe4], R10 ;  /* 0x0000e40a01007387 */ /* 0x0083e80000100800 */
[----:B-1----:R-:W3:Y:S01]  /*24630*/  LDL.LU R10, [R1+0x9f8] ;  /* 0x0009f800010a7983 */ /* 0x002ee20000300800 */
[----:B------:R-:W2:Y:S02]  /*24640*/  LDL.LU R11, [R1+0x9f4] ;  /* 0x0009f400010b7983 */ /* 0x000ea40000300800 */
[----:B------:R-:W-:Y:S02]  /*24650*/  STL [R1+0xec], R19 ;  /* 0x0000ec1301007387 */ /* 0x000fe40000100800 */
[----:B------:R-:W2:Y:S01]  /*24660*/  LDL.LU R12, [R1+0x9f0] ;  /* 0x0009f000010c7983 */ /* 0x000ea20000300800 */
[----:B------:R1:W-:Y:S04]  /*24670*/  STL [R1+0xe8], R16 ;  /* 0x0000e81001007387 */ /* 0x0003e80000100800 */
[----:B-1----:R-:W2:Y:S01]  /*24680*/  LDL.LU R16, [R1+0x96c] ;  /* 0x00096c0001107983 */ /* 0x002ea20000300800 */
[----:B------:R-:W2:Y:S02]  /*24690*/  LDL.LU R17, [R1+0x968] ;  /* 0x0009680001117983 */ /* 0x000ea40000300800 */
[----:B------:R-:W2:Y:S02]  /*246a0*/  LDL.LU R18, [R1+0x964] ;  /* 0x0009640001127983 */ /* 0x000ea40000300800 */
[----:B------:R-:W2:Y:S01]  /*246b0*/  LDL.LU R19, [R1+0x960] ;  /* 0x0009600001137983 */ /* 0x000ea20000300800 */
[----:B------:R-:W2:Y:S01]  /*246c0*/  LDL.LU R20, [R1+0x8e8] ;  /* 0x0008e80001147983 */ /* 0x000ea20000300800 */
[----:B------:R-:W2:Y:S02]  /*246d0*/  LDL.LU R21, [R1+0x8e4] ;  /* 0x0008e40001157983 */ /* 0x000ea40000300800 */
[----:B------:R-:W2:Y:S02]  /*246e0*/  LDL.LU R22, [R1+0x8e0] ;  /* 0x0008e00001167983 */ /* 0x000ea40000300800 */
[----:B------:R-:W2:Y:S01]  /*246f0*/  LDL.LU R23, [R1+0x8dc] ;  /* 0x0008dc0001177983 */ /* 0x000ea20000300800 */
[----:B------:R-:W2:Y:S01]  /*24700*/  LDL.LU R24, [R1+0x868] ;  /* 0x0008680001187983 */ /* 0x000ea20000300800 */
[----:B------:R-:W2:Y:S02]  /*24710*/  LDL.LU R25, [R1+0x864] ;  /* 0x0008640001197983 */ /* 0x000ea40000300800 */
[----:B------:R-:W3:Y:S02]  /*24720*/  LDL.LU R26, [R1+0x860] ;  /* 0x00086000011a7983 */ /* 0x000ee40000300800 */
[----:B------:R-:W3:Y:S01]  /*24730*/  LDL.LU R27, [R1+0x85c] ;  /* 0x00085c00011b7983 */ /* 0x000ee20000300800 */
[----:B------:R-:W3:Y:S01]  /*24740*/  LDL.LU R29, [R1+0x7e8] ;  /* 0x0007e800011d7983 */ /* 0x000ee20000300800 */
[----:B------:R-:W-:Y:S02]  /*24750*/  STL [R1+0x4150], R14 ;  /* 0x0041500e01007387 */ /* 0x000fe40000100800 */
[----:B------:R-:W-:Y:S02]  /*24760*/  STL [R1+0x4158], R14 ;  /* 0x0041580e01007387 */ /* 0x000fe40000100800 */
[----:B------:R-:W-:Y:S01]  /*24770*/  STL [R1+0x4160], R14 ;  /* 0x0041600e01007387 */ /* 0x000fe20000100800 */
[----:B------:R-:W-:Y:S01]  /*24780*/  STL [R1+0x4168], R14 ;  /* 0x0041680e01007387 */ /* 0x000fe20000100800 */
[----:B------:R-:W-:Y:S02]  /*24790*/  STL [R1+0x4170], R14 ;  /* 0x0041700e01007387 */ /* 0x000fe40000100800 */
[----:B------:R1:W-:Y:S02]  /*247a0*/  STL [R1+0xc4], R0 ;  /* 0x0000c40001007387 */ /* 0x0003e40000100800 */
[----:B-1----:R-:W1:Y:S01]  /*247b0*/  S2R R0, SR_TID.X ;  /* 0x0000000000007919 */ /* 0x002e620000002100 */
[----:B------:R-:W-:Y:S02]  /*247c0*/  STL [R1+0x4178], R14 ;  /* 0x0041780e01007387 */ /* 0x000fe40000100800 */
[----:B------:R1:W-:Y:S02]  /*247d0*/  STL [R1+0x4184], R14 ;  /* 0x0041840e01007387 */ /* 0x0003e40000100800 */
[----:B------:R-:W-:Y:S01]  /*247e0*/  STL [R1+0x4118], R15 ;  /* 0x0041180f01007387 */ /* 0x000fe20000100800 */
[----:B------:R-:W-:Y:S01]  /*247f0*/  STL [R1+0x4120], R15 ;  /* 0x0041200f01007387 */ /* 0x000fe20000100800 */
[----:B------:R-:W-:Y:S02]  /*24800*/  STL [R1+0x4128], R15 ;  /* 0x0041280f01007387 */ /* 0x000fe40000100800 */
[----:B------:R-:W-:Y:S01]  /*24810*/  STL [R1+0x4130], R15 ;  /* 0x0041300f01007387 */ /* 0x000fe20000100800 */
[----:B0-----:R-:W-:Y:S01]  /*24820*/  LOP3.LUT R28, R28, 0x7f, RZ, 0xc0, !PT ;  /* 0x0000007f1c1c7812 */ /* 0x001fe200078ec0ff */
[----:B------:R-:W-:Y:S04]  /*24830*/  STL [R1+0x4138], R15 ;  /* 0x0041380f01007387 */ /* 0x000fe80000100800 */
[----:B------:R-:W-:Y:S01]  /*24840*/  IMAD.SHL.U32 R28, R28, 0x2, RZ ;  /* 0x000000021c1c7824 */ /* 0x000fe200078e00ff */
[----:B-1----:R-:W-:Y:S01]  /*24850*/  LOP3.LUT R14, R0, 0x7f, RZ, 0xc0, !PT ;  /* 0x0000007f000e7812 */ /* 0x002fe200078ec0ff */
[----:B------:R0:W-:Y:S03]  /*24860*/  STL [R1+0x4214], R0 ;  /* 0x0042140001007387 */ /* 0x0001e60000100800 */
[----:B------:R-:W-:Y:S01]  /*24870*/  ISETP.GE.AND P0, PT, R14, R13, PT ;  /* 0x0000000d0e00720c */ /* 0x000fe20003f06270 */
[----:B0-----:R-:W3:Y:S01]  /*24880*/  LDL.LU R0, [R1+0xb18] ;  /* 0x000b180001007983 */ /* 0x001ee20000300800 */
[----:B------:R-:W-:Y:S02]  /*24890*/  STL [R1+0x4140], R15 ;  /* 0x0041400f01007387 */ /* 0x000fe40000100800 */
[----:B------:R-:W-:Y:S02]  /*248a0*/  STL [R1+0x4148], R15 ;  /* 0x0041480f01007387 */ /* 0x000fe40000100800 */
[----:B------:R0:W-:Y:S02]  /*248b0*/  STL [R1+0x418c], R15 ;  /* 0x00418c0f01007387 */ /* 0x0001e40000100800 */
[----:B0-----:R-:W3:Y:S01]  /*248c0*/  LDL.LU R15, [R1+0xb8c] ;  /* 0x000b8c00010f7983 */ /* 0x001ee20000300800 */
[----:B------:R0:W-:Y:S03]  /*248d0*/  STL [R1+0x4200], R14 ;  /* 0x0042000e01007387 */ /* 0x0001e60000100800 */
[----:B0-----:R-:W3:Y:S01]  /*248e0*/  LDL.LU R14, [R1+0xb90] ;  /* 0x000b9000010e7983 */ /* 0x001ee20000300800 */
[----:B------:R0:W-:Y:S03]  /*248f0*/  STL [R1+0x4190], R13 ;  /* 0x0041900d01007387 */ /* 0x0001e60000100800 */
[----:B0-----:R-:W3:Y:S04]  /*24900*/  LDL.LU R13, [R1+0xb94] ;  /* 0x000b9400010d7983 */ /* 0x001ee80000300800 */
[----:B----4-:R0:W-:Y:S04]  /*24910*/  STS.U16 [R28], R2 ;  /* 0x000000021c007388 */ /* 0x0101e80000000400 */
[----:B0-----:R-:W4:Y:S04]  /*24920*/  LDL.LU R2, [R1+0x4284] ;  /* 0x0042840001027983 */ /* 0x001f280000300800 */
[----:B--2---:R0:W-:Y:S04]  /*24930*/  STS.U16 [R28+0xc100], R25 ;  /* 0x00c100191c007388 */ /* 0x0041e80000000400 */
[----:B0-----:R-:W2:Y:S04]  /*24940*/  LDL.LU R25, [R1+0x3bc] ;  /* 0x0003bc0001197983 */ /* 0x001ea80000300800 */
[----:B--2---:R0:W-:Y:S04]  /*24950*/  STL [R1+0x4278], R25 ;  /* 0x0042781901007387 */ /* 0x0041e80000100800 */
[----:B0-----:R-:W2:Y:S04]  /*24960*/  LDL.LU R25, [R1+0x5ec] ;  /* 0x0005ec0001197983 */ /* 0x001ea80000300800 */
[----:B--2---:R0:W-:Y:S04]  /*24970*/  STL [R1+0x427c], R25 ;  /* 0x00427c1901007387 */ /* 0x0041e80000100800 */
[----:B0-----:R-:W2:Y:S04]  /*24980*/  LDL.LU R25, [R1+0x7e0] ;  /* 0x0007e00001197983 */ /* 0x001ea80000300800 */
[----:B---3--:R-:W-:Y:S04]  /*24990*/  STS.U16 [R28+0xc200], R26 ;  /* 0x00c2001a1c007388 */ /* 0x008fe80000000400 */
[----:B------:R-:W-:Y:S04]  /*249a0*/  STS.U16 [R28+0xc300], R27 ;  /* 0x00c3001b1c007388 */ /* 0x000fe80000000400 */
[----:B------:R-:W-:Y:S04]  /*249b0*/  STS.U16 [R28+0xe000], R29 ;  /* 0x00e0001d1c007388 */ /* 0x000fe80000000400 */
[----:B------:R-:W-:Y:S04]  /*249c0*/  STS.U16 [R28+0x100], R13 ;  /* 0x0001000d1c007388 */ /* 0x000fe80000000400 */
[----:B------:R-:W-:Y:S04]  /*249d0*/  STS.U16 [R28+0x200], R14 ;  /* 0x0002000e1c007388 */ /* 0x000fe80000000400 */
[----:B------:R-:W-:Y:S04]  /*249e0*/  STS.U16 [R28+0x300], R15 ;  /* 0x0003000f1c007388 */ /* 0x000fe80000000400 */
[----:B------:R-:W-:Y:S04]  /*249f0*/  STS.U16 [R28+0x2000], R0 ;  /* 0x002000001c007388 */ /* 0x000fe80000000400 */
[----:B----4-:R-:W-:Y:S04]  /*24a00*/  STS.U16 [R28+0x2100], R2 ;  /* 0x002100021c007388 */ /* 0x010fe80000000400 */
[----:B------:R-:W-:Y:S04]  /*24a10*/  STS.U16 [R28+0x2200], R3 ;  /* 0x002200031c007388 */ /* 0x000fe80000000400 */
[----:B------:R-:W-:Y:S04]  /*24a20*/  STS.U16 [R28+0x2300], R4 ;  /* 0x002300041c007388 */ /* 0x000fe80000000400 */
[----:B------:R-:W-:Y:S04]  /*24a30*/  STS.U16 [R28+0x4000], R5 ;  /* 0x004000051c007388 */ /* 0x000fe80000000400 */
[----:B------:R-:W-:Y:S04]  /*24a40*/  STS.U16 [R28+0x4100], R6 ;  /* 0x004100061c007388 */ /* 0x000fe80000000400 */
[----:B------:R-:W-:Y:S04]  /*24a50*/  STS.U16 [R28+0x4200], R7 ;  /* 0x004200071c007388 */ /* 0x000fe80000000400 */
[----:B--2---:R0:W-:Y:S04]  /*24a60*/  STL [R1+0x4280], R25 ;  /* 0x0042801901007387 */ /* 0x0041e80000100800 */
[----:B0-----:R-:W2:Y:S01]  /*24a70*/  LDL.LU R25, [R1+0x7e4] ;  /* 0x0007e40001197983 */ /* 0x001ea20000300800 */
[----:B------:R-:W3:Y:S02]  /*24a80*/  LDL.LU R26, [R1+0x3b8] ;  /* 0x0003b800011a7983 */ /* 0x000ee40000300800 */
[----:B------:R-:W4:Y:S02]  /*24a90*/  LDL.LU R27, [R1+0x3b4] ;  /* 0x0003b400011b7983 */ /* 0x000f240000300800 */
[----:B------:R-:W3:Y:S01]  /*24aa0*/  LDL.LU R29, [R1+0x3b0] ;  /* 0x0003b000011d7983 */ /* 0x000ee20000300800 */
[----:B------:R-:W3:Y:S01]  /*24ab0*/  LDL.LU R13, [R1+0x2fc] ;  /* 0x0002fc00010d7983 */ /* 0x000ee20000300800 */
[----:B------:R-:W3:Y:S02]  /*24ac0*/  LDL.LU R14, [R1+0x2f8] ;  /* 0x0002f800010e7983 */ /* 0x000ee40000300800 */
[----:B------:R-:W3:Y:S02]  /*24ad0*/  LDL.LU R15, [R1+0x2f4] ;  /* 0x0002f400010f7983 */ /* 0x000ee40000300800 */
[----:B------:R-:W3:Y:S01]  /*24ae0*/  LDL.LU R0, [R1+0x2f0] ;  /* 0x0002f00001007983 */ /* 0x000ee20000300800 */
[----:B------:R-:W3:Y:S01]  /*24af0*/  LDL.LU R2, [R1+0x280] ;  /* 0x0002800001027983 */ /* 0x000ee20000300800 */
[----:B------:R-:W3:Y:S02]  /*24b00*/  LDL.LU R3, [R1+0x278] ;  /* 0x0002780001037983 */ /* 0x000ee40000300800 */
[----:B------:R-:W3:Y:S02]  /*24b10*/  LDL.LU R4, [R1+0x274] ;  /* 0x0002740001047983 */ /* 0x000ee40000300800 */
[----:B------:R-:W3:Y:S01]  /*24b20*/  LDL.LU R5, [R1+0x270] ;  /* 0x0002700001057983 */ /* 0x000ee20000300800 */
[----:B------:R-:W3:Y:S04]  /*24b30*/  LDL.LU R6, [R1+0x1c0] ;  /* 0x0001c00001067983 */ /* 0x000ee80000300800 */
[----:B------:R0:W-:Y:S01]  /*24b40*/  STS.U16 [R28+0x4300], R8 ;  /* 0x004300081c007388 */ /* 0x0001e20000000400 */
[----:B------:R-:W3:Y:S03]  /*24b50*/  LDL.LU R7, [R1+0x1b8] ;  /* 0x0001b80001077983 */ /* 0x000ee60000300800 */
[----:B------:R1:W-:Y:S04]  /*24b60*/  STS.U16 [R28+0x6000], R9 ;  /* 0x006000091c007388 */ /* 0x0003e80000000400 */
[----:B------:R1:W-:Y:S04]  /*24b70*/  STS.U16 [R28+0x6100], R10 ;  /* 0x0061000a1c007388 */ /* 0x0003e80000000400 */
[----:B------:R1:W-:Y:S04]  /*24b80*/  STS.U16 [R28+0x6200], R11 ;  /* 0x0062000b1c007388 */ /* 0x0003e80000000400 */
[----:B------:R1:W-:Y:S04]  /*24b90*/  STS.U16 [R28+0x6300], R12 ;  /* 0x0063000c1c007388 */ /* 0x0003e80000000400 */
[----:B------:R1:W-:Y:S04]  /*24ba0*/  STS.U16 [R28+0x8000], R16 ;  /* 0x008000101c007388 */ /* 0x0003e80000000400 */
[----:B0-----:R-:W3:Y:S01]  /*24bb0*/  LDL.LU R8, [R1+0x1b4] ;  /* 0x0001b40001087983 */ /* 0x001ee20000300800 */
[----:B-1----:R-:W3:Y:S02]  /*24bc0*/  LDL.LU R9, [R1+0x1b0] ;  /* 0x0001b00001097983 */ /* 0x002ee40000300800 */
[----:B------:R-:W3:Y:S01]  /*24bd0*/  LDL.LU R10, [R1+0x148] ;  /* 0x00014800010a7983 */ /* 0x000ee20000300800 */
[----:B------:R-:W3:Y:S01]  /*24be0*/  LDL.LU R11, [R1+0x140] ;  /* 0x00014000010b7983 */ /* 0x000ee20000300800 */
[----:B------:R-:W3:Y:S03]  /*24bf0*/  LDL.LU R12, [R1+0x13c] ;  /* 0x00013c00010c7983 */ /* 0x000ee60000300800 */
        /* <DEDUP_REMOVED lines=15> */
[----:B0-----:R-:W3:Y:S01]  /*24cf0*/  LDL.LU R23, [R1+0x54] ;  /* 0x0000540001177983 */ /* 0x001ee20000300800 */
[----:B-1----:R-:W3:Y:S03]  /*24d00*/  LDL.LU R24, [R1+0x50] ;  /* 0x0000500001187983 */ /* 0x002ee60000300800 */
[----:B--2---:R0:W-:Y:S04]  /*24d10*/  STS.U16 [R28+0xe100], R25 ;  /* 0x00e100191c007388 */ /* 0x0041e80000000400 */
[----:B0-----:R-:W2:Y:S04]  /*24d20*/  LDL.LU R25, [R1+0x4280] ;  /* 0x0042800001197983 */ /* 0x001ea80000300800 */
[----:B--2---:R0:W-:Y:S04]  /*24d30*/  STS.U16 [R28+0xe200], R25 ;  /* 0x00e200191c007388 */ /* 0x0041e80000000400 */
[----:B0-----:R-:W2:Y:S04]  /*24d40*/  LDL.LU R25, [R1+0x427c] ;  /* 0x00427c0001197983 */ /* 0x001ea80000300800 */
[----:B--2---:R0:W-:Y:S04]  /*24d50*/  STS.U16 [R28+0xe300], R25 ;  /* 0x00e300191c007388 */ /* 0x0041e80000000400 */
[----:B0-----:R-:W2:Y:S04]  /*24d60*/  LDL.LU R25, [R1+0x4278] ;  /* 0x0042780001197983 */ /* 0x001ea80000300800 */
[----:B---3--:R-:W-:Y:S04]  /*24d70*/  STS.U16 [R28+0x10100], R26 ;  /* 0x0101001a1c007388 */ /* 0x008fe80000000400 */
[----:B----4-:R-:W-:Y:S04]  /*24d80*/  STS.U16 [R28+0x10200], R27 ;  /* 0x0102001b1c007388 */ /* 0x010fe80000000400 */
[----:B------:R-:W-:Y:S04]  /*24d90*/  STS.U16 [R28+0x10300], R29 ;  /* 0x0103001d1c007388 */ /* 0x000fe80000000400 */
[----:B------:R-:W-:Y:S04]  /*24da0*/  STS.U16 [R28+0x12000], R13 ;  /* 0x0120000d1c007388 */ /* 0x000fe80000000400 */
[----:B--2---:R0:W-:Y:S04]  /*24db0*/  STS.U16 [R28+0x10000], R25 ;  /* 0x010000191c007388 */ /* 0x0041e80000000400 */
[----:B0-----:R-:W2:Y:S01]  /*24dc0*/  LDL.LU R25, [R1+0x4274] ;  /* 0x0042740001197983 */ /* 0x001ea20000300800 */
[----:B------:R-:W3:Y:S02]  /*24dd0*/  LDL.LU R26, [R1+0x4270] ;  /* 0x00427000011a7983 */ /* 0x000ee40000300800 */
[----:B------:R-:W4:Y:S02]  /*24de0*/  LDL.LU R27, [R1+0x426c] ;  /* 0x00426c00011b7983 */ /* 0x000f240000300800 */
[----:B------:R-:W2:Y:S01]  /*24df0*/  LDL.LU R29, [R1+0x4268] ;  /* 0x00426800011d7983 */ /* 0x000ea20000300800 */
[----:B------:R-:W2:Y:S04]  /*24e00*/  LDL.LU R13, [R1+0xb00] ;  /* 0x000b0000010d7983 */ /* 0x000ea80000300800 */
[----:B------:R-:W-:Y:S04]  /*24e10*/  STS.U16 [R28+0x12100], R14 ;  /* 0x0121000e1c007388 */ /* 0x000fe80000000400 */
        /* <DEDUP_REMOVED lines=17> */
[----:B--2---:R0:W-:Y:S04]  /*24f30*/  STL [R1+0x4264], R13 ;  /* 0x0042640d01007387 */ /* 0x0041e80000100800 */
[----:B0-----:R-:W2:Y:S01]  /*24f40*/  LDL.LU R13, [R1+0xb88] ;  /* 0x000b8800010d7983 */ /* 0x001ea20000300800 */
        /* <DEDUP_REMOVED lines=16> */
[----:B------:R-:W2:Y:S03]  /*25050*/  LDL.LU R19, [R1+0x8cc] ;  /* 0x0008cc0001137983 */ /* 0x000ea60000300800 */
[----:B------:R0:W-:Y:S01]  /*25060*/  STS.U16 [R28+0x1c000], R21 ;  /* 0x01c000151c007388 */ /* 0x0001e20000000400 */
[----:B------:R-:W2:Y:S03]  /*25070*/  LDL.LU R20, [R1+0x858] ;  /* 0x0008580001147983 */ /* 0x000ea60000300800 */
[----:B------:R1:W-:Y:S04]  /*25080*/  STS.U16 [R28+0x1c100], R22 ;  /* 0x01c100161c007388 */ /* 0x0003e80000000400 */
[----:B------:R1:W-:Y:S04]  /*25090*/  STS.U16 [R28+0x1c200], R23 ;  /* 0x01c200171c007388 */ /* 0x0003e80000000400 */
[----:B------:R3:W-:Y:S04]  /*250a0*/  STS.U16 [R28+0x1c300], R24 ;  /* 0x01c300181c007388 */ /* 0x0007e80000000400 */
[----:B------:R-:W-:Y:S04]  /*250b0*/  STS.U16 [R28+0x1e000], R29 ;  /* 0x01e0001d1c007388 */ /* 0x000fe80000000400 */
[----:B0-----:R-:W2:Y:S01]  /*250c0*/  LDL.LU R21, [R1+0x854] ;  /* 0x0008540001157983 */ /* 0x001ea20000300800 */
[----:B-1----:R-:W2:Y:S02]  /*250d0*/  LDL.LU R22, [R1+0x850] ;  /* 0x0008500001167983 */ /* 0x002ea40000300800 */
[----:B------:R-:W2:Y:S01]  /*250e0*/  LDL.LU R23, [R1+0x84c] ;  /* 0x00084c0001177983 */ /* 0x000ea20000300800 */
[----:B---3--:R-:W3:Y:S01]  /*250f0*/  LDL.LU R24, [R1+0x44c] ;  /* 0x00044c0001187983 */ /* 0x008ee20000300800 */
[----:B------:R0:W-:Y:S03]  /*25100*/  STL [R1+0x4194], R29 ;  /* 0x0041941d01007387 */ /* 0x0001e60000100800 */
[----:B----4-:R-:W-:Y:S04]  /*25110*/  STS.U16 [R28+0x1e100], R27 ;  /* 0x01e1001b1c007388 */ /* 0x010fe80000000400 */
[----:B------:R-:W-:Y:S04]  /*25120*/  STS.U16 [R28+0x1e200], R26 ;  /* 0x01e2001a1c007388 */ /* 0x000fe80000000400 */
[----:B------:R-:W-:Y:S04]  /*25130*/  STS.U16 [R28+0x1e300], R25 ;  /* 0x01e300191c007388 */ /* 0x000fe80000000400 */
[----:B------:R1:W-:Y:S04]  /*25140*/  STS.U16 [R28+0x12300], R0 ;  /* 0x012300001c007388 */ /* 0x0003e80000000400 */
[----:B0-----:R-:W4:Y:S01]  /*25150*/  LDL.LU R29, [R1+0xb04] ;  /* 0x000b0400011d7983 */ /* 0x001f220000300800 */
[----:B------:R0:W-:Y:S01]  /*25160*/  STL [R1+0x4198], R27 ;  /* 0x0041981b01007387 */ /* 0x0001e20000100800 */
[----:B-1----:R-:W-:-:S02]  /*25170*/  LOP3.LUT R0, R28, 0x10, RZ, 0x3c, !PT ;  /* 0x000000101c007812 */ /* 0x002fc400078e3cff */
[----:B0-----:R-:W3:Y:S01]  /*25180*/  LDL.LU R27, [R1+0xb08] ;  /* 0x000b0800011b7983 */ /* 0x001ee20000300800 */
[----:B------:R0:W-:Y:S03]  /*25190*/  STL [R1+0x419c], R26 ;  /* 0x00419c1a01007387 */ /* 0x0001e60000100800 */
[----:B0-----:R-:W3:Y:S01]  /*251a0*/  LDL.LU R26, [R1+0xb7c] ;  /* 0x000b7c00011a7983 */ /* 0x001ee20000300800 */
[----:B------:R0:W-:Y:S03]  /*251b0*/  STL [R1+0x41a4], R25 ;  /* 0x0041a41901007387 */ /* 0x0001e60000100800 */
[----:B0-----:R-:W3:Y:S01]  /*251c0*/  LDL.LU R25, [R1+0xb80] ;  /* 0x000b800001197983 */ /* 0x001ee20000300800 */
[----:B------:R0:W-:Y:S03]  /*251d0*/  STL [R1+0x41a0], R28 ;  /* 0x0041a01c01007387 */ /* 0x0001e60000100800 */
[----:B0-----:R-:W3:Y:S04]  /*251e0*/  LDL.LU R28, [R1+0xb84] ;  /* 0x000b8400011c7983 */ /* 0x001ee80000300800 */
[----:B--2---:R0:W-:Y:S04]  /*251f0*/  STS.U16 [R0+0x400], R13 ;  /* 0x0004000d00007388 */ /* 0x0041e80000000400 */
[----:B0-----:R-:W2:Y:S04]  /*25200*/  LDL.LU R13, [R1+0x4264] ;  /* 0x00426400010d7983 */ /* 0x001ea80000300800 */
[----:B---3--:R-:W-:Y:S01]  /*25210*/  STS.U16 [R0+0x500], R28 ;  /* 0x0005001c00007388 */ /* 0x008fe20000000400 */
[----:B------:R-:W-:Y:S02]  /*25220*/  STS.U16 [R0+0x600], R25 ;  /* 0x0006001900007388 */ /* 0x000fe40000000400 */
[----:B------:R-:W-:Y:S02]  /*25230*/  STS.U16 [R0+0x700], R26 ;  /* 0x0007001a00007388 */ /* 0x000fe40000000400 */
[----:B------:R-:W-:Y:S01]  /*25240*/  STS.U16 [R0+0x2400], R27 ;  /* 0x0024001b00007388 */ /* 0x000fe20000000400 */
[----:B----4-:R-:W-:Y:S04]  /*25250*/  STS.U16 [R0+0x2500], R29 ;  /* 0x0025001d00007388 */ /* 0x010fe80000000400 */
[----:B--2---:R-:W-:Y:S01]  /*25260*/  STS.U16 [R0+0x2600], R13 ;  /* 0x0026000d00007388 */ /* 0x004fe20000000400 */
[----:B------:R-:W-:Y:S02]  /*25270*/  STS.U16 [R0+0x2700], R14 ;  /* 0x0027000e00007388 */ /* 0x000fe40000000400 */
[----:B------:R-:W-:Y:S02]  /*25280*/  STS.U16 [R0+0x4400], R15 ;  /* 0x0044000f00007388 */ /* 0x000fe40000000400 */
[----:B------:R-:W-:Y:S01]  /*25290*/  STS.U16 [R0+0x4500], R2 ;  /* 0x0045000200007388 */ /* 0x000fe20000000400 */
[----:B------:R-:W-:Y:S01]  /*252a0*/  STS.U16 [R0+0x4600], R3 ;  /* 0x0046000300007388 */ /* 0x000fe20000000400 */
        /* <DEDUP_REMOVED lines=12> */
[----:B------:R0:W-:Y:S02]  /*25370*/  STS.U16 [R0+0xa700], R19 ;  /* 0x00a7001300007388 */ /* 0x0001e40000000400 */
[----:B------:R-:W-:Y:S02]  /*25380*/  STS.U16 [R0+0xc400], R20 ;  /* 0x00c4001400007388 */ /* 0x000fe40000000400 */
[----:B------:R1:W-:Y:S01]  /*25390*/  STS.U16 [R0+0xc500], R21 ;  /* 0x00c5001500007388 */ /* 0x0003e20000000400 */
[----:B0-----:R-:W2:Y:S01]  /*253a0*/  LDL.LU R19, [R1+0x448] ;  /* 0x0004480001137983 */ /* 0x001ea20000300800 */
[----:B-1----:R-:W3:Y:S03]  /*253b0*/  LDL.LU R21, [R1+0x3ac] ;  /* 0x0003ac0001157983 */ /* 0x002ee60000300800 */
[----:B---3--:R0:W-:Y:S04]  /*253c0*/  STL [R1+0x425c], R21 ;  /* 0x00425c1501007387 */ /* 0x0081e80000100800 */
[----:B0-----:R-:W3:Y:S04]  /*253d0*/  LDL.LU R21, [R1+0x440] ;  /* 0x0004400001157983 */ /* 0x001ee80000300800 */
[----:B------:R-:W-:Y:S01]  /*253e0*/  STS.U16 [R0+0xc600], R22 ;  /* 0x00c6001600007388 */ /* 0x000fe20000000400 */
[----:B------:R-:W-:Y:S02]  /*253f0*/  STS.U16 [R0+0xc700], R23 ;  /* 0x00c7001700007388 */ /* 0x000fe40000000400 */
[----:B------:R-:W-:Y:S01]  /*25400*/  STS.U16 [R0+0xe400], R24 ;  /* 0x00e4001800007388 */ /* 0x000fe20000000400 */
[----:B---3--:R0:W-:Y:S04]  /*25410*/  STL [R1+0x4260], R21 ;  /* 0x0042601501007387 */ /* 0x0081e80000100800 */
[----:B0-----:R-:W3:Y:S01]  /*25420*/  LDL.LU R21, [R1+0x444] ;  /* 0x0004440001157983 */ /* 0x001ee20000300800 */
[----:B------:R-:W4:Y:S02]  /*25430*/  LDL.LU R22, [R1+0x3a8] ;  /* 0x0003a80001167983 */ /* 0x000f240000300800 */
[----:B------:R-:W4:Y:S02]  /*25440*/  LDL.LU R23, [R1+0x3a4] ;  /* 0x0003a40001177983 */ /* 0x000f240000300800 */
[----:B------:R-:W4:Y:S01]  /*25450*/  LDL.LU R24, [R1+0x3a0] ;  /* 0x0003a00001187983 */ /* 0x000f220000300800 */
[----:B------:R-:W4:Y:S01]  /*25460*/  LDL.LU R28, [R1+0x2ec] ;  /* 0x0002ec00011c7983 */ /* 0x000f220000300800 */
        /* <DEDUP_REMOVED lines=21> */
[----:B------:R-:W4:Y:S01]  /*255c0*/  LDL.LU R20, [R1+0x44] ;  /* 0x0000440001147983 */ /* 0x000f220000300800 */
[----:B--2---:R0:W-:Y:S04]  /*255d0*/  STS.U16 [R0+0xe500], R19 ;  /* 0x00e5001300007388 */ /* 0x0041e80000000400 */
[----:B0-----:R-:W3:Y:S04]  /*255e0*/  LDL.LU R19, [R1+0x40] ;  /* 0x0000400001137983 */ /* 0x001ee80000300800 */
[----:B---3--:R0:W-:Y:S04]  /*255f0*/  STS.U16 [R0+0xe600], R21 ;  /* 0x00e6001500007388 */ /* 0x0081e80000000400 */
[----:B0-----:R-:W3:Y:S04]  /*25600*/  LDL.LU R21, [R1+0x4260] ;  /* 0x0042600001157983 */ /* 0x001ee80000300800 */
[----:B---3--:R0:W-:Y:S04]  /*25610*/  STS.U16 [R0+0xe700], R21 ;  /* 0x00e7001500007388 */ /* 0x0081e80000000400 */
[----:B0-----:R-:W3:Y:S04]  /*25620*/  LDL.LU R21, [R1+0x425c] ;  /* 0x00425c0001157983 */ /* 0x001ee80000300800 */
[----:B---3--:R0:W-:Y:S01]  /*25630*/  STS.U16 [R0+0x10400], R21 ;  /* 0x0104001500007388 */ /* 0x0081e20000000400 */
[----:B----4-:R1:W-:Y:S02]  /*25640*/  STS.U16 [R0+0x10500], R22 ;  /* 0x0105001600007388 */ /* 0x0103e40000000400 */
[----:B------:R3:W-:Y:S02]  /*25650*/  STS.U16 [R0+0x10600], R23 ;  /* 0x0106001700007388 */ /* 0x0007e40000000400 */
[----:B------:R4:W-:Y:S01]  /*25660*/  STS.U16 [R0+0x10700], R24 ;  /* 0x0107001800007388 */ /* 0x0009e20000000400 */
[----:B0-----:R-:W2:Y:S01]  /*25670*/  LDL.LU R21, [R1+0x4258] ;  /* 0x0042580001157983 */ /* 0x001ea20000300800 */
[----:B-1----:R-:W2:Y:S02]  /*25680*/  LDL.LU R22, [R1+0x4254] ;  /* 0x0042540001167983 */ /* 0x002ea40000300800 */
[----:B---3--:R-:W3:Y:S02]  /*25690*/  LDL.LU R23, [R1+0x4250] ;  /* 0x0042500001177983 */ /* 0x008ee40000300800 */
[----:B----4-:R-:W4:Y:S01]  /*256a0*/  LDL.LU R24, [R1+0x424c] ;  /* 0x00424c0001187983 */ /* 0x010f220000300800 */
        /* <DEDUP_REMOVED lines=24> */
[----:B----4-:R-:W-:Y:S04]  /*25830*/  STS.U16 [R0+0x1e400], R24 ;  /* 0x01e4001800007388 */ /* 0x010fe80000000400 */
[----:B------:R-:W-:Y:S01]  /*25840*/  STL [R1+0x41a8], R24 ;  /* 0x0041a81801007387 */ /* 0x000fe20000100800 */
[----:B---3--:R-:W-:Y:S02]  /*25850*/  STS.U16 [R0+0x1e500], R23 ;  /* 0x01e5001700007388 */ /* 0x008fe40000000400 */
[----:B------:R0:W-:Y:S02]  /*25860*/  STL [R1+0x41ac], R23 ;  /* 0x0041ac1701007387 */ /* 0x0001e40000100800 */
[----:B0-----:R-:W3:Y:S04]  /*25870*/  LDL.LU R23, [R1+0xb6c] ;  /* 0x000b6c0001177983 */ /* 0x001ee80000300800 */
[----:B------:R-:W0:Y:S01]  /*25880*/  S2R R20, SR_TID.X ;  /* 0x0000000000147919 */ /* 0x000e220000002100 */
[----:B--2---:R-:W-:Y:S03]  /*25890*/  STS.U16 [R0+0x1e600], R22 ;  /* 0x01e6001600007388 */ /* 0x004fe60000000400 */
[----:B---3--:R1:W-:Y:S04]  /*258a0*/  STL [R1+0x4244], R23 ;  /* 0x0042441701007387 */ /* 0x0083e80000100800 */
[----:B-1----:R-:W2:Y:S01]  /*258b0*/  LDL.LU R23, [R1+0xb78] ;  /* 0x000b780001177983 */ /* 0x002ea20000300800 */
[----:B0-----:R-:W-:-:S05]  /*258c0*/  LOP3.LUT R20, R20, 0x7f, RZ, 0xc0, !PT ;  /* 0x0000007f14147812 */ /* 0x001fca00078ec0ff */
[----:B------:R-:W-:Y:S02]  /*258d0*/  IMAD.SHL.U32 R0, R20, 0x2, RZ ;  /* 0x0000000214007824 */ /* 0x000fe400078e00ff */
[----:B------:R-:W0:Y:S04]  /*258e0*/  S2R R20, SR_TID.X ;  /* 0x0000000000147919 */ /* 0x000e280000002100 */
[----:B--2---:R0:W-:Y:S01]  /*258f0*/  STL [R1+0x4248], R23 ;  /* 0x0042481701007387 */ /* 0x0041e20000100800 */
[----:B------:R-:W2:Y:S02]  /*25900*/  LDL.LU R24, [R1+0xaf8] ;  /* 0x000af80001187983 */ /* 0x000ea40000300800 */
[----:B------:R-:W3:Y:S02]  /*25910*/  LDL.LU R28, [R1+0xaf4] ;  /* 0x000af400011c7983 */ /* 0x000ee40000300800 */
[----:B------:R-:W4:Y:S01]  /*25920*/  LDL.LU R25, [R1+0xaf0] ;  /* 0x000af00001197983 */ /* 0x000f220000300800 */
        /* <DEDUP_REMOVED lines=9> */
[----:B0-----:R-:W-:Y:S01]  /*259c0*/  LOP3.LUT R23, R20, 0x7f, RZ, 0xc0, !PT ;  /* 0x0000007f14177812 */ /* 0x001fe200078ec0ff */
[----:B------:R-:W2:Y:S02]  /*259d0*/  LDL.LU R5, [R1+0x94c] ;  /* 0x00094c0001057983 */ /* 0x000ea40000300800 */
[----:B------:R-:W2:Y:S01]  /*259e0*/  LDL.LU R6, [R1+0x948] ;  /* 0x0009480001067983 */ /* 0x000ea20000300800 */
[----:B------:R-:W2:Y:S01]  /*259f0*/  LDL.LU R7, [R1+0x944] ;  /* 0x0009440001077983 */ /* 0x000ea20000300800 */
[----:B------:R-:W2:Y:S02]  /*25a00*/  LDL.LU R8, [R1+0x940] ;  /* 0x0009400001087983 */ /* 0x000ea40000300800 */
[----:B------:R-:W2:Y:S02]  /*25a10*/  LDL.LU R9, [R1+0x8c8] ;  /* 0x0008c80001097983 */ /* 0x000ea40000300800 */
[----:B------:R-:W-:Y:S01]  /*25a20*/  IMAD.SHL.U32 R23, R23, 0x2, RZ ;  /* 0x0000000217177824 */ /* 0x000fe200078e00ff */
[----:B------:R-:W2:Y:S01]  /*25a30*/  LDL.LU R10, [R1+0x8c4] ;  /* 0x0008c400010a7983 */ /* 0x000ea20000300800 */
[----:B------:R-:W2:Y:S02]  /*25a40*/  LDL.LU R11, [R1+0x8c0] ;  /* 0x0008c000010b7983 */ /* 0x000ea40000300800 */
[----:B------:R-:W2:Y:S02]  /*25a50*/  LDL.LU R12, [R1+0x8bc] ;  /* 0x0008bc00010c7983 */ /* 0x000ea40000300800 */
[----:B------:R-:W2:Y:S01]  /*25a60*/  LDL.LU R16, [R1+0x848] ;  /* 0x0008480001107983 */ /* 0x000ea20000300800 */
[----:B------:R-:W2:Y:S01]  /*25a70*/  LDL.LU R17, [R1+0x844] ;  /* 0x0008440001117983 */ /* 0x000ea20000300800 */
[----:B------:R-:W-:Y:S01]  /*25a80*/  LOP3.LUT R23, R23, 0x10, RZ, 0x3c, !PT ;  /* 0x0000001017177812 */ /* 0x000fe200078e3cff */
[----:B------:R-:W2:Y:S02]  /*25a90*/  LDL.LU R18, [R1+0x840] ;  /* 0x0008400001127983 */ /* 0x000ea40000300800 */
[----:B------:R-:W2:Y:S01]  /*25aa0*/  LDL.LU R19, [R1+0x83c] ;  /* 0x00083c0001137983 */ /* 0x000ea20000300800 */
[----:B------:R-:W2:Y:S01]  /*25ab0*/  LDL.LU R20, [R1+0x43c] ;  /* 0x00043c0001147983 */ /* 0x000ea20000300800 */
[----:B------:R0:W-:Y:S03]  /*25ac0*/  STL [R1+0x41b0], R22 ;  /* 0x0041b01601007387 */ /* 0x0001e60000100800 */
[----:B------:R1:W-:Y:S04]  /*25ad0*/  STS.U16 [R23+0x1e700], R21 ;  /* 0x01e7001517007388 */ /* 0x0003e80000000400 */
[----:B0-----:R-:W2:Y:S01]  /*25ae0*/  LDL.LU R22, [R1+0xb70] ;  /* 0x000b700001167983 */ /* 0x001ea20000300800 */
[----:B-1----:R-:W2:Y:S01]  /*25af0*/  LDL.LU R23, [R1+0x4248] ;  /* 0x0042480001177983 */ /* 0x002ea20000300800 */
[----:B------:R-:W-:Y:S01]  /*25b00*/  LOP3.LUT R0, R0, 0x20, RZ, 0x3c, !PT ;  /* 0x0000002000007812 */ /* 0x000fe200078e3cff */
[----:B------:R0:W-:Y:S02]  /*25b10*/  STL [R1+0x41b4], R21 ;  /* 0x0041b41501007387 */ /* 0x0001e40000100800 */
[----:B0-----:R-:W3:Y:S04]  /*25b20*/  LDL.LU R21, [R1+0xb74] ;  /* 0x000b740001157983 */ /* 0x001ee80000300800 */
[----:B--2---:R0:W-:Y:S04]  /*25b30*/  STS.U16 [R0+0x800], R23 ;  /* 0x0008001700007388 */ /* 0x0041e80000000400 */
[----:B0-----:R-:W2:Y:S04]  /*25b40*/  LDL.LU R23, [R1+0x4244] ;  /* 0x0042440001177983 */ /* 0x001ea80000300800 */
[----:B---3--:R-:W-:Y:S01]  /*25b50*/  STS.U16 [R0+0x900], R21 ;  /* 0x0009001500007388 */ /* 0x008fe20000000400 */
[----:B------:R-:W-:Y:S03]  /*25b60*/  STS.U16 [R0+0xa00], R22 ;  /* 0x000a001600007388 */ /* 0x000fe60000000400 */
[----:B--2---:R-:W-:Y:S01]  /*25b70*/  STS.U16 [R0+0xb00], R23 ;  /* 0x000b001700007388 */ /* 0x004fe20000000400 */
[----:B------:R-:W-:Y:S02]  /*25b80*/  STS.U16 [R0+0x2800], R24 ;  /* 0x0028001800007388 */ /* 0x000fe40000000400 */
[----:B------:R-:W-:Y:S02]  /*25b90*/  STS.U16 [R0+0x2900], R28 ;  /* 0x0029001c00007388 */ /* 0x000fe40000000400 */
[----:B----4-:R-:W-:Y:S01]  /*25ba0*/  STS.U16 [R0+0x2a00], R25 ;  /* 0x002a001900007388 */ /* 0x010fe20000000400 */
        /* <DEDUP_REMOVED lines=16> */
[----:B------:R0:W-:Y:S01]  /*25cb0*/  STS.U16 [R0+0xab00], R12 ;  /* 0x00ab000c00007388 */ /* 0x0001e20000000400 */
[----:B------:R-:W-:Y:S02]  /*25cc0*/  STS.U16 [R0+0xc800], R16 ;  /* 0x00c8001000007388 */ /* 0x000fe40000000400 */
[----:B------:R1:W-:Y:S01]  /*25cd0*/  STS.U16 [R0+0xc900], R17 ;  /* 0x00c9001100007388 */ /* 0x0003e20000000400 */
[----:B0-----:R-:W2:Y:S01]  /*25ce0*/  LDL.LU R12, [R1+0x438] ;  /* 0x00043800010c7983 */ /* 0x001ea20000300800 */
[----:B-1----:R-:W3:Y:S03]  /*25cf0*/  LDL.LU R17, [R1+0x39c] ;  /* 0x00039c0001117983 */ /* 0x002ee60000300800 */
[----:B---3--:R0:W-:Y:S04]  /*25d00*/  STL [R1+0x423c], R17 ;  /* 0x00423c1101007387 */ /* 0x0081e80000100800 */
[----:B0-----:R-:W3:Y:S01]  /*25d10*/  LDL.LU R17, [R1+0x430] ;  /* 0x0004300001117983 */ /* 0x001ee20000300800 */
[----:B------:R-:W-:Y:S02]  /*25d20*/  STS.U16 [R0+0xca00], R18 ;  /* 0x00ca001200007388 */ /* 0x000fe40000000400 */
        /* <DEDUP_REMOVED lines=73> */
[----:B------:R-:W0:Y:S04]  /*261c0*/  S2R R16, SR_TID.X ;  /* 0x0000000000107919 */ /* 0x000e280000002100 */
[----:B---3--:R1:W-:Y:S04]  /*261d0*/  STL [R1+0x4224], R19 ;  /* 0x0042241301007387 */ /* 0x0083e80000100800 */
[----:B-1----:R-:W3:Y:S01]  /*261e0*/  LDL.LU R19, [R1+0xb68] ;  /* 0x000b680001137983 */ /* 0x002ee20000300800 */
[----:B0-----:R-:W-:-:S05]  /*261f0*/  LOP3.LUT R16, R16, 0x7f, RZ, 0xc0, !PT ;  /* 0x0000007f10107812 */ /* 0x001fca00078ec0ff */
[----:B------:R-:W-:Y:S02]  /*26200*/  IMAD.SHL.U32 R3, R16, 0x2, RZ ;  /* 0x0000000210037824 */ /* 0x000fe400078e00ff */
[----:B------:R-:W0:Y:S04]  /*26210*/  S2R R16, SR_TID.X ;  /* 0x0000000000107919 */ /* 0x000e280000002100 */
[----:B--2---:R-:W-:Y:S04]  /*26220*/  STS.U16 [R0+0x1ea00], R18 ;  /* 0x01ea001200007388 */ /* 0x004fe80000000400 */
[----:B---3--:R0:W-:Y:S01]  /*26230*/  STL [R1+0x4228], R19 ;  /* 0x0042281301007387 */ /* 0x0081e20000100800 */
        /* <DEDUP_REMOVED lines=53> */
[----:B------:R0:W-:Y:S02]  /*26590*/  STS.U16 [R3+0x8d00], R0 ;  /* 0x008d000003007388 */ /* 0x0001e40000000400 */
[----:B0-----:R-:W2:Y:S04]  /*265a0*/  LDL.LU R0, [R1+0x38c] ;  /* 0x00038c0001007983 */ /* 0x001ea80000300800 */
[----:B--2---:R0:W-:Y:S04]  /*265b0*/  STL [R1+0x4218], R0 ;  /* 0x0042180001007387 */ /* 0x0041e80000100800 */
[----:B0-----:R-:W2:Y:S04]  /*265c0*/  LDL.LU R0, [R1+0x420] ;  /* 0x0004200001007983 */ /* 0x001ea80000300800 */
[----:B--2---:R0:W-:Y:S04]  /*265d0*/  STL [R1+0x421c], R0 ;  /* 0x00421c0001007387 */ /* 0x0041e80000100800 */
[----:B0-----:R-:W2:Y:S01]  /*265e0*/  LDL.LU R0, [R1+0x424] ;  /* 0x0004240001007983 */ /* 0x001ea20000300800 */
        /* <DEDUP_REMOVED lines=40> */
[----:B--2---:R0:W-:Y:S04]  /*26870*/  STS.U16 [R3+0xed00], R0 ;  /* 0x00ed000003007388 */ /* 0x0041e80000000400 */
[----:B0-----:R-:W2:Y:S04]  /*26880*/  LDL.LU R0, [R1+0x4220] ;  /* 0x0042200001007983 */ /* 0x001ea80000300800 */
[----:B--2---:R0:W-:Y:S04]  /*26890*/  STS.U16 [R3+0xee00], R0 ;  /* 0x00ee000003007388 */ /* 0x0041e80000000400 */
[----:B0-----:R-:W2:Y:S04]  /*268a0*/  LDL.LU R0, [R1+0x421c] ;  /* 0x00421c0001007983 */ /* 0x001ea80000300800 */
[----:B--2---:R0:W-:Y:S04]  /*268b0*/  STS.U16 [R3+0xef00], R0 ;  /* 0x00ef000003007388 */ /* 0x0041e80000000400 */
[----:B0-----:R-:W2:Y:S04]  /*268c0*/  LDL.LU R0, [R1+0x4218] ;  /* 0x0042180001007983 */ /* 0x001ea80000300800 */
[----:B--2---:R0:W-:Y:S01]  /*268d0*/  STS.U16 [R3+0x10c00], R0 ;  /* 0x010c000003007388 */ /* 0x0041e20000000400 */
[----:B---3--:R1:W-:Y:S02]  /*268e0*/  STS.U16 [R3+0x10d00], R10 ;  /* 0x010d000a03007388 */ /* 0x0083e40000000400 */
[----:B----4-:R2:W-:Y:S02]  /*268f0*/  STS.U16 [R3+0x10e00], R11 ;  /* 0x010e000b03007388 */ /* 0x0105e40000000400 */
[----:B------:R3:W-:Y:S01]  /*26900*/  STS.U16 [R3+0x10f00], R12 ;  /* 0x010f000c03007388 */ /* 0x0007e20000000400 */
[----:B------:R3:W-:Y:S04]  /*26910*/  STS.U16 [R3+0x12c00], R16 ;  /* 0x012c001003007388 */ /* 0x0007e80000000400 */
[----:B0-----:R-:W4:Y:S01]  /*26920*/  LDL.LU R0, [R1+0x4214] ;  /* 0x0042140001007983 */ /* 0x001f220000300800 */
[----:B-1----:R-:W4:Y:S02]  /*26930*/  LDL.LU R10, [R1+0x4210] ;  /* 0x00421000010a7983 */ /* 0x002f240000300800 */
[----:B--2---:R-:W2:Y:S02]  /*26940*/  LDL.LU R11, [R1+0x420c] ;  /* 0x00420c00010b7983 */ /* 0x004ea40000300800 */
[----:B---3--:R-:W3:Y:S01]  /*26950*/  LDL.LU R12, [R1+0x4208] ;  /* 0x00420800010c7983 */ /* 0x008ee20000300800 */
[----:B------:R-:W2:Y:S04]  /*26960*/  LDL.LU R16, [R1+0x4204] ;  /* 0x0042040001107983 */ /* 0x000ea80000300800 */
[----:B------:R0:W-:Y:S01]  /*26970*/  STS.U16 [R3+0x12d00], R17 ;  /* 0x012d001103007388 */ /* 0x0001e20000000400 */
[----:B------:R1:W-:Y:S02]  /*26980*/  STS.U16 [R3+0x12e00], R18 ;  /* 0x012e001203007388 */ /* 0x0003e40000000400 */
[----:B------:R1:W-:Y:S02]  /*26990*/  STS.U16 [R3+0x12f00], R19 ;  /* 0x012f001303007388 */ /* 0x0003e40000000400 */
[----:B------:R1:W-:Y:S01]  /*269a0*/  STS.U16 [R3+0x14c00], R20 ;  /* 0x014c001403007388 */ /* 0x0003e20000000400 */
[----:B------:R1:W-:Y:S01]  /*269b0*/  STS.U16 [R3+0x14d00], R21 ;  /* 0x014d001503007388 */ /* 0x0003e20000000400 */
[----:B------:R1:W-:Y:S02]  /*269c0*/  STS.U16 [R3+0x14e00], R22 ;  /* 0x014e001603007388 */ /* 0x0003e40000000400 */
[----:B------:R-:W-:Y:S02]  /*269d0*/  STS.U16 [R3+0x14f00], R23 ;  /* 0x014f001703007388 */ /* 0x000fe40000000400 */
[----:B------:R-:W-:Y:S01]  /*269e0*/  STS.U16 [R3+0x16c00], R24 ;  /* 0x016c001803007388 */ /* 0x000fe20000000400 */
[----:B------:R-:W-:Y:S01]  /*269f0*/  STS.U16 [R3+0x16d00], R28 ;  /* 0x016d001c03007388 */ /* 0x000fe20000000400 */
[----:B------:R-:W-:Y:S02]  /*26a00*/  STS.U16 [R3+0x16e00], R25 ;  /* 0x016e001903007388 */ /* 0x000fe40000000400 */
[----:B------:R-:W-:Y:S01]  /*26a10*/  STS.U16 [R3+0x16f00], R26 ;  /* 0x016f001a03007388 */ /* 0x000fe20000000400 */
[----:B0-----:R-:W3:Y:S01]  /*26a20*/  LDL.LU R17, [R1+0xb58] ;  /* 0x000b580001117983 */ /* 0x001ee20000300800 */
[----:B------:R-:W-:Y:S02]  /*26a30*/  STS.U16 [R3+0x18c00], R27 ;  /* 0x018c001b03007388 */ /* 0x000fe40000000400 */
[----:B-1----:R-:W3:Y:S01]  /*26a40*/  LDL.LU R18, [R1+0xb54] ;  /* 0x000b540001127983 */ /* 0x002ee20000300800 */
[----:B------:R-:W-:Y:S04]  /*26a50*/  STS.U16 [R3+0x18d00], R29 ;  /* 0x018d001d03007388 */ /* 0x000fe80000000400 */
[----:B------:R-:W3:Y:S04]  /*26a60*/  LDL.LU R19, [R1+0xb50] ;  /* 0x000b500001137983 */ /* 0x000ee80000300800 */
[----:B------:R0:W-:Y:S01]  /*26a70*/  STS.U16 [R3+0x18e00], R13 ;  /* 0x018e000d03007388 */ /* 0x0001e20000000400 */
[----:B------:R-:W3:Y:S02]  /*26a80*/  LDL.LU R20, [R1+0xb4c] ;  /* 0x000b4c0001147983 */ /* 0x000ee40000300800 */
[----:B------:R-:W-:Y:S02]  /*26a90*/  STS.U16 [R3+0x18f00], R14 ;  /* 0x018f000e03007388 */ /* 0x000fe40000000400 */
[----:B------:R-:W3:Y:S01]  /*26aa0*/  LDL.LU R21, [R1+0xad8] ;  /* 0x000ad80001157983 */ /* 0x000ee20000300800 */
[----:B------:R1:W-:Y:S04]  /*26ab0*/  STS.U16 [R3+0x1ac00], R15 ;  /* 0x01ac000f03007388 */ /* 0x0003e80000000400 */
[----:B------:R-:W3:Y:S01]  /*26ac0*/  LDL.LU R22, [R1+0xad4] ;  /* 0x000ad40001167983 */ /* 0x000ee20000300800 */
[----:B------:R1:W-:Y:S02]  /*26ad0*/  STS.U16 [R3+0x1ad00], R2 ;  /* 0x01ad000203007388 */ /* 0x0003e40000000400 */
[----:B------:R-:W-:Y:S02]  /*26ae0*/  STS.U16 [R3+0x1ae00], R4 ;  /* 0x01ae000403007388 */ /* 0x000fe40000000400 */
[----:B------:R-:W-:Y:S01]  /*26af0*/  STS.U16 [R3+0x1af00], R5 ;  /* 0x01af000503007388 */ /* 0x000fe20000000400 */
[----:B0-----:R-:W3:Y:S04]  /*26b00*/  LDL.LU R13, [R1+0xad0] ;  /* 0x000ad000010d7983 */ /* 0x001ee80000300800 */
[----:B------:R-:W-:Y:S04]  /*26b10*/  STS.U16 [R3+0x1cc00], R6 ;  /* 0x01cc000603007388 */ /* 0x000fe80000000400 */
[----:B-1----:R-:W3:Y:S01]  /*26b20*/  LDL.LU R15, [R1+0xacc] ;  /* 0x000acc00010f7983 */ /* 0x002ee20000300800 */
[----:B------:R-:W-:Y:S03]  /*26b30*/  STS.U16 [R3+0x1cd00], R7 ;  /* 0x01cd000703007388 */ /* 0x000fe60000000400 */
[----:B------:R-:W3:Y:S01]  /*26b40*/  LDL.LU R2, [R1+0xa4c] ;  /* 0x000a4c0001027983 */ /* 0x000ee20000300800 */
[----:B------:R-:W-:Y:S02]  /*26b50*/  STS.U16 [R3+0x1ce00], R8 ;  /* 0x01ce000803007388 */ /* 0x000fe40000000400 */
[----:B------:R-:W-:Y:S01]  /*26b60*/  STS.U16 [R3+0x1cf00], R9 ;  /* 0x01cf000903007388 */ /* 0x000fe20000000400 */
[----:B----4-:R-:W-:Y:S01]  /*26b70*/  LOP3.LUT R0, R0, 0x7f, RZ, 0xc0, !PT ;  /* 0x0000007f00007812 */ /* 0x010fe200078ec0ff */
[----:B--2---:R-:W-:Y:S01]  /*26b80*/  STL [R1+0x41d8], R16 ;  /* 0x0041d81001007387 */ /* 0x004fe20000100800 */
[----:B---3--:R-:W-:Y:S03]  /*26b90*/  STL [R1+0x41dc], R12 ;  /* 0x0041dc0c01007387 */ /* 0x008fe60000100800 */
[----:B------:R-:W-:Y:S01]  /*26ba0*/  STL [R1+0x41e4], R11 ;  /* 0x0041e40b01007387 */ /* 0x000fe20000100800 */
[----:B------:R-:W2:Y:S03]  /*26bb0*/  LDL.LU R23, [R1+0xa48] ;  /* 0x000a480001177983 */ /* 0x000ea60000300800 */
[----:B------:R0:W-:Y:S04]  /*26bc0*/  STS.U16 [R3+0x1ec00], R16 ;  /* 0x01ec001003007388 */ /* 0x0001e80000000400 */
[----:B------:R-:W3:Y:S01]  /*26bd0*/  LDL.LU R24, [R1+0xa44] ;  /* 0x000a440001187983 */ /* 0x000ee20000300800 */
[----:B------:R-:W4:Y:S02]  /*26be0*/  LDL.LU R28, [R1+0xa40] ;  /* 0x000a4000011c7983 */ /* 0x000f240000300800 */
[----:B------:R-:W4:Y:S02]  /*26bf0*/  LDL.LU R25, [R1+0x9bc] ;  /* 0x0009bc0001197983 */ /* 0x000f240000300800 */
[----:B------:R-:W4:Y:S01]  /*26c00*/  LDL.LU R26, [R1+0x9b8] ;  /* 0x0009b800011a7983 */ /* 0x000f220000300800 */
[----:B------:R-:W4:Y:S01]  /*26c10*/  LDL.LU R27, [R1+0x9b4] ;  /* 0x0009b400011b7983 */ /* 0x000f220000300800 */
[----:B------:R-:W4:Y:S02]  /*26c20*/  LDL.LU R29, [R1+0x9b0] ;  /* 0x0009b000011d7983 */ /* 0x000f240000300800 */
[----:B------:R-:W4:Y:S02]  /*26c30*/  LDL.LU R14, [R1+0x92c] ;  /* 0x00092c00010e7983 */ /* 0x000f240000300800 */
[----:B0-----:R-:W-:Y:S01]  /*26c40*/  IMAD.SHL.U32 R16, R0, 0x2, RZ ;  /* 0x0000000200107824 */ /* 0x001fe200078e00ff */
[----:B------:R-:W4:Y:S01]  /*26c50*/  LDL.LU R3, [R1+0x928] ;  /* 0x0009280001037983 */ /* 0x000f220000300800 */
[----:B------:R-:W4:Y:S02]  /*26c60*/  LDL.LU R4, [R1+0x924] ;  /* 0x0009240001047983 */ /* 0x000f240000300800 */
[----:B------:R-:W4:Y:S02]  /*26c70*/  LDL.LU R5, [R1+0x920] ;  /* 0x0009200001057983 */ /* 0x000f240000300800 */
[----:B------:R-:W4:Y:S01]  /*26c80*/  LDL.LU R6, [R1+0x8a8] ;  /* 0x0008a80001067983 */ /* 0x000f220000300800 */
[----:B------:R-:W-:Y:S01]  /*26c90*/  LOP3.LUT R16, R16, 0x30, RZ, 0x3c, !PT ;  /* 0x0000003010107812 */ /* 0x000fe200078e3cff */
[----:B------:R-:W4:Y:S01]  /*26ca0*/  LDL.LU R7, [R1+0x8a4] ;  /* 0x0008a40001077983 */ /* 0x000f220000300800 */
[----:B------:R-:W4:Y:S02]  /*26cb0*/  LDL.LU R8, [R1+0x8a0] ;  /* 0x0008a00001087983 */ /* 0x000f240000300800 */
[----:B------:R-:W4:Y:S01]  /*26cc0*/  LDL.LU R9, [R1+0x89c] ;  /* 0x00089c0001097983 */ /* 0x000f220000300800 */
[----:B------:R-:W-:Y:S01]  /*26cd0*/  STS.U16 [R16+0x1ed00], R12 ;  /* 0x01ed000c10007388 */ /* 0x000fe20000000400 */
[----:B------:R0:W-:Y:S02]  /*26ce0*/  STS.U16 [R16+0x1ee00], R11 ;  /* 0x01ee000b10007388 */ /* 0x0001e40000000400 */
[----:B0-----:R-:W-:-:S02]  /*26cf0*/  IMAD.SHL.U32 R11, R0, 0x2, RZ ;  /* 0x00000002000b7824 */ /* 0x001fc400078e00ff */
[----:B------:R-:W4:Y:S03]  /*26d00*/  LDL.LU R0, [R1+0x828] ;  /* 0x0008280001007983 */ /* 0x000f260000300800 */
[----:B------:R-:W-:Y:S01]  /*26d10*/  LOP3.LUT R11, R11, 0x40, RZ, 0x3c, !PT ;  /* 0x000000400b0b7812 */ /* 0x000fe200078e3cff */
[----:B------:R-:W-:Y:S04]  /*26d20*/  STS.U16 [R16+0x1ef00], R10 ;  /* 0x01ef000a10007388 */ /* 0x000fe80000000400 */
[----:B------:R-:W-:Y:S01]  /*26d30*/  STS.U16 [R11+0x1000], R17 ;  /* 0x001000110b007388 */ /* 0x000fe20000000400 */
[----:B------:R-:W-:Y:S02]  /*26d40*/  STS.U16 [R11+0x1100], R18 ;  /* 0x001100120b007388 */ /* 0x000fe40000000400 */
[----:B------:R-:W-:Y:S02]  /*26d50*/  STS.U16 [R11+0x1200], R19 ;  /* 0x001200130b007388 */ /* 0x000fe40000000400 */
[----:B------:R-:W-:Y:S01]  /*26d60*/  STS.U16 [R11+0x1300], R20 ;  /* 0x001300140b007388 */ /* 0x000fe20000000400 */
[----:B------:R-:W-:Y:S01]  /*26d70*/  STS.U16 [R11+0x3000], R21 ;  /* 0x003000150b007388 */ /* 0x000fe20000000400 */
[----:B------:R-:W-:Y:S02]  /*26d80*/  STS.U16 [R11+0x3100], R22 ;  /* 0x003100160b007388 */ /* 0x000fe40000000400 */
[----:B------:R0:W-:Y:S02]  /*26d90*/  STS.U16 [R11+0x3200], R13 ;  /* 0x0032000d0b007388 */ /* 0x0001e40000000400 */
[----:B------:R1:W-:Y:S01]  /*26da0*/  STS.U16 [R11+0x3300], R15 ;  /* 0x0033000f0b007388 */ /* 0x0003e20000000400 */
[----:B------:R1:W-:Y:S04]  /*26db0*/  STS.U16 [R11+0x5000], R2 ;  /* 0x005000020b007388 */ /* 0x0003e80000000400 */
[----:B------:R-:W-:Y:S04]  /*26dc0*/  STL [R1+0x41e8], R10 ;  /* 0x0041e80a01007387 */ /* 0x000fe80000100800 */
[----:B0-----:R-:W4:Y:S01]  /*26dd0*/  LDL.LU R13, [R1+0x824] ;  /* 0x00082400010d7983 */ /* 0x001f220000300800 */
[----:B-1----:R-:W4:Y:S02]  /*26de0*/  LDL.LU R15, [R1+0x820] ;  /* 0x00082000010f7983 */ /* 0x002f240000300800 */
[----:B------:R-:W4:Y:S01]  /*26df0*/  LDL.LU R2, [R1+0x81c] ;  /* 0x00081c0001027983 */ /* 0x000f220000300800 */
[----:B--2---:R-:W-:Y:S01]  /*26e00*/  STS.U16 [R11+0x5100], R23 ;  /* 0x005100170b007388 */ /* 0x004fe20000000400 */
[----:B---3--:R-:W-:Y:S02]  /*26e10*/  STS.U16 [R11+0x5200], R24 ;  /* 0x005200180b007388 */ /* 0x008fe40000000400 */
[----:B----4-:R-:W-:Y:S01]  /*26e20*/  STS.U16 [R11+0x5300], R28 ;  /* 0x0053001c0b007388 */ /* 0x010fe20000000400 */
[----:B------:R-:W-:Y:S01]  /*26e30*/  STS.U16 [R11+0x7000], R25 ;  /* 0x007000190b007388 */ /* 0x000fe20000000400 */
[----:B------:R-:W-:Y:S02]  /*26e40*/  STS.U16 [R11+0x7100], R26 ;  /* 0x0071001a0b007388 */ /* 0x000fe40000000400 */
[----:B------:R-:W-:Y:S02]  /*26e50*/  STS.U16 [R11+0x7200], R27 ;  /* 0x0072001b0b007388 */ /* 0x000fe40000000400 */
[----:B------:R-:W-:Y:S01]  /*26e60*/  STS.U16 [R11+0x7300], R29 ;  /* 0x0073001d0b007388 */ /* 0x000fe20000000400 */
[----:B------:R0:W-:Y:S04]  /*26e70*/  STS.U16 [R11+0x9000], R14 ;  /* 0x0090000e0b007388 */ /* 0x0001e80000000400 */
[----:B------:R-:W-:Y:S01]  /*26e80*/  STS.U16 [R11+0x9100], R3 ;  /* 0x009100030b007388 */ /* 0x000fe20000000400 */
[----:B------:R-:W-:Y:S02]  /*26e90*/  STS.U16 [R11+0x9200], R4 ;  /* 0x009200040b007388 */ /* 0x000fe40000000400 */
[----:B------:R-:W-:Y:S02]  /*26ea0*/  STS.U16 [R11+0x9300], R5 ;  /* 0x009300050b007388 */ /* 0x000fe40000000400 */
[----:B------:R1:W-:Y:S01]  /*26eb0*/  STS.U16 [R11+0xb000], R6 ;  /* 0x00b000060b007388 */ /* 0x0003e20000000400 */
[----:B------:R2:W-:Y:S04]  /*26ec0*/  STS.U16 [R11+0xb100], R7 ;  /* 0x00b100070b007388 */ /* 0x0005e80000000400 */
[----:B0-----:R-:W3:Y:S01]  /*26ed0*/  LDL.LU R14, [R1+0x41c] ;  /* 0x00041c00010e7983 */ /* 0x001ee20000300800 */
[----:B------:R0:W-:Y:S02]  /*26ee0*/  STS.U16 [R11+0xb200], R8 ;  /* 0x00b200080b007388 */ /* 0x0001e40000000400 */
[----:B------:R4:W-:Y:S01]  /*26ef0*/  STS.U16 [R11+0xb300], R9 ;  /* 0x00b300090b007388 */ /* 0x0009e20000000400 */
[----:B-1----:R-:W3:Y:S01]  /*26f00*/  LDL.LU R6, [R1+0x418] ;  /* 0x0004180001067983 */ /* 0x002ee20000300800 */
[----:B--2---:R-:W2:Y:S03]  /*26f10*/  LDL.LU R7, [R1+0x414] ;  /* 0x0004140001077983 */ /* 0x004ea60000300800 */
[----:B0-----:R-:W2:Y:S01]  /*26f20*/  LDL.LU R8, [R1+0x410] ;  /* 0x0004100001087983 */ /* 0x001ea20000300800 */
[----:B----4-:R-:W4:Y:S03]  /*26f30*/  LDL.LU R9, [R1+0x37c] ;  /* 0x00037c0001097983 */ /* 0x010f260000300800 */
[----:B------:R0:W-:Y:S04]  /*26f40*/  STS.U16 [R11+0xd000], R0 ;  /* 0x00d000000b007388 */ /* 0x0001e80000000400 */
[----:B0-----:R-:W4:Y:S01]  /*26f50*/  LDL.LU R0, [R1+0x378] ;  /* 0x0003780001007983 */ /* 0x001f220000300800 */
        /* <DEDUP_REMOVED lines=15> */
[----:B------:R0:W-:Y:S04]  /*27050*/  STS.U16 [R11+0xd100], R13 ;  /* 0x00d1000d0b007388 */ /* 0x0001e80000000400 */
[----:B------:R-:W4:Y:S01]  /*27060*/  LDL.LU R25, [R1+0xf8] ;  /* 0x0000f80001197983 */ /* 0x000f220000300800 */
[----:B------:R1:W-:Y:S02]  /*27070*/  STS.U16 [R11+0xd200], R15 ;  /* 0x00d2000f0b007388 */ /* 0x0003e40000000400 */
[----:B------:R-:W4:Y:S02]  /*27080*/  LDL.LU R26, [R1+0xe0] ;  /* 0x0000e000011a7983 */ /* 0x000f240000300800 */
[----:B------:R1:W-:Y:S01]  /*27090*/  STS.U16 [R11+0xd300], R2 ;  /* 0x00d300020b007388 */ /* 0x0003e20000000400 */
[----:B------:R-:W4:Y:S01]  /*270a0*/  LDL.LU R27, [R1+0xd8] ;  /* 0x0000d800011b7983 */ /* 0x000f220000300800 */
[----:B------:R-:W4:Y:S03]  /*270b0*/  LDL.LU R29, [R1+0x7c] ;  /* 0x00007c00011d7983 */ /* 0x000f260000300800 */
[----:B0-----:R-:W4:Y:S01]  /*270c0*/  LDL.LU R13, [R1+0x78] ;  /* 0x00007800010d7983 */ /* 0x001f220000300800 */
[----:B-1----:R-:W4:Y:S03]  /*270d0*/  LDL.LU R15, [R1+0x74] ;  /* 0x00007400010f7983 */ /* 0x002f260000300800 */
[----:B------:R-:W4:Y:S04]  /*270e0*/  LDL.LU R2, [R1+0x70] ;  /* 0x0000700001027983 */ /* 0x000f280000300800 */
[----:B---3--:R0:W-:Y:S04]  /*270f0*/  STS.U16 [R11+0xf000], R14 ;  /* 0x00f0000e0b007388 */ /* 0x0081e80000000400 */
[----:B------:R1:W-:Y:S01]  /*27100*/  STS.U16 [R11+0xf100], R6 ;  /* 0x00f100060b007388 */ /* 0x0003e20000000400 */
[----:B--2---:R2:W-:Y:S03]  /*27110*/  STS.U16 [R11+0xf200], R7 ;  /* 0x00f200070b007388 */ /* 0x0045e60000000400 */
[----:B0-----:R-:W3:Y:S04]  /*27120*/  LDL.LU R14, [R1+0x4200] ;  /* 0x00420000010e7983 */ /* 0x001ee80000300800 */
[----:B------:R0:W-:Y:S01]  /*27130*/  STS.U16 [R11+0xf300], R8 ;  /* 0x00f300080b007388 */ /* 0x0001e20000000400 */
[----:B----4-:R4:W-:Y:S03]  /*27140*/  STS.U16 [R11+0x11000], R9 ;  /* 0x011000090b007388 */ /* 0x0109e60000000400 */
[----:B-1----:R-:W3:Y:S01]  /*27150*/  LDL.LU R6, [R1+0x41fc] ;  /* 0x0041fc0001067983 */ /* 0x002ee20000300800 */
[----:B--2---:R-:W2:Y:S02]  /*27160*/  LDL.LU R7, [R1+0x41f8] ;  /* 0x0041f80001077983 */ /* 0x004ea40000300800 */
[----:B0-----:R-:W2:Y:S01]  /*27170*/  LDL.LU R8, [R1+0x41f4] ;  /* 0x0041f40001087983 */ /* 0x001ea20000300800 */
[----:B----4-:R-:W4:Y:S04]  /*27180*/  LDL.LU R9, [R1+0x41f0] ;  /* 0x0041f00001097983 */ /* 0x010f280000300800 */
[----:B------:R0:W-:Y:S01]  /*27190*/  STS.U16 [R11+0x11100], R0 ;  /* 0x011100000b007388 */ /* 0x0001e20000000400 */
[----:B------:R-:W-:Y:S02]  /*271a0*/  STS.U16 [R11+0x11200], R10 ;  /* 0x0112000a0b007388 */ /* 0x000fe40000000400 */
[----:B------:R-:W-:Y:S02]  /*271b0*/  STS.U16 [R11+0x11300], R12 ;  /* 0x0113000c0b007388 */ /* 0x000fe40000000400 */
[----:B------:R-:W-:Y:S01]  /*271c0*/  STS.U16 [R11+0x13000], R16 ;  /* 0x013000100b007388 */ /* 0x000fe20000000400 */
[----:B------:R1:W-:Y:S01]  /*271d0*/  STS.U16 [R11+0x13100], R3 ;  /* 0x013100030b007388 */ /* 0x0003e20000000400 */
[----:B------:R1:W-:Y:S02]  /*271e0*/  STS.U16 [R11+0x13200], R4 ;  /* 0x013200040b007388 */ /* 0x0003e40000000400 */
[----:B------:R1:W-:Y:S01]  /*271f0*/  STS.U16 [R11+0x13300], R5 ;  /* 0x013300050b007388 */ /* 0x0003e20000000400 */
[----:B0-----:R-:W2:Y:S04]  /*27200*/  LDL.LU R0, [R1+0x41ec] ;  /* 0x0041ec0001007983 */ /* 0x001ea80000300800 */
[----:B-1----:R-:W2:Y:S01]  /*27210*/  LDL.LU R3, [R1+0x1c] ;  /* 0x00001c0001037983 */ /* 0x002ea20000300800 */
[----:B------:R-:W3:Y:S02]  /*27220*/  LDL.LU R4, [R1+0x18] ;  /* 0x0000180001047983 */ /* 0x000ee40000300800 */
[----:B------:R-:W4:Y:S02]  /*27230*/  LDL.LU R5, [R1+0x14] ;  /* 0x0000140001057983 */ /* 0x000f240000300800 */
[----:B------:R0:W-:Y:S01]  /*27240*/  STS.U16 [R11+0x15000], R17 ;  /* 0x015000110b007388 */ /* 0x0001e20000000400 */
[----:B------:R-:W-:Y:S01]  /*27250*/  STS.U16 [R11+0x15100], R18 ;  /* 0x015100120b007388 */ /* 0x000fe20000000400 */
[----:B------:R1:W-:Y:S02]  /*27260*/  STS.U16 [R11+0x15200], R19 ;  /* 0x015200130b007388 */ /* 0x0003e40000000400 */
[----:B------:R1:W-:Y:S01]  /*27270*/  STS.U16 [R11+0x15300], R20 ;  /* 0x015300140b007388 */ /* 0x0003e20000000400 */
[----:B------:R-:W4:Y:S01]  /*27280*/  LDL.LU R12, [R1+0xb48] ;  /* 0x000b4800010c7983 */ /* 0x000f220000300800 */
[----:B------:R-:W-:Y:S02]  /*27290*/  STS.U16 [R11+0x17000], R21 ;  /* 0x017000150b007388 */ /* 0x000fe40000000400 */
[----:B------:R-:W4:Y:S02]  /*272a0*/  LDL.LU R16, [R1+0xb44] ;  /* 0x000b440001107983 */ /* 0x000f240000300800 */
[----:B------:R-:W-:Y:S01]  /*272b0*/  STS.U16 [R11+0x17100], R22 ;  /* 0x017100160b007388 */ /* 0x000fe20000000400 */
[----:B------:R-:W-:Y:S04]  /*272c0*/  STS.U16 [R11+0x17200], R23 ;  /* 0x017200170b007388 */ /* 0x000fe80000000400 */
[----:B0-----:R-:W4:Y:S01]  /*272d0*/  LDL.LU R17, [R1+0xb40] ;  /* 0x000b400001117983 */ /* 0x001f220000300800 */
[----:B-1----:R-:W4:Y:S02]  /*272e0*/  LDL.LU R19, [R1+0xb3c] ;  /* 0x000b3c0001137983 */ /* 0x002f240000300800 */
[----:B------:R0:W-:Y:S02]  /*272f0*/  STS.U16 [R11+0x17300], R24 ;  /* 0x017300180b007388 */ /* 0x0001e40000000400 */
[----:B------:R1:W-:Y:S01]  /*27300*/  STS.U16 [R11+0x19000], R28 ;  /* 0x0190001c0b007388 */ /* 0x0003e20000000400 */
[----:B------:R-:W4:Y:S04]  /*27310*/  LDL.LU R20, [R1+0xac8] ;  /* 0x000ac80001147983 */ /* 0x000f280000300800 */
[----:B------:R1:W-:Y:S01]  /*27320*/  STS.U16 [R11+0x19100], R25 ;  /* 0x019100190b007388 */ /* 0x0003e20000000400 */
[----:B------:R1:W-:Y:S02]  /*27330*/  STS.U16 [R11+0x19200], R26 ;  /* 0x0192001a0b007388 */ /* 0x0003e40000000400 */
[----:B------:R1:W-:Y:S02]  /*27340*/  STS.U16 [R11+0x19300], R27 ;  /* 0x0193001b0b007388 */ /* 0x0003e40000000400 */
[----:B------:R1:W-:Y:S01]  /*27350*/  STS.U16 [R11+0x1b000], R29 ;  /* 0x01b0001d0b007388 */ /* 0x0003e20000000400 */
[----:B0-----:R-:W4:Y:S01]  /*27360*/  LDL.LU R24, [R1+0xac4] ;  /* 0x000ac40001187983 */ /* 0x001f220000300800 */
[----:B-1----:R-:W4:Y:S02]  /*27370*/  LDL.LU R28, [R1+0xac0] ;  /* 0x000ac000011c7983 */ /* 0x002f240000300800 */
[----:B------:R-:W4:Y:S01]  /*27380*/  LDL.LU R25, [R1+0xabc] ;  /* 0x000abc0001197983 */ /* 0x000f220000300800 */
[----:B------:R-:W4:Y:S01]  /*27390*/  LDL.LU R26, [R1+0xa3c] ;  /* 0x000a3c00011a7983 */ /* 0x000f220000300800 */
[----:B------:R-:W4:Y:S03]  /*273a0*/  LDL.LU R27, [R1+0xa38] ;  /* 0x000a3800011b7983 */ /* 0x000f260000300800 */
[----:B------:R0:W-:Y:S01]  /*273b0*/  STS.U16 [R11+0x1b100], R13 ;  /* 0x01b1000d0b007388 */ /* 0x0001e20000000400 */
[----:B------:R-:W4:Y:S02]  /*273c0*/  LDL.LU R29, [R1+0xa34] ;  /* 0x000a3400011d7983 */ /* 0x000f240000300800 */
[----:B------:R1:W-:Y:S02]  /*273d0*/  STS.U16 [R11+0x1b200], R15 ;  /* 0x01b2000f0b007388 */ /* 0x0003e40000000400 */
[----:B------:R1:W-:Y:S01]  /*273e0*/  STS.U16 [R11+0x1b300], R2 ;  /* 0x01b300020b007388 */ /* 0x0003e20000000400 */
[----:B0-----:R-:W4:Y:S01]  /*273f0*/  LDL.LU R13, [R1+0xa30] ;  /* 0x000a3000010d7983 */ /* 0x001f220000300800 */
[----:B------:R-:W4:Y:S02]  /*27400*/  LDL.LU R21, [R1+0x9ac] ;  /* 0x0009ac0001157983 */ /* 0x000f240000300800 */
[----:B------:R-:W4:Y:S02]  /*27410*/  LDL.LU R22, [R1+0x9a8] ;  /* 0x0009a80001167983 */ /* 0x000f240000300800 */
[----:B------:R-:W4:Y:S01]  /*27420*/  LDL.LU R23, [R1+0x9a4] ;  /* 0x0009a40001177983 */ /* 0x000f220000300800 */
[----:B-1----:R-:W4:Y:S01]  /*27430*/  LDL.LU R15, [R1+0x9a0] ;  /* 0x0009a000010f7983 */ /* 0x002f220000300800 */
[----:B------:R-:W4:Y:S03]  /*27440*/  LDL.LU R2, [R1+0x91c] ;  /* 0x00091c0001027983 */ /* 0x000f260000300800 */
[----:B--2---:R0:W-:Y:S01]  /*27450*/  STS.U16 [R11+0x1d000], R3 ;  /* 0x01d000030b007388 */ /* 0x0041e20000000400 */
[----:B---3--:R1:W-:Y:S02]  /*27460*/  STS.U16 [R11+0x1d100], R4 ;  /* 0x01d100040b007388 */ /* 0x0083e40000000400 */
[----:B----4-:R2:W-:Y:S01]  /*27470*/  STS.U16 [R11+0x1d200], R5 ;  /* 0x01d200050b007388 */ /* 0x0105e20000000400 */
[----:B------:R3:W-:Y:S04]  /*27480*/  STS.U16 [R11+0x1d300], R0 ;  /* 0x01d300000b007388 */ /* 0x0007e80000000400 */
[----:B0-----:R-:W4:Y:S01]  /*27490*/  LDL.LU R3, [R1+0x918] ;  /* 0x0009180001037983 */ /* 0x001f220000300800 */
[----:B-1----:R-:W4:Y:S03]  /*274a0*/  LDL.LU R4, [R1+0x914] ;  /* 0x0009140001047983 */ /* 0x002f260000300800 */
[----:B--2---:R-:W2:Y:S01]  /*274b0*/  LDL.LU R5, [R1+0x910] ;  /* 0x0009100001057983 */ /* 0x004ea20000300800 */
[----:B---3--:R-:W3:Y:S02]  /*274c0*/  LDL.LU R0, [R1+0x898] ;  /* 0x0008980001007983 */ /* 0x008ee40000300800 */
[----:B------:R-:W-:Y:S01]  /*274d0*/  IMAD.SHL.U32 R18, R14, 0x2, RZ ;  /* 0x000000020e127824 */ /* 0x000fe200078e00ff */
[----:B------:R-:W-:Y:S01]  /*274e0*/  STS.U16 [R11+0x1f000], R9 ;  /* 0x01f000090b007388 */ /* 0x000fe20000000400 */
[----:B------:R-:W-:Y:S03]  /*274f0*/  STS.U16 [R11+0x1f100], R8 ;  /* 0x01f100080b007388 */ /* 0x000fe60000000400 */
[----:B------:R-:W-:Y:S01]  /*27500*/  LOP3.LUT R18, R18, 0x50, RZ, 0x3c, !PT ;  /* 0x0000005012127812 */ /* 0x000fe200078e3cff */
[----:B------:R-:W-:Y:S01]  /*27510*/  STS.U16 [R11+0x1f200], R7 ;  /* 0x01f200070b007388 */ /* 0x000fe20000000400 */
[----:B------:R-:W-:Y:S03]  /*27520*/  STS.U16 [R11+0x1f300], R6 ;  /* 0x01f300060b007388 */ /* 0x000fe60000000400 */
[----:B------:R-:W-:Y:S01]  /*27530*/  STS.U16 [R18+0x1400], R12 ;  /* 0x0014000c12007388 */ /* 0x000fe20000000400 */
[----:B------:R-:W-:Y:S02]  /*27540*/  STS.U16 [R18+0x1500], R16 ;  /* 0x0015001012007388 */ /* 0x000fe40000000400 */
[----:B------:R-:W-:Y:S02]  /*27550*/  STS.U16 [R18+0x1600], R17 ;  /* 0x0016001112007388 */ /* 0x000fe40000000400 */
[----:B------:R-:W-:Y:S01]  /*27560*/  STS.U16 [R18+0x1700], R19 ;  /* 0x0017001312007388 */ /* 0x000fe20000000400 */
[----:B------:R-:W-:Y:S01]  /*27570*/  STS.U16 [R18+0x3400], R20 ;  /* 0x0034001412007388 */ /* 0x000fe20000000400 */
[----:B------:R0:W-:Y:S02]  /*27580*/  STS.U16 [R18+0x3500], R24 ;  /* 0x0035001812007388 */ /* 0x0001e40000000400 */
[----:B------:R1:W-:Y:S02]  /*27590*/  STS.U16 [R18+0x3600], R28 ;  /* 0x0036001c12007388 */ /* 0x0003e40000000400 */
[----:B------:R1:W-:Y:S01]  /*275a0*/  STS.U16 [R18+0x3700], R25 ;  /* 0x0037001912007388 */ /* 0x0003e20000000400 */
[----:B------:R1:W-:Y:S01]  /*275b0*/  STS.U16 [R18+0x5400], R26 ;  /* 0x0054001a12007388 */ /* 0x0003e20000000400 */
[----:B------:R1:W-:Y:S02]  /*275c0*/  STS.U16 [R18+0x5500], R27 ;  /* 0x0055001b12007388 */ /* 0x0003e40000000400 */
[----:B------:R1:W-:Y:S01]  /*275d0*/  STS.U16 [R18+0x5600], R29 ;  /* 0x0056001d12007388 */ /* 0x0003e20000000400 */
[----:B0-----:R-:W3:Y:S04]  /*275e0*/  LDL.LU R24, [R1+0x894] ;  /* 0x0008940001187983 */ /* 0x001ee80000300800 */
[----:B------:R0:W-:Y:S01]  /*275f0*/  STS.U16 [R18+0x5700], R13 ;  /* 0x0057000d12007388 */ /* 0x0001e20000000400 */
[----:B-1----:R-:W3:Y:S02]  /*27600*/  LDL.LU R28, [R1+0x890] ;  /* 0x00089000011c7983 */ /* 0x002ee40000300800 */
[----:B------:R-:W-:Y:S01]  /*27610*/  STS.U16 [R18+0x7400], R21 ;  /* 0x0074001512007388 */ /* 0x000fe20000000400 */
[----:B------:R-:W3:Y:S04]  /*27620*/  LDL.LU R25, [R1+0x88c] ;  /* 0x00088c0001197983 */ /* 0x000ee80000300800 */
[----:B------:R-:W-:Y:S04]  /*27630*/  STS.U16 [R18+0x7500], R22 ;  /* 0x0075001612007388 */ /* 0x000fe80000000400 */
[----:B------:R-:W3:Y:S01]  /*27640*/  LDL.LU R26, [R1+0x818] ;  /* 0x00081800011a7983 */ /* 0x000ee20000300800 */
[----:B------:R-:W-:Y:S02]  /*27650*/  STS.U16 [R18+0x7600], R23 ;  /* 0x0076001712007388 */ /* 0x000fe40000000400 */
[----:B------:R-:W3:Y:S02]  /*27660*/  LDL.LU R27, [R1+0x814] ;  /* 0x00081400011b7983 */ /* 0x000ee40000300800 */
[----:B------:R1:W-:Y:S01]  /*27670*/  STS.U16 [R18+0x7700], R15 ;  /* 0x0077000f12007388 */ /* 0x0003e20000000400 */
[----:B------:R-:W3:Y:S04]  /*27680*/  LDL.LU R29, [R1+0x810] ;  /* 0x00081000011d7983 */ /* 0x000ee80000300800 */
[----:B------:R-:W-:Y:S01]  /*27690*/  STS.U16 [R18+0x9400], R2 ;  /* 0x0094000212007388 */ /* 0x000fe20000000400 */
[----:B0-----:R-:W3:Y:S02]  /*276a0*/  LDL.LU R13, [R1+0x80c] ;  /* 0x00080c00010d7983 */ /* 0x001ee40000300800 */
[----:B------:R-:W3:Y:S01]  /*276b0*/  LDL.LU R10, [R1+0x3ec] ;  /* 0x0003ec00010a7983 */ /* 0x000ee20000300800 */
[----:B-1----:R-:W3:Y:S01]  /*276c0*/  LDL.LU R15, [R1+0x3e8] ;  /* 0x0003e800010f7983 */ /* 0x002ee20000300800 */
[----:B------:R-:W3:Y:S03]  /*276d0*/  LDL.LU R11, [R1+0x3e4] ;  /* 0x0003e400010b7983 */ /* 0x000ee60000300800 */
[----:B----4-:R-:W-:Y:S01]  /*276e0*/  STS.U16 [R18+0x9500], R3 ;  /* 0x0095000312007388 */ /* 0x010fe20000000400 */
[----:B------:R-:W-:Y:S03]  /*276f0*/  STS.U16 [R18+0x9600], R4 ;  /* 0x0096000412007388 */ /* 0x000fe60000000400 */
[----:B--2---:R-:W-:Y:S01]  /*27700*/  STS.U16 [R18+0x9700], R5 ;  /* 0x0097000512007388 */ /* 0x004fe20000000400 */
[----:B---3--:R0:W-:Y:S03]  /*27710*/  STS.U16 [R18+0xb400], R0 ;  /* 0x00b4000012007388 */ /* 0x0081e60000000400 */
[----:B0-----:R-:W2:Y:S01]  /*27720*/  LDL.LU R0, [R1+0x3e0] ;  /* 0x0003e00001007983 */ /* 0x001ea20000300800 */
[----:B------:R-:W3:Y:S02]  /*27730*/  LDL.LU R12, [R1+0x32c] ;  /* 0x00032c00010c7983 */ /* 0x000ee40000300800 */
        /* <DEDUP_REMOVED lines=10> */
[----:B------:R-:W4:Y:S04]  /*277e0*/  LDL.LU R23, [R1+0x1e0] ;  /* 0x0001e00001177983 */ /* 0x000f280000300800 */
[----:B------:R0:W-:Y:S01]  /*277f0*/  STS.U16 [R18+0xb500], R24 ;  /* 0x00b5001812007388 */ /* 0x0001e20000000400 */
[----:B------:R1:W-:Y:S03]  /*27800*/  STS.U16 [R18+0xb600], R28 ;  /* 0x00b6001c12007388 */ /* 0x0003e60000000400 */
[----:B------:R1:W-:Y:S01]  /*27810*/  STS.U16 [R18+0xb700], R25 ;  /* 0x00b7001912007388 */ /* 0x0003e20000000400 */
[----:B------:R1:W-:Y:S03]  /*27820*/  STS.U16 [R18+0xd400], R26 ;  /* 0x00d4001a12007388 */ /* 0x0003e60000000400 */
[----:B------:R1:W-:Y:S01]  /*27830*/  STS.U16 [R18+0xd500], R27 ;  /* 0x00d5001b12007388 */ /* 0x0003e20000000400 */
[----:B------:R1:W-:Y:S03]  /*27840*/  STS.U16 [R18+0xd600], R29 ;  /* 0x00d6001d12007388 */ /* 0x0003e60000000400 */
[----:B0-----:R-:W4:Y:S04]  /*27850*/  LDL.LU R24, [R1+0x16c] ;  /* 0x00016c0001187983 */ /* 0x001f280000300800 */
[----:B------:R0:W-:Y:S01]  /*27860*/  STS.U16 [R18+0xd700], R13 ;  /* 0x00d7000d12007388 */ /* 0x0001e20000000400 */
[----:B-1----:R-:W4:Y:S02]  /*27870*/  LDL.LU R28, [R1+0x168] ;  /* 0x00016800011c7983 */ /* 0x002f240000300800 */
[----:B------:R-:W4:Y:S02]  /*27880*/  LDL.LU R25, [R1+0x158] ;  /* 0x0001580001197983 */ /* 0x000f240000300800 */
[----:B------:R1:W-:Y:S01]  /*27890*/  STS.U16 [R18+0xf400], R10 ;  /* 0x00f4000a12007388 */ /* 0x0003e20000000400 */
[----:B------:R-:W4:Y:S01]  /*278a0*/  LDL.LU R26, [R1+0x150] ;  /* 0x00015000011a7983 */ /* 0x000f220000300800 */
[----:B------:R-:W4:Y:S03]  /*278b0*/  LDL.LU R27, [R1+0xd4] ;  /* 0x0000d400011b7983 */ /* 0x000f260000300800 */
[----:B------:R1:W-:Y:S01]  /*278c0*/  STS.U16 [R18+0xf500], R15 ;  /* 0x00f5000f12007388 */ /* 0x0003e20000000400 */
[----:B------:R1:W-:Y:S03]  /*278d0*/  STS.U16 [R18+0xf600], R11 ;  /* 0x00f6000b12007388 */ /* 0x0003e60000000400 */
[----:B------:R-:W4:Y:S01]  /*278e0*/  LDL.LU R29, [R1+0xcc] ;  /* 0x0000cc00011d7983 */ /* 0x000f220000300800 */
[----:B0-----:R-:W4:Y:S03]  /*278f0*/  LDL.LU R13, [R1+0xc8] ;  /* 0x0000c800010d7983 */ /* 0x001f260000300800 */
[----:B-1----:R-:W4:Y:S04]  /*27900*/  LDL.LU R10, [R1+0x41e8] ;  /* 0x0041e800010a7983 */ /* 0x002f280000300800 */
[----:B------:R-:W4:Y:S01]  /*27910*/  LDL.LU R15, [R1+0xc0] ;  /* 0x0000c000010f7983 */ /* 0x000f220000300800 */
[----:B------:R-:W4:Y:S03]  /*27920*/  LDL.LU R11, [R1+0x41e4] ;  /* 0x0041e400010b7983 */ /* 0x000f260000300800 */
[----:B--2---:R0:W-:Y:S01]  /*27930*/  STS.U16 [R18+0xf700], R0 ;  /* 0x00f7000012007388 */ /* 0x0041e20000000400 */
[----:B---3--:R1:W-:Y:S02]  /*27940*/  STS.U16 [R18+0x11400], R12 ;  /* 0x0114000c12007388 */ /* 0x0083e40000000400 */
[----:B----4-:R2:W-:Y:S01]  /*27950*/  STS.U16 [R18+0x11500], R16 ;  /* 0x0115001012007388 */ /* 0x0105e20000000400 */
[----:B------:R3:W-:Y:S04]  /*27960*/  STS.U16 [R18+0x11600], R17 ;  /* 0x0116001112007388 */ /* 0x0007e80000000400 */
[----:B------:R-:W-:Y:S01]  /*27970*/  STS.U16 [R18+0x11700], R19 ;  /* 0x0117001312007388 */ /* 0x000fe20000000400 */
[----:B------:R-:W-:Y:S02]  /*27980*/  STS.U16 [R18+0x13400], R20 ;  /* 0x0134001412007388 */ /* 0x000fe40000000400 */
[----:B------:R-:W-:Y:S02]  /*27990*/  STS.U16 [R18+0x13500], R21 ;  /* 0x0135001512007388 */ /* 0x000fe40000000400 */
[----:B------:R-:W-:Y:S01]  /*279a0*/  STS.U16 [R18+0x13600], R22 ;  /* 0x0136001612007388 */ /* 0x000fe20000000400 */
[----:B0-----:R-:W4:Y:S01]  /*279b0*/  LDL.LU R0, [R1+0x41e0] ;  /* 0x0041e00001007983 */ /* 0x001f220000300800 */
[----:B-1----:R-:W4:Y:S03]  /*279c0*/  LDL.LU R12, [R1+0x68] ;  /* 0x00006800010c7983 */ /* 0x002f260000300800 */
[----:B--2---:R-:W2:Y:S04]  /*279d0*/  LDL.LU R16, [R1+0x64] ;  /* 0x0000640001107983 */ /* 0x004ea80000300800 */
[----:B------:R0:W-:Y:S01]  /*279e0*/  STS.U16 [R18+0x13700], R2 ;  /* 0x0137000212007388 */ /* 0x0001e20000000400 */
[----:B---3--:R-:W3:Y:S02]  /*279f0*/  LDL.LU R17, [R1+0x60] ;  /* 0x0000600001117983 */ /* 0x008ee40000300800 */
[----:B------:R1:W-:Y:S02]  /*27a00*/  STS.U16 [R18+0x15400], R3 ;  /* 0x0154000312007388 */ /* 0x0003e40000000400 */
[----:B------:R1:W-:Y:S01]  /*27a10*/  STS.U16 [R18+0x15500], R4 ;  /* 0x0155000412007388 */ /* 0x0003e20000000400 */
[----:B------:R1:W-:Y:S04]  /*27a20*/  STS.U16 [R18+0x15600], R5 ;  /* 0x0156000512007388 */ /* 0x0003e80000000400 */
[----:B0-----:R-:W3:Y:S01]  /*27a30*/  LDL.LU R2, [R1+0xc] ;  /* 0x00000c0001027983 */ /* 0x001ee20000300800 */
[----:B-1----:R-:W3:Y:S03]  /*27a40*/  LDL.LU R3, [R1+0x8] ;  /* 0x0000080001037983 */ /* 0x002ee60000300800 */
[----:B------:R-:W3:Y:S04]  /*27a50*/  LDL.LU R4, [R1+0x4] ;  /* 0x0000040001047983 */ /* 0x000ee80000300800 */
[----:B------:R-:W3:Y:S01]  /*27a60*/  LDL.LU R5, [R1] ;  /* 0x0000000001057983 */ /* 0x000ee20000300800 */
[----:B------:R-:W3:Y:S02]  /*27a70*/  LDL.LU R19, [R1+0xb38] ;  /* 0x000b380001137983 */ /* 0x000ee40000300800 */
[----:B------:R-:W3:Y:S02]  /*27a80*/  LDL.LU R20, [R1+0xb34] ;  /* 0x000b340001147983 */ /* 0x000ee40000300800 */
[----:B------:R0:W-:Y:S01]  /*27a90*/  STS.U16 [R18+0x15700], R23 ;  /* 0x0157001712007388 */ /* 0x0001e20000000400 */
[----:B------:R-:W3:Y:S04]  /*27aa0*/  LDL.LU R21, [R1+0xab8] ;  /* 0x000ab80001157983 */ /* 0x000ee80000300800 */
[----:B------:R1:W-:Y:S01]  /*27ab0*/  STS.U16 [R18+0x17400], R24 ;  /* 0x0174001812007388 */ /* 0x0003e20000000400 */
[----:B------:R-:W3:Y:S02]  /*27ac0*/  LDL.LU R22, [R1+0xab4] ;  /* 0x000ab40001167983 */ /* 0x000ee40000300800 */
[----:B------:R-:W-:Y:S02]  /*27ad0*/  STS.U16 [R18+0x17500], R28 ;  /* 0x0175001c12007388 */ /* 0x000fe40000000400 */
[----:B------:R1:W-:Y:S01]  /*27ae0*/  STS.U16 [R18+0x17600], R25 ;  /* 0x0176001912007388 */ /* 0x0003e20000000400 */
[----:B------:R1:W-:Y:S04]  /*27af0*/  STS.U16 [R18+0x17700], R26 ;  /* 0x0177001a12007388 */ /* 0x0003e80000000400 */
[----:B0-----:R-:W3:Y:S01]  /*27b00*/  LDL.LU R23, [R1+0xaac] ;  /* 0x000aac0001177983 */ /* 0x001ee20000300800 */
[----:B-1----:R-:W3:Y:S03]  /*27b10*/  LDL.LU R24, [R1+0xaa4] ;  /* 0x000aa40001187983 */ /* 0x002ee60000300800 */
[----:B------:R0:W-:Y:S04]  /*27b20*/  STS.U16 [R18+0x19400], R27 ;  /* 0x0194001b12007388 */ /* 0x0001e80000000400 */
[----:B------:R-:W3:Y:S01]  /*27b30*/  LDL.LU R25, [R1+0xa2c] ;  /* 0x000a2c0001197983 */ /* 0x000ee20000300800 */
[----:B------:R-:W3:Y:S02]  /*27b40*/  LDL.LU R28, [R1+0xa24] ;  /* 0x000a2400011c7983 */ /* 0x000ee40000300800 */
[----:B------:R-:W3:Y:S02]  /*27b50*/  LDL.LU R26, [R1+0xa1c] ;  /* 0x000a1c00011a7983 */ /* 0x000ee40000300800 */
[----:B------:R1:W-:Y:S01]  /*27b60*/  STS.U16 [R18+0x19500], R29 ;  /* 0x0195001d12007388 */ /* 0x0003e20000000400 */
[----:B------:R1:W-:Y:S04]  /*27b70*/  STS.U16 [R18+0x19600], R13 ;  /* 0x0196000d12007388 */ /* 0x0003e80000000400 */
[----:B0-----:R-:W3:Y:S01]  /*27b80*/  LDL.LU R27, [R1+0xa14] ;  /* 0x000a1400011b7983 */ /* 0x001ee20000300800 */
[----:B------:R0:W-:Y:S03]  /*27b90*/  STS.U16 [R18+0x19700], R15 ;  /* 0x0197000f12007388 */ /* 0x0001e60000000400 */
[----:B-1----:R-:W3:Y:S01]  /*27ba0*/  LDL.LU R29, [R1+0x99c] ;  /* 0x00099c00011d7983 */ /* 0x002ee20000300800 */
[----:B------:R-:W3:Y:S03]  /*27bb0*/  LDL.LU R13, [R1+0x994] ;  /* 0x00099400010d7983 */ /* 0x000ee60000300800 */
[----:B0-----:R-:W3:Y:S04]  /*27bc0*/  LDL.LU R15, [R1+0x98c] ;  /* 0x00098c00010f7983 */ /* 0x001ee80000300800 */
[----:B----4-:R0:W-:Y:S01]  /*27bd0*/  STS.U16 [R18+0x1b400], R0 ;  /* 0x01b4000012007388 */ /* 0x0101e20000000400 */
[----:B------:R1:W-:Y:S03]  /*27be0*/  STS.U16 [R18+0x1b500], R12 ;  /* 0x01b5000c12007388 */ /* 0x0003e60000000400 */
[----:B--2---:R2:W-:Y:S04]  /*27bf0*/  STS.U16 [R18+0x1b600], R16 ;  /* 0x01b6001012007388 */ /* 0x0045e80000000400 */
[----:B---3--:R3:W-:Y:S04]  /*27c00*/  STS.U16 [R18+0x1b700], R17 ;  /* 0x01b7001112007388 */ /* 0x0087e80000000400 */
[----:B0-----:R-:W4:Y:S01]  /*27c10*/  LDL.LU R0, [R1+0x984] ;  /* 0x0009840001007983 */ /* 0x001f220000300800 */
[----:B-1----:R-:W4:Y:S02]  /*27c20*/  LDL.LU R12, [R1+0x41dc] ;  /* 0x0041dc00010c7983 */ /* 0x002f240000300800 */
[----:B--2---:R-:W2:Y:S01]  /*27c30*/  LDL.LU R16, [R1+0x41d8] ;  /* 0x0041d80001107983 */ /* 0x004ea20000300800 */
[----:B------:R0:W-:Y:S04]  /*27c40*/  STS.U16 [R18+0x1d400], R2 ;  /* 0x01d4000212007388 */ /* 0x0001e80000000400 */
[----:B---3--:R-:W3:Y:S01]  /*27c50*/  LDL.LU R17, [R1+0x41d4] ;  /* 0x0041d40001117983 */ /* 0x008ee20000300800 */
[----:B------:R1:W-:Y:S02]  /*27c60*/  STS.U16 [R18+0x1d500], R3 ;  /* 0x01d5000312007388 */ /* 0x0003e40000000400 */
[----:B------:R1:W-:Y:S02]  /*27c70*/  STS.U16 [R18+0x1d600], R4 ;  /* 0x01d6000412007388 */ /* 0x0003e40000000400 */
[----:B------:R1:W-:Y:S01]  /*27c80*/  STS.U16 [R18+0x1d700], R5 ;  /* 0x01d7000512007388 */ /* 0x0003e20000000400 */
[----:B0-----:R-:W2:Y:S04]  /*27c90*/  LDL.LU R2, [R1+0x41d0] ;  /* 0x0041d00001027983 */ /* 0x001ea80000300800 */
[----:B-1----:R-:W2:Y:S01]  /*27ca0*/  LDL.LU R3, [R1+0x41cc] ;  /* 0x0041cc0001037983 */ /* 0x002ea20000300800 */
[----:B------:R-:W2:Y:S03]  /*27cb0*/  LDL.LU R4, [R1+0x41c8] ;  /* 0x0041c80001047983 */ /* 0x000ea60000300800 */
[----:B------:R-:W2:Y:S01]  /*27cc0*/  LDL.LU R5, [R1+0x41c4] ;  /* 0x0041c40001057983 */ /* 0x000ea20000300800 */
[----:B------:R-:W-:-:S03]  /*27cd0*/  IMAD.SHL.U32 R14, R14, 0x2, RZ ;  /* 0x000000020e0e7824 */ /* 0x000fc600078e00ff */
[----:B--2---:R0:W-:Y:S01]  /*27ce0*/  STS.U16 [R18+0x1f400], R5 ;  /* 0x01f4000512007388 */ /* 0x0041e20000000400 */
[----:B------:R1:W-:Y:S03]  /*27cf0*/  STS.U16 [R18+0x1f500], R4 ;  /* 0x01f5000412007388 */ /* 0x0003e60000000400 */
[----:B0-----:R-:W2:Y:S01]  /*27d00*/  LDL.LU R5, [R1+0xb2c] ;  /* 0x000b2c0001057983 */ /* 0x001ea20000300800 */
[----:B-1----:R-:W2:Y:S01]  /*27d10*/  LDL.LU R4, [R1+0xb30] ;  /* 0x000b300001047983 */ /* 0x002ea20000300800 */
[----:B------:R-:W-:Y:S01]  /*27d20*/  LOP3.LUT R14, R14, 0x60, RZ, 0x3c, !PT ;  /* 0x000000600e0e7812 */ /* 0x000fe200078e3cff */
[----:B------:R-:W-:Y:S01]  /*27d30*/  STS.U16 [R18+0x1f600], R3 ;  /* 0x01f6000312007388 */ /* 0x000fe20000000400 */
[----:B------:R0:W-:Y:S03]  /*27d40*/  STS.U16 [R18+0x1f700], R2 ;  /* 0x01f7000212007388 */ /* 0x0001e60000000400 */
[----:B------:R1:W-:Y:S02]  /*27d50*/  STS.U16 [R14+0x1800], R19 ;  /* 0x001800130e007388 */ /* 0x0003e40000000400 */
[----:B------:R3:W-:Y:S01]  /*27d60*/  STS.U16 [R14+0x1900], R20 ;  /* 0x001900140e007388 */ /* 0x0007e20000000400 */
[----:B0-----:R-:W4:Y:S01]  /*27d70*/  LDL.LU R18, [R1+0x41c0] ;  /* 0x0041c00001127983 */ /* 0x001f220000300800 */
[----:B-1----:R-:W4:Y:S02]  /*27d80*/  LDL.LU R19, [R1+0x41bc] ;  /* 0x0041bc0001137983 */ /* 0x002f240000300800 */
[----:B---3--:R-:W4:Y:S01]  /*27d90*/  LDL.LU R20, [R1+0x41b8] ;  /* 0x0041b80001147983 */ /* 0x008f220000300800 */
[----:B--2---:R0:W-:Y:S01]  /*27da0*/  STS.U16 [R14+0x1a00], R4 ;  /* 0x001a00040e007388 */ /* 0x0041e20000000400 */
[----:B------:R1:W-:Y:S02]  /*27db0*/  STS.U16 [R14+0x1b00], R5 ;  /* 0x001b00050e007388 */ /* 0x0003e40000000400 */
[----:B------:R2:W-:Y:S02]  /*27dc0*/  STS.U16 [R14+0x3800], R21 ;  /* 0x003800150e007388 */ /* 0x0005e40000000400 */
[----:B------:R2:W-:Y:S01]  /*27dd0*/  STS.U16 [R14+0x3900], R22 ;  /* 0x003900160e007388 */ /* 0x0005e20000000400 */
[----:B------:R4:W-:Y:S01]  /*27de0*/  STS.U16 [R14+0x3a00], R23 ;  /* 0x003a00170e007388 */ /* 0x0009e20000000400 */
[----:B------:R4:W-:Y:S02]  /*27df0*/  STS.U16 [R14+0x3b00], R24 ;  /* 0x003b00180e007388 */ /* 0x0009e40000000400 */
[----:B------:R4:W-:Y:S01]  /*27e00*/  STS.U16 [R14+0x5800], R25 ;  /* 0x005800190e007388 */ /* 0x0009e20000000400 */
[----:B0-----:R-:W3:Y:S04]  /*27e10*/  LDL R4, [R1+0x1da8] ;  /* 0x001da80001047983 */ /* 0x001ee80000100800 */
[----:B-1----:R-:W3:Y:S01]  /*27e20*/  LDL R5, [R1+0x1da0] ;  /* 0x001da00001057983 */ /* 0x002ee20000100800 */
[----:B--2---:R-:W2:Y:S02]  /*27e30*/  LDL.LU R21, [R1+0x41b4] ;  /* 0x0041b40001157983 */ /* 0x004ea40000300800 */
[----:B------:R-:W2:Y:S02]  /*27e40*/  LDL.LU R22, [R1+0x41b0] ;  /* 0x0041b00001167983 */ /* 0x000ea40000300800 */
[----:B----4-:R-:W4:Y:S01]  /*27e50*/  LDL.LU R23, [R1+0x41ac] ;  /* 0x0041ac0001177983 */ /* 0x010f220000300800 */
[----:B------:R-:W2:Y:S01]  /*27e60*/  LDL.LU R24, [R1+0x41a8] ;  /* 0x0041a80001187983 */ /* 0x000ea20000300800 */
[----:B------:R-:W2:Y:S03]  /*27e70*/  LDL.LU R25, [R1+0x41a4] ;  /* 0x0041a40001197983 */ /* 0x000ea60000300800 */
[----:B------:R0:W-:Y:S01]  /*27e80*/  STS.U16 [R14+0x5900], R28 ;  /* 0x0059001c0e007388 */ /* 0x0001e20000000400 */
[----:B------:R1:W-:Y:S02]  /*27e90*/  STS.U16 [R14+0x5a00], R26 ;  /* 0x005a001a0e007388 */ /* 0x0003e40000000400 */
[----:B------:R1:W-:Y:S02]  /*27ea0*/  STS.U16 [R14+0x5b00], R27 ;  /* 0x005b001b0e007388 */ /* 0x0003e40000000400 */
[----:B------:R1:W-:Y:S01]  /*27eb0*/  STS.U16 [R14+0x7800], R29 ;  /* 0x0078001d0e007388 */ /* 0x0003e20000000400 */
[----:B------:R1:W-:Y:S01]  /*27ec0*/  STS.U16 [R14+0x7900], R13 ;  /* 0x0079000d0e007388 */ /* 0x0003e20000000400 */
[----:B------:R1:W-:Y:S03]  /*27ed0*/  STS.U16 [R14+0x7a00], R15 ;  /* 0x007a000f0e007388 */ /* 0x0003e60000000400 */
[----:B0-----:R-:W2:Y:S01]  /*27ee0*/  LDL.LU R28, [R1+0x41a0] ;  /* 0x0041a000011c7983 */ /* 0x001ea20000300800 */
[----:B-1----:R-:W2:Y:S03]  /*27ef0*/  LDL.LU R26, [R1+0x419c] ;  /* 0x00419c00011a7983 */ /* 0x002ea60000300800 */
[----:B------:R-:W2:Y:S01]  /*27f00*/  LDL.LU R27, [R1+0x4198] ;  /* 0x00419800011b7983 */ /* 0x000ea20000300800 */
[----:B------:R-:W2:Y:S03]  /*27f10*/  LDL.LU R29, [R1+0x4194] ;  /* 0x00419400011d7983 */ /* 0x000ea60000300800 */
[----:B------:R-:W2:Y:S01]  /*27f20*/  LDL.LU R13, [R1+0x4190] ;  /* 0x00419000010d7983 */ /* 0x000ea20000300800 */
[----:B------:R-:W2:Y:S03]  /*27f30*/  LDL.LU R15, [R1+0x418c] ;  /* 0x00418c00010f7983 */ /* 0x000ea60000300800 */
[----:B------:R0:W-:Y:S04]  /*27f40*/  STS.U16 [R14+0x7b00], R0 ;  /* 0x007b00000e007388 */ /* 0x0001e80000000400 */
[----:B0-----:R-:W2:Y:S01]  /*27f50*/  LDL.LU R0, [R1+0x4188] ;  /* 0x0041880001007983 */ /* 0x001ea20000300800 */
[----:B------:R-:W-:-:S06]  /*27f60*/  PRMT R2, RZ, 0x7610, R2 ;  /* 0x00007610ff027816 */ /* 0x000fcc0000000002 */
[----:B---3--:R0:W3:Y:S04]  /*27f70*/  @!P0 LDG.E.U16 R2, [R4.64] ;  /* 0x0000000604028981 */ /* 0x0080e8000c1e1500 */
[----:B--2---:R1:W-:Y:S04]  /*27f80*/  STS.U16 [R14+0x9800], R0 ;  /* 0x009800000e007388 */ /* 0x0043e80000000400 */
[----:B-1----:R-:W2:Y:S01]  /*27f90*/  LDL.LU R14, [R1+0x4184] ;  /* 0x00418400010e7983 */ /* 0x002ea20000300800 */
[----:B------:R-:W2:Y:S02]  /*27fa0*/  LDL.LU R0, [R1+0x4180] ;  /* 0x0041800001007983 */ /* 0x000ea40000300800 */
[----:B0-----:R-:W2:Y:S02]  /*27fb0*/  LDL R4, [R1+0x1bb8] ;  /* 0x001bb80001047983 */ /* 0x001ea40000100800 */
[----:B------:R-:W2:Y:S02]  /*27fc0*/  LDL R5, [R1+0x1bdc] ;  /* 0x001bdc0001057983 */ /* 0x000ea40000100800 */
[----:B--2---:R-:W-:-:S02]  /*27fd0*/  @!P0 LOP3.LUT R5, R5, R4, RZ, 0x3c, !PT ;  /* 0x0000000405058212 */ /* 0x004fc400078e3cff */
[----:B------:R-:W-:Y:S02]  /*27fe0*/  PRMT R0, RZ, 0x7610, R0 ;  /* 0x00007610ff007816 */ /* 0x000fe40000000000 */
[----:B------:R-:W-:-:S04]  /*27ff0*/  @!P0 LOP3.LUT R4, R5, R4, RZ, 0x3c, !PT ;  /* 0x0000000405048212 */ /* 0x000fc800078e3cff */
[----:B------:R-:W-:-:S05]  /*28000*/  @!P0 LOP3.LUT R5, R5, R4, RZ, 0x3c, !PT ;  /* 0x0000000405058212 */ /* 0x000fca00078e3cff */
[----:B------:R-:W2:Y:S04]  /*28010*/  @!P0 LDG.E.U16 R0, [R4.64] ;  /* 0x0000000604008981 */ /* 0x000ea8000c1e1500 */
[----:B---3--:R-:W-:Y:S04]  /*28020*/  STL [R1+0x40b0], R2 ;  /* 0x0040b00201007387 */ /* 0x008fe80000100800 */
[----:B--2---:R0:W-:Y:S04]  /*28030*/  STL [R1+0x98], R0 ;  /* 0x0000980001007387 */ /* 0x0041e80000100800 */
[----:B0-----:R-:W2:Y:S01]  /*28040*/  LDL.LU R0, [R1+0x417c] ;  /* 0x00417c0001007983 */ /* 0x001ea20000300800 */
[----:B------:R-:W3:Y:S02]  /*28050*/  LDL R4, [R1+0x1c04] ;  /* 0x001c040001047983 */ /* 0x000ee40000100800 */
[----:B------:R-:W3:Y:S01]  /*28060*/  LDL R5, [R1+0x1c08] ;  /* 0x001c080001057983 */ /* 0x000ee20000100800 */
[----:B------:R-:W-:-:S02]  /*28070*/  PRMT R14, RZ, 0x7610, R14 ;  /* 0x00007610ff0e7816 */ /* 0x000fc4000000000e */
[----:B---3--:R-:W-:-:S04]  /*28080*/  @!P0 LOP3.LUT R5, R5, R4, RZ, 0x3c, !PT ;  /* 0x0000000405058212 */ /* 0x008fc800078e3cff */
[----:B------:R-:W-:-:S04]  /*28090*/  @!P0 LOP3.LUT R4, R5, R4, RZ, 0x3c, !PT ;  /* 0x0000000405048212 */ /* 0x000fc800078e3cff */
[----:B------:R-:W-:-:S05]  /*280a0*/  @!P0 LOP3.LUT R5, R5, R4, RZ, 0x3c, !PT ;  /* 0x0000000405058212 */ /* 0x000fca00078e3cff */
[----:B------:R-:W3:Y:S04]  /*280b0*/  @!P0 LDG.E.U16 R14, [R4.64] ;  /* 0x00000006040e8981 */ /* 0x000ee8000c1e1500 */
[----:B---3--:R0:W-:Y:S04]  /*280c0*/  STL [R1+0x90], R14 ;  /* 0x0000900e01007387 */ /* 0x0081e80000100800 */
[----:B0-----:R-:W3:Y:S01]  /*280d0*/  LDL.LU R14, [R1+0x4178] ;  /* 0x00417800010e7983 */ /* 0x001ee20000300800 */
[----:B------:R-:W3:Y:S02]  /*280e0*/  LDL R4, [R1+0x1be0] ;  /* 0x001be00001047983 */ /* 0x000ee40000100800 */
[----:B------:R-:W3:Y:S01]  /*280f0*/  LDL R5, [R1+0x1c64] ;  /* 0x001c640001057983 */ /* 0x000ee20000100800 */
[----:B--2---:R-:W-:-:S02]  /*28100*/  PRMT R0, RZ, 0x7610, R0 ;  /* 0x00007610ff007816 */ /* 0x004fc40000000000 */
[----:B---3--:R-:W-:-:S04]  /*28110*/  @!P0 LOP3.LUT R5, R5, R4, RZ, 0x3c, !PT ;  /* 0x0000000405058212 */ /* 0x008fc800078e3cff */
[----:B------:R-:W-:-:S04]  /*28120*/  @!P0 LOP3.LUT R4, R5, R4, RZ, 0x3c, !PT ;  /* 0x0000000405048212 */ /* 0x000fc800078e3cff */
[----:B------:R-:W-:-:S05]  /*28130*/  @!P0 LOP3.LUT R5, R5, R4, RZ, 0x3c, !PT ;  /* 0x0000000405058212 */ /* 0x000fca00078e3cff */
[----:B------:R-:W2:Y:S04]  /*28140*/  @!P0 LDG.E.U16 R0, [R4.64] ;  /* 0x0000000604008981 */ /* 0x000ea8000c1e1500 */
        /* <DEDUP_REMOVED lines=62> */
[----:B------:R0:W3:Y:S04]  /*28530*/  @!P0 LDG.E.U16 R12, [R4.64] ;  /* 0x00000006040c8981 */ /* 0x0000e8000c1e1500 */
[----:B0-----:R-:W2:Y:S04]  /*28540*/  LDL R4, [R1+0x1c30] ;  /* 0x001c300001047983 */ /* 0x001ea80000100800 */
[----:B------:R-:W2:Y:S01]  /*28550*/  LDL R5, [R1+0x1c6c] ;  /* 0x001c6c0001057983 */ /* 0x000ea20000100800 */
[----:B------:R-:W-:Y:S02]  /*28560*/  PRMT R14, RZ, 0x7610, R14 ;  /* 0x00007610ff0e7816 */ /* 0x000fe4000000000e */
[----:B--2---:R-:W-:-:S04]  /*28570*/  @!P0 LOP3.LUT R5, R5, R4, RZ, 0x3c, !PT ;  /* 0x0000000405058212 */ /* 0x004fc800078e3cff */
        /* <DEDUP_REMOVED lines=39> */
[----:B------:R0:W2:Y:S04]  /*287f0*/  @!P0 LDG.E.U16 R14, [R4.64] ;  /* 0x00000006040e8981 */ /* 0x0000a8000c1e1500 */
[----:B0-----:R-:W3:Y:S04]  /*28800*/  LDL R4, [R1+0x1bd4] ;  /* 0x001bd40001047983 */ /* 0x001ee80000100800 */
[----:B------:R-:W3:Y:S01]  /*28810*/  LDL R5, [R1+0x1c28] ;  /* 0x001c280001057983 */ /* 0x000ee20000100800 */
[----:B------:R-:W-:Y:S02]  /*28820*/  PRMT R15, RZ, 0x7610, R15 ;  /* 0x00007610ff0f7816 */ /* 0x000fe4000000000f */
[----:B---3--:R-:W-:-:S04]  /*28830*/  @!P0 LOP3.LUT R5, R5, R4, RZ, 0x3c, !PT ;  /* 0x0000000405058212 */ /* 0x008fc800078e3cff */
[----:B------:R-:W-:-:S04]  /*28840*/  @!P0 LOP3.LUT R4, R5, R4, RZ, 0x3c, !PT ;  /* 0x0000000405048212 */ /* 0x000fc800078e3cff */
[----:B------:R-:W-:-:S05]  /*28850*/  @!P0 LOP3.LUT R5, R5, R4, RZ, 0x3c, !PT ;  /* 0x0000000405058212 */ /* 0x000fca00078e3cff */
[----:B------:R-:W3:Y:S04]  /*28860*/  @!P0 LDG.E.U16 R15, [R4.64] ;  /* 0x00000006040f8981 */ /* 0x000ee8000c1e1500 */
[----:B--2---:R0:W-:Y:S04]  /*28870*/  STL [R1], R14 ;  /* 0x0000000e01007387 */ /* 0x0041e80000100800 */
[----:B0-----:R-:W2:Y:S04]  /*28880*/  LDL R14, [R1+0x1cf4] ;  /* 0x001cf400010e7983 */ /* 0x001ea80000100800 */
[----:B---3--:R0:W-:Y:S04]  /*28890*/  STL [R1+0x7c], R15 ;  /* 0x00007c0f01007387 */ /* 0x0081e80000100800 */
[----:B0-----:R-:W3:Y:S01]  /*288a0*/  LDL.LU R15, [R1+0x4148] ;  /* 0x00414800010f7983 */ /* 0x001ee20000300800 */
[----:B------:R-:W2:Y:S02]  /*288b0*/  LDL R4, [R1+0x1bf8] ;  /* 0x001bf80001047983 */ /* 0x000ea40000100800 */
[----:B------:R-:W2:Y:S01]  /*288c0*/  LDL R5, [R1+0x1c34] ;  /* 0x001c340001057983 */ /* 0x000ea20000100800 */
[----:B------:R-:W-:-:S02]  /*288d0*/  PRMT R0, RZ, 0x7610, R0 ;  /* 0x00007610ff007816 */ /* 0x000fc40000000000 */
[----:B--2---:R-:W-:-:S04]  /*288e0*/  @!P0 LOP3.LUT R5, R5, R4, RZ, 0x3c, !PT ;  /* 0x0000000405058212 */ /* 0x004fc800078e3cff */
[----:B------:R-:W-:-:S04]  /*288f0*/  @!P0 LOP3.LUT R4, R5, R4, RZ, 0x3c, !PT ;  /* 0x0000000405048212 */ /* 0x000fc800078e3cff */
[----:B------:R-:W-:-:S05]  /*28900*/  @!P0 LOP3.LUT R5, R5, R4, RZ, 0x3c, !PT ;  /* 0x0000000405058212 */ /* 0x000fca00078e3cff */
[----:B------:R-:W2:Y:S04]  /*28910*/  @!P0 LDG.E.U16 R0, [R4.64] ;  /* 0x0000000604008981 */ /* 0x000ea8000c1e1500 */
[----:B--2---:R0:W-:Y:S04]  /*28920*/  STL [R1+0x78], R0 ;  /* 0x0000780001007387 */ /* 0x0041e80000100800 */
[----:B0-----:R-:W2:Y:S01]  /*28930*/  LDL.LU R0, [R1+0x4144] ;  /* 0x0041440001007983 */ /* 0x001ea20000300800 */
[----:B------:R-:W2:Y:S02]  /*28940*/  LDL R4, [R1+0x1d70] ;  /* 0x001d700001047983 */ /* 0x000ea40000100800 */
[----:B------:R-:W2:Y:S01]  /*28950*/  LDL R5, [R1+0x1dc0] ;  /* 0x001dc00001057983 */ /* 0x000ea20000100800 */
[----:B------:R-:W-:-:S02]  /*28960*/  PRMT R11, RZ, 0x7610, R11 ;  /* 0x00007610ff0b7816 */ /* 0x000fc4000000000b */
[----:B--2---:R-:W-:-:S04]  /*28970*/  @!P0 LOP3.LUT R5, R5, R4, RZ, 0x3c, !PT ;  /* 0x0000000405058212 */ /* 0x004fc800078e3cff */
[----:B------:R-:W-:-:S04]  /*28980*/  @!P0 LOP3.LUT R4, R5, R4, RZ, 0x3c, !PT ;  /* 0x0000000405048212 */ /* 0x000fc800078e3cff */
[----:B------:R-:W-:-:S05]  /*28990*/  @!P0 LOP3.LUT R5, R5, R4, RZ, 0x3c, !PT ;  /* 0x0000000405058212 */ /* 0x000fca00078e3cff */
[----:B------:R0:W2:Y:S04]  /*289a0*/  @!P0 LDG.E.U16 R11, [R4.64] ;  /* 0x00000006040b8981 */ /* 0x0000a8000c1e1500 */
[----:B0-----:R-:W2:Y:S04]  /*289b0*/  LDL R4, [R1+0x1c38] ;  /* 0x001c380001047983 */ /* 0x001ea80000100800 */
[----:B------:R-:W2:Y:S01]  /*289c0*/  LDL R5, [R1+0x1c74] ;  /* 0x001c740001057983 */ /* 0x000ea20000100800 */
[----:B---3--:R-:W-:Y:S02]  /*289d0*/  PRMT R15, RZ, 0x7610, R15 ;  /* 0x00007610ff0f7816 */ /* 0x008fe4000000000f */
[----:B--2---:R-:W-:-:S04]  /*289e0*/  @!P0 LOP3.LUT R5, R5, R4, RZ, 0x3c, !PT ;  /* 0x0000000405058212 */ /* 0x004fc800078e3cff */
[----:B------:R-:W-:-:S04]  /*289f0*/  @!P0 LOP3.LUT R4, R5, R4, RZ, 0x3c, !PT ;  /* 0x0000000405048212 */ /* 0x000fc800078e3cff */
[----:B------:R-:W-:-:S05]  /*28a00*/  @!P0 LOP3.LUT R5, R5, R4, RZ, 0x3c, !PT ;  /* 0x0000000405058212 */ /* 0x000fca00078e3cff */
[----:B------:R-:W2:Y:S04]  /*28a10*/  @!P0 LDG.E.U16 R15, [R4.64] ;  /* 0x00000006040f8981 */ /* 0x000ea8000c1e1500 */
[----:B------:R-:W-:Y:S04]  /*28a20*/  STL [R1+0x4100], R11 ;  /* 0x0041000b01007387 */ /* 0x000fe80000100800 */
        /* <DEDUP_REMOVED lines=8> */
[----:B------:R-:W3:Y:S01]  /*28ab0*/  @!P0 LDG.E.U16 R0, [R4.64] ;  /* 0x0000000604008981 */ /* 0x000ee2000c1e1500 */
[----:B--2---:R-:W-:-:S03]  /*28ac0*/  PRMT R15, RZ, 0x7610, R15 ;  /* 0x00007610ff0f7816 */ /* 0x004fc6000000000f */
[----:B---3--:R0:W-:Y:S04]  /*28ad0*/  STL [R1+0x6c], R0 ;  /* 0x00006c0001007387 */ /* 0x0081e80000100800 */
[----:B0-----:R-:W2:Y:S01]  /*28ae0*/  LDL.LU R0, [R1+0x413c] ;  /* 0x00413c0001007983 */ /* 0x001ea20000300800 */
[----:B------:R-:W3:Y:S02]  /*28af0*/  LDL R5, [R1+0x1cb8] ;  /* 0x001cb80001057983 */ /* 0x000ee40000100800 */
[----:B------:R-:W-:Y:S02]  /*28b00*/  @!P0 IMAD.MOV.U32 R4, RZ, RZ, R14 ;  /* 0x000000ffff048224 */ /* 0x000fe400078e000e */
[----:B------:R-:W2:Y:S04]  /*28b10*/  LDL R14, [R1+0x1dbc] ;  /* 0x001dbc00010e7983 */ /* 0x000ea80000100800 */
[----:B---3--:R-:W3:Y:S04]  /*28b20*/  @!P0 LDG.E.U16 R15, [R4.64] ;  /* 0x00000006040f8981 */ /* 0x008ee8000c1e1500 */
        /* <DEDUP_REMOVED lines=25> */
[----:B---3--:R0:W-:Y:S04]  /*28cc0*/  STL [R1+0x40e4], R19 ;  /* 0x0040e41301007387 */ /* 0x0081e80000100800 */
[----:B0-----:R-:W3:Y:S04]  /*28cd0*/  LDL R19, [R1+0x1cfc] ;  /* 0x001cfc0001137983 */ /* 0x001ee80000100800 */
        /* <DEDUP_REMOVED lines=8> */
[----:B------:R-:W2:Y:S01]  /*28d60*/  @!P0 LDG.E.U16 R0, [R4.64] ;  /* 0x0000000604008981 */ /* 0x000ea2000c1e1500 */
[----:B------:R-:W-:-:S03]  /*28d70*/  PRMT R10, RZ, 0x7610, R10 ;  /* 0x00007610ff0a7816 */ /* 0x000fc6000000000a */
[----:B--2---:R0:W-:Y:S04]  /*28d80*/  STL [R1+0x5c], R0 ;  /* 0x00005c0001007387 */ /* 0x0041e80000100800 */
[----:B0-----:R-:W2:Y:S01]  /*28d90*/  LDL.LU R0, [R1+0x412c] ;  /* 0x00412c0001007983 */ /* 0x001ea20000300800 */
[----:B------:R-:W2:Y:S02]  /*28da0*/  LDL R5, [R1+0x1d78] ;  /* 0x001d780001057983 */ /* 0x000ea40000100800 */
[----:B------:R-:W-:Y:S01]  /*28db0*/  @!P0 IMAD.MOV.U32 R4, RZ, RZ, R14 ;  /* 0x000000ffff048224 */ /* 0x000fe200078e000e */
[----:B------:R-:W-:Y:S01]  /*28dc0*/  PRMT R15, RZ, 0x7610, R15 ;  /* 0x00007610ff0f7816 */ /* 0x000fe2000000000f */
[----:B------:R-:W3:Y:S04]  /*28dd0*/  LDL R14, [R1+0x1d7c] ;  /* 0x001d7c00010e7983 */ /* 0x000ee80000100800 */
[----:B--2---:R0:W2:Y:S04]  /*28de0*/  @!P0 LDG.E.U16 R10, [R4.64] ;  /* 0x00000006040a8981 */ /* 0x0040a8000c1e1500 */
[----:B0-----:R-:W2:Y:S04]  /*28df0*/  LDL R4, [R1+0x1c40] ;  /* 0x001c400001047983 */ /* 0x001ea80000100800 */
[----:B------:R-:W2:Y:S02]  /*28e00*/  LDL R5, [R1+0x1c7c] ;  /* 0x001c7c0001057983 */ /* 0x000ea40000100800 */
[----:B--2---:R-:W-:-:S04]  /*28e10*/  @!P0 LOP3.LUT R5, R5, R4, RZ, 0x3c, !PT ;  /* 0x0000000405058212 */ /* 0x004fc800078e3cff */
[----:B------:R-:W-:-:S04]  /*28e20*/  @!P0 LOP3.LUT R4, R5, R4, RZ, 0x3c, !PT ;  /* 0x0000000405048212 */ /* 0x000fc800078e3cff */
[----:B------:R-:W-:-:S05]  /*28e30*/  @!P0 LOP3.LUT R5, R5, R4, RZ, 0x3c, !PT ;  /* 0x0000000405058212 */ /* 0x000fca00078e3cff */
[----:B------:R-:W2:Y:S04]  /*28e40*/  @!P0 LDG.E.U16 R15, [R4.64] ;  /* 0x00000006040f8981 */ /* 0x000ea8000c1e1500 */
[----:B------:R-:W-:Y:S04]  /*28e50*/  STL [R1+0x40e8], R10 ;  /* 0x0040e80a01007387 */ /* 0x000fe80000100800 */
        /* <DEDUP_REMOVED lines=13> */
[----:B---3--:R-:W-:Y:S02]  /*28f30*/  @!P0 IMAD.MOV.U32 R4, RZ, RZ, R19 ;  /* 0x000000ffff048224 */ /* 0x008fe400078e0013 */
[----:B------:R-:W3:Y:S04]  /*28f40*/  LDL R19, [R1+0x1db8] ;  /* 0x001db80001137983 */ /* 0x000ee80000100800 */
[----:B--2---:R-:W2:Y:S04]  /*28f50*/  @!P0 LDG.E.U16 R15, [R4.64] ;  /* 0x00000006040f8981 */ /* 0x004ea8000c1e1500 */
        /* <DEDUP_REMOVED lines=37> */
[----:B---3--:R-:W-:Y:S01]  /*291b0*/  @!P0 IMAD.MOV.U32 R4, RZ, RZ, R19 ;  /* 0x000000ffff048224 */ /* 0x008fe200078e0013 */
[----:B------:R-:W-:Y:S01]  /*291c0*/  PRMT R15, RZ, 0x7610, R15 ;  /* 0x00007610ff0f7816 */ /* 0x000fe2000000000f */
[----:B------:R-:W3:Y:S04]  /*291d0*/  LDL R19, [R1+0x1d84] ;  /* 0x001d840001137983 */ /* 0x000ee80000100800 */
[----:B--2---:R0:W2:Y:S04]  /*291e0*/  @!P0 LDG.E.U16 R8, [R4.64] ;  /* 0x0000000604088981 */ /* 0x0040a8000c1e1500 */
[----:B0-----:R-:W2:Y:S04]  /*291f0*/  LDL R4, [R1+0x1c48] ;  /* 0x001c480001047983 */ /* 0x001ea80000100800 */
[----:B------:R-:W2:Y:S02]  /*29200*/  LDL R5, [R1+0x1c84] ;  /* 0x001c840001057983 */ /* 0x000ea40000100800 */
[----:B--2---:R-:W-:-:S04]  /*29210*/  @!P0 LOP3.LUT R5, R5, R4, RZ, 0x3c, !PT ;  /* 0x0000000405058212 */ /* 0x004fc800078e3cff */
[----:B------:R-:W-:-:S04]  /*29220*/  @!P0 LOP3.LUT R4, R5, R4, RZ, 0x3c, !PT ;  /* 0x0000000405048212 */ /* 0x000fc800078e3cff */
[----:B------:R-:W-:Y:S01]  /*29230*/  @!P0 LOP3.LUT R5, R5, R4, RZ, 0x3c, !PT ;  /* 0x0000000405058212 */ /* 0x000fe200078e3cff */
[----:B------:R-:W-:Y:S04]  /*29240*/  STL [R1+0x40d0], R8 ;  /* 0x0040d00801007387 */ /* 0x000fe80000100800 */
[----:B------:R0:W2:Y:S04]  /*29250*/  @!P0 LDG.E.U16 R15, [R4.64] ;  /* 0x00000006040f8981 */ /* 0x0000a8000c1e1500 */
[----:B0-----:R-:W3:Y:S01]  /*29260*/  LDL R5, [R1+0x1c88] ;  /* 0x001c880001057983 */ /* 0x001ee20000100800 */
[----:B------:R-:W-:Y:S01]  /*29270*/  PRMT R10, RZ, 0x7610, R10 ;  /* 0x00007610ff0a7816 */ /* 0x000fe2000000000a */
[----:B------:R-:W-:-:S02]  /*29280*/  @!P0 IMAD.MOV.U32 R4, RZ, RZ, R14 ;  /* 0x000000ffff048224 */ /* 0x000fc400078e000e */
[----:B--2---:R0:W-:Y:S01]  /*29290*/  STL [R1+0x34], R15 ;  /* 0x0000340f01007387 */ /* 0x0041e20000100800 */
[----:B------:R-:W-:Y:S01]  /*292a0*/  PRMT R0, RZ, 0x7610, R0 ;  /* 0x00007610ff007816 */ /* 0x000fe20000000000 */
[----:B------:R-:W2:Y:S02]  /*292b0*/  LDL R14, [R1+0x1d88] ;  /* 0x001d8800010e7983 */ /* 0x000ea40000100800 */
[----:B---3--:R1:W3:Y:S04]  /*292c0*/  @!P0 LDG.E.U16 R10, [R4.64] ;  /* 0x00000006040a8981 */ /* 0x0082e8000c1e1500 */
[----:B0-----:R-:W2:Y:S04]  /*292d0*/  LDL R15, [R1+0x1c1c] ;  /* 0x001c1c00010f7983 */ /* 0x001ea80000100800 */
[----:B-1----:R-:W2:Y:S04]  /*292e0*/  LDL R4, [R1+0x1cc8] ;  /* 0x001cc80001047983 */ /* 0x002ea80000100800 */
[----:B------:R-:W2:Y:S02]  /*292f0*/  LDL R5, [R1+0x1d04] ;  /* 0x001d040001057983 */ /* 0x000ea40000100800 */
        /* <DEDUP_REMOVED lines=16> */
[----:B--2---:R-:W-:Y:S01]  /*29400*/  STL [R1+0x24], R28 ;  /* 0x0000241c01007387 */ /* 0x004fe20000100800 */
[----:B------:R-:W2:Y:S02]  /*29410*/  LDL R5, [R1+0x1d48] ;  /* 0x001d480001057983 */ /* 0x000ea40000100800 */
[----:B------:R-:W-:Y:S01]  /*29420*/  @!P0 IMAD.MOV.U32 R4, RZ, RZ, R19 ;  /* 0x000000ffff048224 */ /* 0x000fe200078e0013 */
[----:B------:R-:W-:Y:S02]  /*29430*/  PRMT R11, RZ, 0x7610, R11 ;  /* 0x00007610ff0b7816 */ /* 0x000fe4000000000b */
[----:B------:R-:W-:Y:S01]  /*29440*/  PRMT R6, RZ, 0x7610, R6 ;  /* 0x00007610ff067816 */ /* 0x000fe20000000006 */
[----:B------:R-:W3:Y:S04]  /*29450*/  LDL R19, [R1+0x1c8c] ;  /* 0x001c8c0001137983 */ /* 0x000ee80000100800 */
[----:B--2---:R0:W2:Y:S04]  /*29460*/  @!P0 LDG.E.U16 R7, [R4.64] ;  /* 0x0000000604078981 */ /* 0x0040a8000c1e1500 */
[----:B0-----:R-:W2:Y:S01]  /*29470*/  LDL R5, [R1+0x1bc8] ;  /* 0x001bc80001057983 */ /* 0x001ea20000100800 */
[----:B------:R-:W-:-:S05]  /*29480*/  @!P0 IMAD.MOV.U32 R4, RZ, RZ, R15 ;  /* 0x000000ffff048224 */ /* 0x000fca00078e000f */
[----:B--2---:R3:W2:Y:S04]  /*29490*/  @!P0 LDG.E.U16 R11, [R4.64] ;  /* 0x00000006040b8981 */ /* 0x0046a8000c1e1500 */
[----:B------:R-:W-:Y:S01]  /*294a0*/  STL [R1+0x40b4], R7 ;  /* 0x0040b40701007387 */ /* 0x000fe20000100800 */
[----:B------:R-:W4:Y:S02]  /*294b0*/  LDL R15, [R1+0x1c90] ;  /* 0x001c9000010f7983 */ /* 0x000f240000100800 */
[----:B---3--:R-:W-:Y:S02]  /*294c0*/  @!P0 IMAD.MOV.U32 R4, RZ, RZ, R10 ;  /* 0x000000ffff048224 */ /* 0x008fe400078e000a */
[----:B------:R-:W-:-:S05]  /*294d0*/  @!P0 IMAD.MOV.U32 R5, RZ, RZ, R14 ;  /* 0x000000ffff058224 */ /* 0x000fca00078e000e */
[----:B------:R0:W3:Y:S04]  /*294e0*/  @!P0 LDG.E.U16 R6, [R4.64] ;  /* 0x0000000604068981 */ /* 0x0000e8000c1e1500 */
[----:B--2---:R1:W-:Y:S01]  /*294f0*/  STL [R1+0x20], R11 ;  /* 0x0000200b01007387 */ /* 0x0043e20000100800 */
[----:B0-----:R-:W2:Y:S02]  /*29500*/  LDL R4, [R1+0x1bec] ;  /* 0x001bec0001047983 */ /* 0x001ea40000100800 */
[----:B------:R-:W2:Y:S01]  /*29510*/  LDL R5, [R1+0x1c4c] ;  /* 0x001c4c0001057983 */ /* 0x000ea20000100800 */
[----:B------:R-:W-:Y:S01]  /*29520*/  PRMT R8, RZ, 0x7610, R8 ;  /* 0x00007610ff087816 */ /* 0x000fe20000000008 */
[----:B------:R-:W4:Y:S04]  /*29530*/  LDL R14, [R1+0x1cd0] ;  /* 0x001cd000010e7983 */ /* 0x000f280000100800 */
[----:B------:R-:W4:Y:S04]  /*29540*/  LDL R10, [R1+0x1d0c] ;  /* 0x001d0c00010a7983 */ /* 0x000f280000100800 */
[----:B-1----:R-:W4:Y:S04]  /*29550*/  LDL R11, [R1+0x1ccc] ;  /* 0x001ccc00010b7983 */ /* 0x002f280000100800 */
[----:B---3--:R0:W-:Y:S01]  /*29560*/  STL [R1+0x40b8], R6 ;  /* 0x0040b80601007387 */ /* 0x0081e20000100800 */
[----:B--2---:R-:W-:-:S04]  /*29570*/  @!P0 LOP3.LUT R5, R5, R4, RZ, 0x3c, !PT ;  /* 0x0000000405058212 */ /* 0x004fc800078e3cff */
[----:B------:R-:W-:-:S04]  /*29580*/  @!P0 LOP3.LUT R4, R5, R4, RZ, 0x3c, !PT ;  /* 0x0000000405048212 */ /* 0x000fc800078e3cff */
[----:B------:R-:W-:-:S05]  /*29590*/  @!P0 LOP3.LUT R5, R5, R4, RZ, 0x3c, !PT ;  /* 0x0000000405058212 */ /* 0x000fca00078e3cff */
[----:B------:R1:W2:Y:S04]  /*295a0*/  @!P0 LDG.E.U16 R8, [R4.64] ;  /* 0x0000000604088981 */ /* 0x0002a8000c1e1500 */
[----:B-1----:R-:W3:Y:S01]  /*295b0*/  LDL R5, [R1+0x1c50] ;  /* 0x001c500001057983 */ /* 0x002ee20000100800 */
[----:B------:R-:W-:Y:S01]  /*295c0*/  PRMT R12, RZ, 0x7610, R12 ;  /* 0x00007610ff0c7816 */ /* 0x000fe2000000000c */
[----:B------:R-:W-:-:S05]  /*295d0*/  @!P0 IMAD.MOV.U32 R4, RZ, RZ, R19 ;  /* 0x000000ffff048224 */ /* 0x000fca00078e0013 */
[----:B---3--:R4:W3:Y:S04]  /*295e0*/  @!P0 LDG.E.U16 R12, [R4.64] ;  /* 0x00000006040c8981 */ /* 0x0088e8000c1e1500 */
[----:B--2---:R1:W-:Y:S01]  /*295f0*/  STL [R1+0x1c], R8 ;  /* 0x00001c0801007387 */ /* 0x0043e20000100800 */
[----:B0-----:R-:W2:Y:S01]  /*29600*/  LDL R6, [R1+0x1d4c] ;  /* 0x001d4c0001067983 */ /* 0x001ea20000100800 */
[----:B------:R-:W-:Y:S01]  /*29610*/  PRMT R7, RZ, 0x7610, R7 ;  /* 0x00007610ff077816 */ /* 0x000fe20000000007 */
[----:B------:R-:W2:Y:S01]  /*29620*/  LDL R19, [R1+0x1d50] ;  /* 0x001d500001137983 */ /* 0x000ea20000100800 */
[----:B-1----:R-:W2:Y:S01]  /*29630*/  LDL R8, [R1+0x1d10] ;  /* 0x001d100001087983 */ /* 0x002ea20000100800 */
[----:B----4-:R-:W-:Y:S02]  /*29640*/  @!P0 IMAD.MOV.U32 R4, RZ, RZ, R11 ;  /* 0x000000ffff048224 */ /* 0x010fe400078e000b */
[----:B------:R-:W-:-:S05]  /*29650*/  @!P0 IMAD.MOV.U32 R5, RZ, RZ, R15 ;  /* 0x000000ffff058224 */ /* 0x000fca00078e000f */
[----:B------:R0:W4:Y:S01]  /*29660*/  @!P0 LDG.E.U16 R7, [R4.64] ;  /* 0x0000000604078981 */ /* 0x000122000c1e1500 */
[----:B------:R-:W-:Y:S01]  /*29670*/  PRMT R9, RZ, 0x7610, R9 ;  /* 0x00007610ff097816 */ /* 0x000fe20000000009 */
[----:B0-----:R-:W-:Y:S02]  /*29680*/  @!P0 IMAD.MOV.U32 R4, RZ, RZ, R10 ;  /* 0x000000ffff048224 */ /* 0x001fe400078e000a */
[----:B------:R-:W-:-:S05]  /*29690*/  @!P0 IMAD.MOV.U32 R5, RZ, RZ, R14 ;  /* 0x000000ffff058224 */ /* 0x000fca00078e000e */
[----:B------:R0:W4:Y:S04]  /*296a0*/  @!P0 LDG.E.U16 R9, [R4.64] ;  /* 0x0000000604098981 */ /* 0x000128000c1e1500 */
[----:B---3--:R1:W-:Y:S01]  /*296b0*/  STL [R1+0x18], R12 ;  /* 0x0000180c01007387 */ /* 0x0083e20000100800 */
[----:B------:R-:W-:Y:S01]  /*296c0*/  PRMT R2, RZ, 0x7610, R2 ;  /* 0x00007610ff027816 */ /* 0x000fe20000000002 */
[----:B--2---:R-:W-:Y:S01]  /*296d0*/  @!P0 IMAD.MOV.U32 R14, RZ, RZ, R6 ;  /* 0x000000ffff0e8224 */ /* 0x004fe200078e0006 */
[----:B0-----:R-:W-:Y:S01]  /*296e0*/  PRMT R5, RZ, 0x7610, R5 ;  /* 0x00007610ff057816 */ /* 0x001fe20000000005 */
[----:B------:R-:W2:Y:S04]  /*296f0*/  LDL R11, [R1+0x1c14] ;  /* 0x001c1400010b7983 */ /* 0x000ea80000100800 */
[----:B-1----:R-:W3:Y:S01]  /*29700*/  LDL R12, [R1+0x1d8c] ;  /* 0x001d8c00010c7983 */ /* 0x002ee20000100800 */
[----:B------:R-:W-:-:S05]  /*29710*/  @!P0 IMAD.MOV.U32 R15, RZ, RZ, R8 ;  /* 0x000000ffff0f8224 */ /* 0x000fca00078e0008 */
[----:B------:R0:W2:Y:S04]  /*29720*/  @!P0 LDG.E.U16 R2, [R14.64] ;  /* 0x000000060e028981 */ /* 0x0000a8000c1e1500 */
[----:B----4-:R1:W-:Y:S01]  /*29730*/  STL [R1+0x14], R7 ;  /* 0x0000140701007387 */ /* 0x0103e20000100800 */
[----:B------:R-:W4:Y:S02]  /*29740*/  LDL R10, [R1+0x1d90] ;  /* 0x001d9000010a7983 */ /* 0x000f240000100800 */
[----:B0-----:R-:W-:Y:S01]  /*29750*/  @!P0 IMAD.MOV.U32 R15, RZ, RZ, R19 ;  /* 0x000000ffff0f8224 */ /* 0x001fe200078e0013 */
[----:B-1----:R-:W4:Y:S04]  /*29760*/  LDL R7, [R1+0x1c18] ;  /* 0x001c180001077983 */ /* 0x002f280000100800 */
[----:B------:R0:W-:Y:S01]  /*29770*/  STL [R1+0x10], R9 ;  /* 0x0000100901007387 */ /* 0x0001e20000100800 */
[----:B------:R-:W4:Y:S02]  /*29780*/  LDL R8, [R1+0x1be8] ;  /* 0x001be80001087983 */ /* 0x000f240000100800 */
[----:B------:R-:W4:Y:S01]  /*29790*/  LDL R6, [R1+0x1c54] ;  /* 0x001c540001067983 */ /* 0x000f220000100800 */
[----:B0-----:R-:W4:Y:S01]  /*297a0*/  LDL R9, [R1+0x1db0] ;  /* 0x001db00001097983 */ /* 0x001f220000100800 */
[----:B---3--:R-:W-:-:S05]  /*297b0*/  @!P0 IMAD.MOV.U32 R14, RZ, RZ, R12 ;  /* 0x000000ffff0e8224 */ /* 0x008fca00078e000c */
[----:B------:R0:W3:Y:S04]  /*297c0*/  @!P0 LDG.E.U16 R5, [R14.64] ;  /* 0x000000060e058981 */ /* 0x0000e8000c1e1500 */
[----:B--2---:R-:W-:Y:S01]  /*297d0*/  STL [R1+0x40bc], R2 ;  /* 0x0040bc0201007387 */ /* 0x004fe20000100800 */
[----:B------:R-:W-:Y:S01]  /*297e0*/  PRMT R0, RZ, 0x7610, R0 ;  /* 0x00007610ff007816 */ /* 0x000fe20000000000 */
[----:B0-----:R-:W-:Y:S02]  /*297f0*/  @!P0 IMAD.MOV.U32 R15, RZ, RZ, R11 ;  /* 0x000000ffff0f8224 */ /* 0x001fe400078e000b */
[----:B----4-:R-:W-:-:S05]  /*29800*/  @!P0 IMAD.MOV.U32 R14, RZ, RZ, R7 ;  /* 0x000000ffff0e8224 */ /* 0x010fca00078e0007 */
[----:B------:R0:W2:Y:S01]  /*29810*/  @!P0 LDG.E.U16 R0, [R14.64] ;  /* 0x000000060e008981 */ /* 0x0000a2000c1e1500 */
[----:B------:R-:W-:Y:S01]  /*29820*/  PRMT R4, RZ, 0x7610, R4 ;  /* 0x00007610ff047816 */ /* 0x000fe20000000004 */
[----:B0-----:R-:W-:Y:S02]  /*29830*/  @!P0 IMAD.MOV.U32 R15, RZ, RZ, R10 ;  /* 0x000000ffff0f8224 */ /* 0x001fe400078e000a */
[----:B------:R-:W-:-:S05]  /*29840*/  @!P0 IMAD.MOV.U32 R14, RZ, RZ, R9 ;  /* 0x000000ffff0e8224 */ /* 0x000fca00078e0009 */
[----:B------:R0:W4:Y:S01]  /*29850*/  @!P0 LDG.E.U16 R4, [R14.64] ;  /* 0x000000060e048981 */ /* 0x000122000c1e1500 */
[----:B------:R-:W-:Y:S01]  /*29860*/  PRMT R29, RZ, 0x7610, R29 ;  /* 0x00007610ff1d7816 */ /* 0x000fe2000000001d */
[----:B0-----:R-:W-:Y:S02]  /*29870*/  @!P0 IMAD.MOV.U32 R14, RZ, RZ, R6 ;  /* 0x000000ffff0e8224 */ /* 0x001fe400078e0006 */
[----:B------:R-:W-:-:S05]  /*29880*/  @!P0 IMAD.MOV.U32 R15, RZ, RZ, R8 ;  /* 0x000000ffff0f8224 */ /* 0x000fca00078e0008 */
[----:B------:R-:W4:Y:S04]  /*29890*/  @!P0 LDG.E.U16 R29, [R14.64] ;  /* 0x000000060e1d8981 */ /* 0x000f28000c1e1500 */
[----:B---3--:R0:W-:Y:S01]  /*298a0*/  STL [R1+0x40c0], R5 ;  /* 0x0040c00501007387 */ /* 0x0081e20000100800 */
[----:B------:R-:W3:Y:S03]  /*298b0*/  LDL R7, [R1+0x1c58] ;  /* 0x001c580001077983 */ /* 0x000ee60000100800 */
[----:B0-----:R-:W3:Y:S01]  /*298c0*/  LDL R5, [R1+0x1c94] ;  /* 0x001c940001057983 */ /* 0x001ee20000100800 */
[----:B------:R-:W-:-:S03]  /*298d0*/  PRMT R27, RZ, 0x7610, R27 ;  /* 0x00007610ff1b7816 */ /* 0x000fc6000000001b */
[----:B--2---:R0:W-:Y:S01]  /*298e0*/  STL [R1+0x40c4], R0 ;  /* 0x0040c40001007387 */ /* 0x0041e20000100800 */
[----:B------:R-:W2:Y:S02]  /*298f0*/  LDL R2, [R1+0x1cd4] ;  /* 0x001cd40001027983 */ /* 0x000ea40000100800 */
[----:B------:R-:W2:Y:S01]  /*29900*/  LDL R10, [R1+0x1c98] ;  /* 0x001c9800010a7983 */ /* 0x000ea20000100800 */
[----:B----4-:R1:W-:Y:S01]  /*29910*/  STL [R1+0x40c8], R4 ;  /* 0x0040c80401007387 */ /* 0x0103e20000100800 */
[----:B------:R-:W4:Y:S02]  /*29920*/  LDL R9, [R1+0x1cd8] ;  /* 0x001cd80001097983 */ /* 0x000f240000100800 */
[----:B------:R-:W4:Y:S02]  /*29930*/  LDL R8, [R1+0x1d14] ;  /* 0x001d140001087983 */ /* 0x000f240000100800 */
[----:B------:R-:W4:Y:S01]  /*29940*/  LDL R6, [R1+0x1d18] ;  /* 0x001d180001067983 */ /* 0x000f220000100800 */
[----:B0-----:R-:W4:Y:S04]  /*29950*/  LDL R0, [R1+0x1d54] ;  /* 0x001d540001007983 */ /* 0x001f280000100800 */
[----:B------:R-:W-:Y:S01]  /*29960*/  STL [R1+0x40d4], R29 ;  /* 0x0040d41d01007387 */ /* 0x000fe20000100800 */
[----:B---3--:R-:W-:-:S03]  /*29970*/  @!P0 IMAD.MOV.U32 R15, RZ, RZ, R7 ;  /* 0x000000ffff0f8224 */ /* 0x008fc600078e0007 */
[----:B------:R-:W3:Y:S01]  /*29980*/  LDL R7, [R1+0x1d58] ;  /* 0x001d580001077983 */ /* 0x000ee20000100800 */
[----:B------:R-:W-:-:S03]  /*29990*/  @!P0 IMAD.MOV.U32 R14, RZ, RZ, R5 ;  /* 0x000000ffff0e8224 */ /* 0x000fc600078e0005 */
[----:B------:R-:W3:Y:S04]  /*299a0*/  LDL R5, [R1+0x1d94] ;  /* 0x001d940001057983 */ /* 0x000ee80000100800 */
[----:B------:R2:W3:Y:S02]  /*299b0*/  @!P0 LDG.E.U16 R27, [R14.64] ;  /* 0x000000060e1b8981 */ /* 0x0004e4000c1e1500 */
[----:B--2---:R-:W-:Y:S01]  /*299c0*/  @!P0 IMAD.MOV.U32 R14, RZ, RZ, R2 ;  /* 0x000000ffff0e8224 */ /* 0x004fe200078e0002 */
[----:B------:R-:W-:Y:S01]  /*299d0*/  PRMT R26, RZ, 0x7610, R26 ;  /* 0x00007610ff1a7816 */ /* 0x000fe2000000001a */
[----:B------:R-:W-:Y:S01]  /*299e0*/  @!P0 IMAD.MOV.U32 R15, RZ, RZ, R10 ;  /* 0x000000ffff0f8224 */ /* 0x000fe200078e000a */
[----:B------:R-:W-:-:S04]  /*299f0*/  PRMT R25, RZ, 0x7610, R25 ;  /* 0x00007610ff197816 */ /* 0x000fc80000000019 */
[----:B------:R4:W2:Y:S01]  /*29a00*/  @!P0 LDG.E.U16 R26, [R14.64] ;  /* 0x000000060e1a8981 */ /* 0x0008a2000c1e1500 */
[----:B------:R-:W-:Y:S01]  /*29a10*/  PRMT R21, RZ, 0x7610, R21 ;  /* 0x00007610ff157816 */ /* 0x000fe20000000015 */
[----:B----4-:R-:W-:Y:S02]  /*29a20*/  @!P0 IMAD.MOV.U32 R14, RZ, RZ, R8 ;  /* 0x000000ffff0e8224 */ /* 0x010fe400078e0008 */
[----:B------:R-:W-:-:S05]  /*29a30*/  @!P0 IMAD.MOV.U32 R15, RZ, RZ, R9 ;  /* 0x000000ffff0f8224 */ /* 0x000fca00078e0009 */
[----:B------:R0:W4:Y:S01]  /*29a40*/  @!P0 LDG.E.U16 R25, [R14.64] ;  /* 0x000000060e198981 */ /* 0x000122000c1e1500 */
[----:B------:R-:W-:Y:S01]  /*29a50*/  PRMT R3, RZ, 0x7610, R3 ;  /* 0x00007610ff037816 */ /* 0x000fe20000000003 */
[----:B0-----:R-:W-:Y:S02]  /*29a60*/  @!P0 IMAD.MOV.U32 R14, RZ, RZ, R0 ;  /* 0x000000ffff0e8224 */ /* 0x001fe400078e0000 */
[----:B------:R-:W-:-:S05]  /*29a70*/  @!P0 IMAD.MOV.U32 R15, RZ, RZ, R6 ;  /* 0x000000ffff0f8224 */ /* 0x000fca00078e0006 */
[----:B------:R0:W4:Y:S04]  /*29a80*/  @!P0 LDG.E.U16 R21, [R14.64] ;  /* 0x000000060e158981 */ /* 0x000128000c1e1500 */
[----:B---3--:R-:W-:Y:S01]  /*29a90*/  STL [R1+0x40d8], R27 ;  /* 0x0040d81b01007387 */ /* 0x008fe20000100800 */
[----:B-1----:R-:W3:Y:S02]  /*29aa0*/  LDL R4, [R1+0x1c0c] ;  /* 0x001c0c0001047983 */ /* 0x002ee40000100800 */
[----:B------:R-:W3:Y:S02]  /*29ab0*/  LDL R2, [R1+0x1c10] ;  /* 0x001c100001027983 */ /* 0x000ee40000100800 */
[----:B0-----:R-:W-:Y:S02]  /*29ac0*/  @!P0 IMAD.MOV.U32 R14, RZ, RZ, R5 ;  /* 0x000000ffff0e8224 */ /* 0x001fe400078e0005 */
[----:B------:R-:W-:-:S05]  /*29ad0*/  @!P0 IMAD.MOV.U32 R15, RZ, RZ, R7 ;  /* 0x000000ffff0f8224 */ /* 0x000fca00078e0007 */
[----:B------:R3:W3:Y:S01]  /*29ae0*/  @!P0 LDG.E.U16 R3, [R14.64] ;  /* 0x000000060e038981 */ /* 0x0006e2000c1e1500 */
[----:B------:R-:W-:-:S03]  /*29af0*/  PRMT R16, RZ, 0x7610, R16 ;  /* 0x00007610ff107816 */ /* 0x000fc60000000010 */
[----:B--2---:R-:W-:Y:S04]  /*29b00*/  STL [R1+0x40dc], R26 ;  /* 0x0040dc1a01007387 */ /* 0x004fe80000100800 */
[----:B----4-:R-:W-:Y:S01]  /*29b10*/  STL [R1+0x40e0], R25 ;  /* 0x0040e01901007387 */ /* 0x010fe20000100800 */
[----:B------:R-:W2:Y:S02]  /*29b20*/  LDL R6, [R1+0x1d98] ;  /* 0x001d980001067983 */ /* 0x000ea40000100800 */
[----:B------:R-:W4:Y:S01]  /*29b30*/  LDL R0, [R1+0x1dac] ;  /* 0x001dac0001007983 */ /* 0x000f220000100800 */
[----:B------:R-:W-:Y:S01]  /*29b40*/  STL [R1+0x40ec], R21 ;  /* 0x0040ec1501007387 */ /* 0x000fe20000100800 */
[----:B------:R-:W4:Y:S02]  /*29b50*/  LDL R8, [R1+0x1be4] ;  /* 0x001be40001087983 */ /* 0x000f240000100800 */
[----:B------:R-:W4:Y:S02]  /*29b60*/  LDL R7, [R1+0x1c5c] ;  /* 0x001c5c0001077983 */ /* 0x000f240000100800 */
[----:B---3--:R-:W-:-:S02]  /*29b70*/  @!P0 IMAD.MOV.U32 R15, RZ, RZ, R4 ;  /* 0x000000ffff0f8224 */ /* 0x008fc400078e0004 */
[----:B------:R-:W-:-:S05]  /*29b80*/  @!P0 IMAD.MOV.U32 R14, RZ, RZ, R2 ;  /* 0x000000ffff0e8224 */ /* 0x000fca00078e0002 */
[----:B------:R2:W3:Y:S04]  /*29b90*/  @!P0 LDG.E.U16 R16, [R14.64] ;  /* 0x000000060e108981 */ /* 0x0004e8000c1e1500 */
[----:B------:R0:W-:Y:S01]  /*29ba0*/  STL [R1+0x40f0], R3 ;  /* 0x0040f00301007387 */ /* 0x0001e20000100800 */
[----:B------:R-:W3:Y:S02]  /*29bb0*/  LDL R5, [R1+0x1c60] ;  /* 0x001c600001057983 */ /* 0x000ee40000100800 */
[----:B------:R-:W3:Y:S02]  /*29bc0*/  LDL R4, [R1+0x1c9c] ;  /* 0x001c9c0001047983 */ /* 0x000ee40000100800 */
[----:B------:R-:W3:Y:S01]  /*29bd0*/  LDL R2, [R1+0x1cdc] ;  /* 0x001cdc0001027983 */ /* 0x000ee20000100800 */
[----:B------:R-:W-:-:S02]  /*29be0*/  PRMT R13, RZ, 0x7610, R13 ;  /* 0x00007610ff0d7816 */ /* 0x000fc4000000000d */
[----:B------:R-:W-:Y:S02]  /*29bf0*/  PRMT R17, RZ, 0x7610, R17 ;  /* 0x00007610ff117816 */ /* 0x000fe40000000011 */
[----:B------:R-:W-:Y:S01]  /*29c00*/  PRMT R18, RZ, 0x7610, R18 ;  /* 0x00007610ff127816 */ /* 0x000fe20000000012 */
[----:B--2---:R-:W-:Y:S02]  /*29c10*/  @!P0 IMAD.MOV.U32 R15, RZ, RZ, R6 ;  /* 0x000000ffff0f8224 */ /* 0x004fe400078e0006 */
[----:B----4-:R-:W-:-:S05]  /*29c20*/  @!P0 IMAD.MOV.U32 R14, RZ, RZ, R0 ;  /* 0x000000ffff0e8224 */ /* 0x010fca00078e0000 */
[----:B------:R1:W2:Y:S02]  /*29c30*/  @!P0 LDG.E.U16 R13, [R14.64] ;  /* 0x000000060e0d8981 */ /* 0x0002a4000c1e1500 */
[----:B-1----:R-:W-:Y:S02]  /*29c40*/  @!P0 IMAD.MOV.U32 R15, RZ, RZ, R8 ;  /* 0x000000ffff0f8224 */ /* 0x002fe400078e0008 */
[----:B------:R-:W-:-:S05]  /*29c50*/  @!P0 IMAD.MOV.U32 R14, RZ, RZ, R7 ;  /* 0x000000ffff0e8224 */ /* 0x000fca00078e0007 */
[----:B------:R1:W4:Y:S04]  /*29c60*/  @!P0 LDG.E.U16 R17, [R14.64] ;  /* 0x000000060e118981 */ /* 0x000328000c1e1500 */
[----:B---3--:R-:W-:Y:S01]  /*29c70*/  STL [R1+0x40f4], R16 ;  /* 0x0040f41001007387 */ /* 0x008fe20000100800 */
[----:B0-----:R-:W3:Y:S02]  /*29c80*/  LDL R3, [R1+0x1ca0] ;  /* 0x001ca00001037983 */ /* 0x001ee40000100800 */
[----:B-1----:R-:W-:Y:S02]  /*29c90*/  @!P0 IMAD.MOV.U32 R15, RZ, RZ, R5 ;  /* 0x000000ffff0f8224 */ /* 0x002fe400078e0005 */
[----:B------:R-:W-:Y:S01]  /*29ca0*/  @!P0 IMAD.MOV.U32 R14, RZ, RZ, R4 ;  /* 0x000000ffff0e8224 */ /* 0x000fe200078e0004 */
[----:B------:R-:W-:Y:S01]  /*29cb0*/  PRMT R20, RZ, 0x7610, R20 ;  /* 0x00007610ff147816 */ /* 0x000fe20000000014 */
[----:B------:R-:W3:Y:S04]  /*29cc0*/  LDL R0, [R1+0x1d1c] ;  /* 0x001d1c0001007983 */ /* 0x000ee80000100800 */
[----:B------:R0:W3:Y:S04]  /*29cd0*/  @!P0 LDG.E.U16 R18, [R14.64] ;  /* 0x000000060e128981 */ /* 0x0000e8000c1e1500 */
[----:B------:R-:W3:Y:S01]  /*29ce0*/  LDL R6, [R1+0x1ce0] ;  /* 0x001ce00001067983 */ /* 0x000ee20000100800 */
[----:B0-----:R-:W-:-:S03]  /*29cf0*/  @!P0 IMAD.MOV.U32 R14, RZ, RZ, R2 ;  /* 0x000000ffff0e8224 */ /* 0x001fc600078e0002 */
[----:B--2---:R-:W-:Y:S01]  /*29d00*/  STL [R1+0x40f8], R13 ;  /* 0x0040f80d01007387 */ /* 0x004fe20000100800 */
[----:B------:R-:W2:Y:S02]  /*29d10*/  LDL.LU R7, [R1+0xab0] ;  /* 0x000ab00001077983 */ /* 0x000ea40000300800 */
[----:B------:R-:W2:Y:S01]  /*29d20*/  LDL.LU R10, [R1+0xaa8] ;  /* 0x000aa800010a7983 */ /* 0x000ea20000300800 */
[----:B----4-:R-:W-:Y:S01]  /*29d30*/  STL [R1+0x4104], R17 ;  /* 0x0041041101007387 */ /* 0x010fe20000100800 */
[----:B------:R-:W4:Y:S02]  /*29d40*/  LDL R5, [R1+0x1d20] ;  /* 0x001d200001057983 */ /* 0x000f240000100800 */
[----:B------:R-:W2:Y:S02]  /*29d50*/  LDL R4, [R1+0x1d5c] ;  /* 0x001d5c0001047983 */ /* 0x000ea40000100800 */
[----:B---3--:R-:W-:-:S05]  /*29d60*/  @!P0 IMAD.MOV.U32 R15, RZ, RZ, R3 ;  /* 0x000000ffff0f8224 */ /* 0x008fca00078e0003 */
[----:B------:R0:W3:Y:S04]  /*29d70*/  @!P0 LDG.E.U16 R20, [R14.64] ;  /* 0x000000060e148981 */ /* 0x0000e8000c1e1500 */
[----:B------:R-:W-:Y:S01]  /*29d80*/  STL [R1+0x4108], R18 ;  /* 0x0041081201007387 */ /* 0x000fe20000100800 */
[----:B------:R-:W3:Y:S02]  /*29d90*/  LDL R2, [R1+0x1d9c] ;  /* 0x001d9c0001027983 */ /* 0x000ee40000100800 */
[----:B------:R-:W3:Y:S02]  /*29da0*/  LDL R3, [R1+0x1d60] ;  /* 0x001d600001037983 */ /* 0x000ee40000100800 */
[----:B0-----:R-:W-:Y:S01]  /*29db0*/  @!P0 IMAD.MOV.U32 R14, RZ, RZ, R0 ;  /* 0x000000ffff0e8224 */ /* 0x001fe200078e0000 */
[----:B------:R-:W0:Y:S01]  /*29dc0*/  S2R R28, SR_TID.X ;  /* 0x00000000001c7919 */ /* 0x000e220000002100 */
[----:B------:R-:W-:Y:S01]  /*29dd0*/  PRMT R22, RZ, 0x7610, R22 ;  /* 0x00007610ff167816 */ /* 0x000fe20000000016 */
[----:B------:R-:W-:Y:S01]  /*29de0*/  @!P0 IMAD.MOV.U32 R15, RZ, RZ, R6 ;  /* 0x000000ffff0f8224 */ /* 0x000fe200078e0006 */
[----:B------:R-:W-:-:S04]  /*29df0*/  PRMT R23, RZ, 0x7610, R23 ;  /* 0x00007610ff177816 */ /* 0x000fc80000000017 */
[----:B------:R4:W3:Y:S01]  /*29e00*/  @!P0 LDG.E.U16 R22, [R14.64] ;  /* 0x000000060e168981 */ /* 0x0008e2000c1e1500 */
[----:B------:R-:W-:Y:S02]  /*29e10*/  PRMT R24, RZ, 0x7610, R24 ;  /* 0x00007610ff187816 */ /* 0x000fe40000000018 */
[----:B0-----:R-:W-:Y:S01]  /*29e20*/  LOP3.LUT R28, R28, 0x7f, RZ, 0xc0, !PT ;  /* 0x0000007f1c1c7812 */ /* 0x001fe200078ec0ff */
[----:B----4-:R-:W-:Y:S02]  /*29e30*/  @!P0 IMAD.MOV.U32 R15, RZ, RZ, R5 ;  /* 0x000000ffff0f8224 */ /* 0x010fe400078e0005 */
[----:B--2---:R-:W-:-:S05]  /*29e40*/  @!P0 IMAD.MOV.U32 R14, RZ, RZ, R4 ;  /* 0x000000ffff0e8224 */ /* 0x004fca00078e0004 */
[----:B------:R0:W2:Y:S04]  /*29e50*/  @!P0 LDG.E.U16 R23, [R14.64] ;  /* 0x000000060e178981 */ /* 0x0000a8000c1e1500 */
[----:B---3--:R1:W-:Y:S04]  /*29e60*/  STL [R1+0x410c], R20 ;  /* 0x00410c1401007387 */ /* 0x0083e80000100800 */
[----:B-1----:R-:W3:Y:S01]  /*29e70*/  LDL.LU R20, [R1+0xaa0] ;  /* 0x000aa00001147983 */ /* 0x002ee20000300800 */
[----:B------:R-:W4:Y:S02]  /*29e80*/  LDL.LU R18, [R1+0xa28] ;  /* 0x000a280001127983 */ /* 0x000f240000300800 */
[----:B------:R-:W2:Y:S02]  /*29e90*/  LDL.LU R17, [R1+0xa20] ;  /* 0x000a200001117983 */ /* 0x000ea40000300800 */
[----:B------:R-:W2:Y:S01]  /*29ea0*/  LDL.LU R13, [R1+0xa18] ;  /* 0x000a1800010d7983 */ /* 0x000ea20000300800 */
[----:B------:R-:W2:Y:S01]  /*29eb0*/  LDL.LU R16, [R1+0xa10] ;  /* 0x000a100001107983 */ /* 0x000ea20000300800 */
[----:B------:R-:W2:Y:S02]  /*29ec0*/  LDL.LU R0, [R1+0x998] ;  /* 0x0009980001007983 */ /* 0x000ea40000300800 */
[----:B------:R-:W2:Y:S02]  /*29ed0*/  LDL.LU R8, [R1+0x990] ;  /* 0x0009900001087983 */ /* 0x000ea40000300800 */
[----:B------:R-:W2:Y:S01]  /*29ee0*/  LDL.LU R19, [R1+0x988] ;  /* 0x0009880001137983 */ /* 0x000ea20000300800 */
[----:B------:R-:W2:Y:S01]  /*29ef0*/  LDL.LU R11, [R1+0x980] ;  /* 0x00098000010b7983 */ /* 0x000ea20000300800 */
[----:B0-----:R-:W-:-:S02]  /*29f00*/  @!P0 IMAD.MOV.U32 R14, RZ, RZ, R2 ;  /* 0x000000ffff0e8224 */ /* 0x001fc400078e0002 */
[----:B------:R-:W2:Y:S02]  /*29f10*/  LDL.LU R2, [R1+0x908] ;  /* 0x0009080001027983 */ /* 0x000ea40000300800 */
[----:B------:R-:W2:Y:S02]  /*29f20*/  LDL.LU R12, [R1+0x904] ;  /* 0x00090400010c7983 */ /* 0x000ea40000300800 */
[----:B------:R-:W-:Y:S02]  /*29f30*/  @!P0 IMAD.MOV.U32 R15, RZ, RZ, R3 ;  /* 0x000000ffff0f8224 */ /* 0x000fe400078e0003 */
[----:B------:R-:W-:Y:S01]  /*29f40*/  IMAD.SHL.U32 R28, R28, 0x2, RZ ;  /* 0x000000021c1c7824 */ /* 0x000fe200078e00ff */
[----:B------:R-:W2:Y:S01]  /*29f50*/  LDL.LU R6, [R1+0x900] ;  /* 0x0009000001067983 */ /* 0x000ea20000300800 */
[----:B------:R-:W2:Y:S02]  /*29f60*/  LDL.LU R9, [R1+0x8fc] ;  /* 0x0008fc0001097983 */ /* 0x000ea40000300800 */
[----:B------:R-:W2:Y:S01]  /*29f70*/  LDL.LU R3, [R1+0x888] ;  /* 0x0008880001037983 */ /* 0x000ea20000300800 */
[----:B------:R0:W2:Y:S01]  /*29f80*/  @!P0 LDG.E.U16 R24, [R14.64] ;  /* 0x000000060e188981 */ /* 0x0000a2000c1e1500 */
[----:B------:R-:W2:Y:S02]  /*29f90*/  LDL.LU R21, [R1+0x884] ;  /* 0x0008840001157983 */ /* 0x000ea40000300800 */
[----:B------:R-:W2:Y:S02]  /*29fa0*/  LDL.LU R25, [R1+0x880] ;  /* 0x0008800001197983 */ /* 0x000ea40000300800 */
[----:B------:R-:W2:Y:S01]  /*29fb0*/  LDL.LU R26, [R1+0x87c] ;  /* 0x00087c00011a7983 */ /* 0x000ea20000300800 */
[----:B------:R-:W2:Y:S01]  /*29fc0*/  LDL.LU R27, [R1+0x808] ;  /* 0x00080800011b7983 */ /* 0x000ea20000300800 */
[----:B------:R-:W2:Y:S02]  /*29fd0*/  LDL.LU R29, [R1+0x804] ;  /* 0x00080400011d7983 */ /* 0x000ea40000300800 */
[----:B------:R-:W2:Y:S02]  /*29fe0*/  LDL.LU R4, [R1+0x800] ;  /* 0x0008000001047983 */ /* 0x000ea40000300800 */
[----:B------:R-:W2:Y:S01]  /*29ff0*/  LDL.LU R5, [R1+0x7fc] ;  /* 0x0007fc0001057983 */ /* 0x000ea20000300800 */
[----:B0-----:R-:W-:-:S05]  /*2a000*/  LOP3.LUT R14, R28, 0x60, RZ, 0x3c, !PT ;  /* 0x000000601c0e7812 */ /* 0x001fca00078e3cff */
[----:B------:R0:W-:Y:S04]  /*2a010*/  STS.U16 [R14+0x9900], R7 ;  /* 0x009900070e007388 */ /* 0x0001e80000000400 */
[----:B0-----:R-:W2:Y:S01]  /*2a020*/  LDL.LU R7, [R1+0x3dc] ;  /* 0x0003dc0001077983 */ /* 0x001ea20000300800 */
[----:B------:R0:W-:Y:S03]  /*2a030*/  STS.U16 [R14+0x9a00], R10 ;  /* 0x009a000a0e007388 */ /* 0x0001e60000000400 */
[----:B0-----:R-:W2:Y:S04]  /*2a040*/  LDL.LU R10, [R1+0x3d8] ;  /* 0x0003d800010a7983 */ /* 0x001ea80000300800 */
[----:B---3--:R-:W-:Y:S01]  /*2a050*/  STS.U16 [R14+0x9b00], R20 ;  /* 0x009b00140e007388 */ /* 0x008fe20000000400 */
[----:B----4-:R-:W-:Y:S02]  /*2a060*/  STS.U16 [R14+0xb800], R18 ;  /* 0x00b800120e007388 */ /* 0x010fe40000000400 */
[----:B--2---:R-:W-:Y:S01]  /*2a070*/  STS.U16 [R14+0xb900], R17 ;  /* 0x00b900110e007388 */ /* 0x004fe20000000400 */
[----:B------:R-:W-:Y:S04]  /*2a080*/  STS.U16 [R14+0xba00], R13 ;  /* 0x00ba000d0e007388 */ /* 0x000fe80000000400 */
[----:B------:R-:W-:Y:S01]  /*2a090*/  STS.U16 [R14+0xbb00], R16 ;  /* 0x00bb00100e007388 */ /* 0x000fe20000000400 */
[----:B------:R0:W-:Y:S02]  /*2a0a0*/  STS.U16 [R14+0xd800], R0 ;  /* 0x00d800000e007388 */ /* 0x0001e40000000400 */
[----:B------:R1:W-:Y:S02]  /*2a0b0*/  STS.U16 [R14+0xd900], R8 ;  /* 0x00d900080e007388 */ /* 0x0003e40000000400 */
[----:B------:R2:W-:Y:S01]  /*2a0c0*/  STS.U16 [R14+0xda00], R19 ;  /* 0x00da00130e007388 */ /* 0x0005e20000000400 */
[----:B0-----:R-:W3:Y:S01]  /*2a0d0*/  LDL.LU R0, [R1+0x3d4] ;  /* 0x0003d40001007983 */ /* 0x001ee20000300800 */
[----:B-1----:R-:W4:Y:S02]  /*2a0e0*/  LDL.LU R8, [R1+0x3d0] ;  /* 0x0003d00001087983 */ /* 0x002f240000300800 */
[----:B--2---:R-:W2:Y:S01]  /*2a0f0*/  LDL.LU R19, [R1+0x31c] ;  /* 0x00031c0001137983 */ /* 0x004ea20000300800 */
[----:B------:R0:W-:Y:S01]  /*2a100*/  STS.U16 [R14+0xdb00], R11 ;  /* 0x00db000b0e007388 */ /* 0x0001e20000000400 */
[----:B------:R-:W-:Y:S02]  /*2a110*/  STS.U16 [R14+0xf800], R2 ;  /* 0x00f800020e007388 */ /* 0x000fe40000000400 */
[----:B------:R1:W-:Y:S02]  /*2a120*/  STS.U16 [R14+0xf900], R12 ;  /* 0x00f9000c0e007388 */ /* 0x0003e40000000400 */
[----:B------:R1:W-:Y:S01]  /*2a130*/  STS.U16 [R14+0xfa00], R6 ;  /* 0x00fa00060e007388 */ /* 0x0003e20000000400 */
[----:B------:R1:W-:Y:S04]  /*2a140*/  STS.U16 [R14+0xfb00], R9 ;  /* 0x00fb00090e007388 */ /* 0x0003e80000000400 */
[----:B0-----:R-:W2:Y:S01]  /*2a150*/  LDL.LU R11, [R1+0x318] ;  /* 0x00031800010b7983 */ /* 0x001ea20000300800 */
[----:B-1----:R-:W2:Y:S03]  /*2a160*/  LDL.LU R12, [R1+0x314] ;  /* 0x00031400010c7983 */ /* 0x002ea60000300800 */
[----:B------:R-:W2:Y:S01]  /*2a170*/  LDL.LU R2, [R1+0x310] ;  /* 0x0003100001027983 */ /* 0x000ea20000300800 */
[----:B------:R-:W-:Y:S03]  /*2a180*/  STS.U16 [R14+0x11800], R3 ;  /* 0x011800030e007388 */ /* 0x000fe60000000400 */
[----:B------:R-:W2:Y:S04]  /*2a190*/  LDL.LU R6, [R1+0x29c] ;  /* 0x00029c0001067983 */ /* 0x000ea80000300800 */
[----:B------:R-:W-:Y:S01]  /*2a1a0*/  STS.U16 [R14+0x11900], R21 ;  /* 0x011900150e007388 */ /* 0x000fe20000000400 */
[----:B------:R-:W2:Y:S02]  /*2a1b0*/  LDL.LU R9, [R1+0x298] ;  /* 0x0002980001097983 */ /* 0x000ea40000300800 */
[----:B------:R-:W-:Y:S02]  /*2a1c0*/  STS.U16 [R14+0x11a00], R25 ;  /* 0x011a00190e007388 */ /* 0x000fe40000000400 */
[----:B------:R-:W-:Y:S01]  /*2a1d0*/  STS.U16 [R14+0x11b00], R26 ;  /* 0x011b001a0e007388 */ /* 0x000fe20000000400 */
[----:B------:R-:W2:Y:S04]  /*2a1e0*/  LDL.LU R20, [R1+0x294] ;  /* 0x0002940001147983 */ /* 0x000ea80000300800 */
[----:B------:R-:W-:Y:S01]  /*2a1f0*/  STS.U16 [R14+0x13800], R27 ;  /* 0x0138001b0e007388 */ /* 0x000fe20000000400 */
[----:B------:R-:W2:Y:S02]  /*2a200*/  LDL.LU R18, [R1+0x290] ;  /* 0x0002900001127983 */ /* 0x000ea40000300800 */
[----:B------:R-:W-:Y:S02]  /*2a210*/  STS.U16 [R14+0x13900], R29 ;  /* 0x0139001d0e007388 */ /* 0x000fe40000000400 */
[----:B------:R-:W2:Y:S01]  /*2a220*/  LDL.LU R17, [R1+0x1dc] ;  /* 0x0001dc0001117983 */ /* 0x000ea20000300800 */
[----:B------:R-:W-:Y:S04]  /*2a230*/  STS.U16 [R14+0x13a00], R4 ;  /* 0x013a00040e007388 */ /* 0x000fe80000000400 */
[----:B------:R-:W2:Y:S01]  /*2a240*/  LDL.LU R13, [R1+0x1d8] ;  /* 0x0001d800010d7983 */ /* 0x000ea20000300800 */
[----:B------:R0:W-:Y:S02]  /*2a250*/  STS.U16 [R14+0x13b00], R5 ;  /* 0x013b00050e007388 */ /* 0x0001e40000000400 */
[----:B------:R-:W2:Y:S02]  /*2a260*/  LDL.LU R16, [R1+0x1d4] ;  /* 0x0001d40001107983 */ /* 0x000ea40000300800 */
[----:B------:R1:W-:Y:S01]  /*2a270*/  STS.U16 [R14+0x15800], R7 ;  /* 0x015800070e007388 */ /* 0x0003e20000000400 */
[----:B0-----:R-:W2:Y:S01]  /*2a280*/  LDL.LU R5, [R1+0x1d0] ;  /* 0x0001d00001057983 */ /* 0x001ea20000300800 */
[----:B-1----:R-:W2:Y:S03]  /*2a290*/  LDL.LU R7, [R1+0x164] ;  /* 0x0001640001077983 */ /* 0x002ea60000300800 */
[----:B------:R0:W-:Y:S04]  /*2a2a0*/  STS.U16 [R14+0x15900], R10 ;  /* 0x0159000a0e007388 */ /* 0x0001e80000000400 */
[----:B0-----:R-:W2:Y:S04]  /*2a2b0*/  LDL.LU R10, [R1+0x160] ;  /* 0x00016000010a7983 */ /* 0x001ea80000300800 */
[----:B---3--:R-:W-:Y:S01]  /*2a2c0*/  STS.U16 [R14+0x15a00], R0 ;  /* 0x015a00000e007388 */ /* 0x008fe20000000400 */
[----:B----4-:R-:W-:Y:S02]  /*2a2d0*/  STS.U16 [R14+0x15b00], R8 ;  /* 0x015b00080e007388 */ /* 0x010fe40000000400 */
[----:B--2---:R0:W-:Y:S02]  /*2a2e0*/  STS.U16 [R14+0x17800], R19 ;  /* 0x017800130e007388 */ /* 0x0041e40000000400 */
[----:B0-----:R-:W2:Y:S01]  /*2a2f0*/  LDL.LU R19, [R1+0x15c] ;  /* 0x00015c0001137983 */ /* 0x001ea20000300800 */
[----:B------:R-:W3:Y:S03]  /*2a300*/  LDL.LU R3, [R1+0x154] ;  /* 0x0001540001037983 */ /* 0x000ee60000300800 */
[----:B------:R0:W-:Y:S01]  /*2a310*/  STS.U16 [R14+0x17900], R11 ;  /* 0x0179000b0e007388 */ /* 0x0001e20000000400 */
[----:B------:R-:W4:Y:S02]  /*2a320*/  LDL.LU R8, [R1+0xf4] ;  /* 0x0000f40001087983 */ /* 0x000f240000300800 */
[----:B------:R1:W-:Y:S02]  /*2a330*/  STS.U16 [R14+0x17a00], R12 ;  /* 0x017a000c0e007388 */ /* 0x0003e40000000400 */
[----:B------:R1:W-:Y:S01]  /*2a340*/  STS.U16 [R14+0x17b00], R2 ;  /* 0x017b00020e007388 */ /* 0x0003e20000000400 */
[----:B0-----:R-:W4:Y:S01]  /*2a350*/  LDL.LU R11, [R1+0xf0] ;  /* 0x0000f000010b7983 */ /* 0x001f220000300800 */
[----:B-1----:R-:W4:Y:S02]  /*2a360*/  LDL.LU R12, [R1+0xec] ;  /* 0x0000ec00010c7983 */ /* 0x002f240000300800 */
[----:B------:R-:W4:Y:S02]  /*2a370*/  LDL.LU R21, [R1+0xe8] ;  /* 0x0000e80001157983 */ /* 0x000f240000300800 */
[----:B------:R-:W4:Y:S01]  /*2a380*/  LDL.LU R25, [R1+0xbc8] ;  /* 0x000bc80001197983 */ /* 0x000f220000300800 */
[----:B------:R-:W4:Y:S01]  /*2a390*/  LDL.LU R26, [R1+0xbc4] ;  /* 0x000bc400011a7983 */ /* 0x000f220000300800 */
[----:B------:R-:W4:Y:S02]  /*2a3a0*/  LDL.LU R27, [R1+0xbc0] ;  /* 0x000bc000011b7983 */ /* 0x000f240000300800 */
[----:B------:R-:W4:Y:S01]  /*2a3b0*/  LDL.LU R29, [R1+0xbbc] ;  /* 0x000bbc00011d7983 */ /* 0x000f220000300800 */
[----:B------:R0:W-:Y:S01]  /*2a3c0*/  STS.U16 [R14+0x19800], R6 ;  /* 0x019800060e007388 */ /* 0x0001e20000000400 */
[----:B------:R-:W4:Y:S02]  /*2a3d0*/  LDL.LU R4, [R1+0xbb8] ;  /* 0x000bb80001047983 */ /* 0x000f240000300800 */
[----:B------:R1:W-:Y:S02]  /*2a3e0*/  STS.U16 [R14+0x19900], R9 ;  /* 0x019900090e007388 */ /* 0x0003e40000000400 */
[----:B------:R-:W4:Y:S01]  /*2a3f0*/  LDL.LU R0, [R1+0xbb4] ;  /* 0x000bb40001007983 */ /* 0x000f220000300800 */
[----:B------:R-:W4:Y:S04]  /*2a400*/  LDL.LU R2, [R1+0xbb0] ;  /* 0x000bb00001027983 */ /* 0x000f280000300800 */
[----:B------:R-:W-:Y:S01]  /*2a410*/  STS.U16 [R14+0x19a00], R20 ;  /* 0x019a00140e007388 */ /* 0x000fe20000000400 */
[----:B------:R-:W-:Y:S02]  /*2a420*/  STS.U16 [R14+0x19b00], R18 ;  /* 0x019b00120e007388 */ /* 0x000fe40000000400 */
[----:B------:R-:W-:Y:S02]  /*2a430*/  STS.U16 [R14+0x1b800], R17 ;  /* 0x01b800110e007388 */ /* 0x000fe40000000400 */
[----:B------:R-:W-:Y:S01]  /*2a440*/  STS.U16 [R14+0x1b900], R13 ;  /* 0x01b9000d0e007388 */ /* 0x000fe20000000400 */
[----:B0-----:R-:W4:Y:S01]  /*2a450*/  LDL.LU R6, [R1+0xbac] ;  /* 0x000bac0001067983 */ /* 0x001f220000300800 */
[----:B-1----:R-:W4:Y:S03]  /*2a460*/  LDL.LU R9, [R1+0xba8] ;  /* 0x000ba80001097983 */ /* 0x002f260000300800 */
[----:B------:R-:W-:Y:S01]  /*2a470*/  STS.U16 [R14+0x1ba00], R16 ;  /* 0x01ba00100e007388 */ /* 0x000fe20000000400 */
[----:B------:R0:W-:Y:S02]  /*2a480*/  STS.U16 [R14+0x1bb00], R5 ;  /* 0x01bb00050e007388 */ /* 0x0001e40000000400 */
[----:B------:R1:W-:Y:S01]  /*2a490*/  STS.U16 [R14+0x1d800], R7 ;  /* 0x01d800070e007388 */ /* 0x0003e20000000400 */
[----:B0-----:R-:W4:Y:S01]  /*2a4a0*/  LDL.LU R5, [R1+0xba4] ;  /* 0x000ba40001057983 */ /* 0x001f220000300800 */
[----:B-1----:R-:W4:Y:S03]  /*2a4b0*/  LDL.LU R7, [R1+0xba0] ;  /* 0x000ba00001077983 */ /* 0x002f260000300800 */
[----:B------:R0:W-:Y:S04]  /*2a4c0*/  STS.U16 [R14+0x1d900], R10 ;  /* 0x01d9000a0e007388 */ /* 0x0001e80000000400 */
[----:B0-----:R-:W4:Y:S04]  /*2a4d0*/  LDL.LU R10, [R1+0xb9c] ;  /* 0x000b9c00010a7983 */ /* 0x001f280000300800 */
[----:B--2---:R0:W-:Y:S04]  /*2a4e0*/  STS.U16 [R14+0x1da00], R19 ;  /* 0x01da00130e007388 */ /* 0x0041e80000000400 */
[----:B0-----:R-:W2:Y:S01]  /*2a4f0*/  LDL.LU R19, [R1+0xb28] ;  /* 0x000b280001137983 */ /* 0x001ea20000300800 */
[----:B---3--:R0:W-:Y:S02]  /*2a500*/  STS.U16 [R14+0x1db00], R3 ;  /* 0x01db00030e007388 */ /* 0x0081e40000000400 */
[----:B----4-:R1:W-:Y:S01]  /*2a510*/  STS.U16 [R14+0x1f800], R8 ;  /* 0x01f800080e007388 */ /* 0x0103e20000000400 */
[----:B------:R3:W-:Y:S04]  /*2a520*/  STS.U16 [R14+0x1f900], R11 ;  /* 0x01f9000b0e007388 */ /* 0x0007e80000000400 */
[----:B------:R4:W-:Y:S01]  /*2a530*/  STS.U16 [R14+0x1fa00], R12 ;  /* 0x01fa000c0e007388 */ /* 0x0009e20000000400 */
[----:B------:R-:W-:Y:S01]  /*2a540*/  STS.U16 [R14+0x1fb00], R21 ;  /* 0x01fb00150e007388 */ /* 0x000fe20000000400 */
[----:B0-----:R-:W-:-:S02]  /*2a550*/  LOP3.LUT R3, R28, 0x70, RZ, 0x3c, !PT ;  /* 0x000000701c037812 */ /* 0x001fc400078e3cff */
[----:B-1----:R-:W2:Y:S01]  /*2a560*/  LDL.LU R8, [R1+0xb24] ;  /* 0x000b240001087983 */ /* 0x002ea20000300800 */
[----:B---3--:R-:W3:Y:S02]  /*2a570*/  LDL.LU R11, [R1+0xb20] ;  /* 0x000b2000010b7983 */ /* 0x008ee40000300800 */
[----:B----4-:R-:W4:Y:S02]  /*2a580*/  LDL.LU R12, [R1+0xb1c] ;  /* 0x000b1c00010c7983 */ /* 0x010f240000300800 */
[----:B------:R-:W3:Y:S01]  /*2a590*/  LDL.LU R28, [R1+0xa9c] ;  /* 0x000a9c00011c7983 */ /* 0x000ee20000300800 */
[----:B------:R-:W-:Y:S01]  /*2a5a0*/  STS.U16 [R3+0x1c00], R25 ;  /* 0x001c001903007388 */ /* 0x000fe20000000400 */
[----:B------:R-:W-:Y:S02]  /*2a5b0*/  STS.U16 [R3+0x1d00], R26 ;  /* 0x001d001a03007388 */ /* 0x000fe40000000400 */
[----:B------:R-:W-:Y:S02]  /*2a5c0*/  STS.U16 [R3+0x1e00], R27 ;  /* 0x001e001b03007388 */ /* 0x000fe40000000400 */
[----:B------:R-:W-:Y:S01]  /*2a5d0*/  STS.U16 [R3+0x1f00], R29 ;  /* 0x001f001d03007388 */ /* 0x000fe20000000400 */
[----:B------:R-:W4:Y:S04]  /*2a5e0*/  LDL.LU R15, [R1+0xa98] ;  /* 0x000a9800010f7983 */ /* 0x000f280000300800 */
[----:B------:R-:W-:Y:S01]  /*2a5f0*/  STS.U16 [R3+0x3c00], R4 ;  /* 0x003c000403007388 */ /* 0x000fe20000000400 */
[----:B------:R-:W4:Y:S02]  /*2a600*/  LDL.LU R20, [R1+0xa94] ;  /* 0x000a940001147983 */ /* 0x000f240000300800 */
[----:B------:R-:W-:Y:S02]  /*2a610*/  STS.U16 [R3+0x3d00], R0 ;  /* 0x003d000003007388 */ /* 0x000fe40000000400 */
[----:B------:R-:W4:Y:S01]  /*2a620*/  LDL.LU R18, [R1+0xa90] ;  /* 0x000a900001127983 */ /* 0x000f220000300800 */
[----:B------:R0:W-:Y:S04]  /*2a630*/  STS.U16 [R3+0x3e00], R2 ;  /* 0x003e000203007388 */ /* 0x0001e80000000400 */
[----:B------:R-:W4:Y:S01]  /*2a640*/  LDL.LU R17, [R1+0xa0c] ;  /* 0x000a0c0001117983 */ /* 0x000f220000300800 */
[----:B------:R1:W-:Y:S02]  /*2a650*/  STS.U16 [R3+0x3f00], R6 ;  /* 0x003f000603007388 */ /* 0x0003e40000000400 */
[----:B------:R1:W-:Y:S01]  /*2a660*/  STS.U16 [R3+0x5c00], R9 ;  /* 0x005c000903007388 */ /* 0x0003e20000000400 */
[----:B0-----:R-:W4:Y:S01]  /*2a670*/  LDL.LU R2, [R1+0xa08] ;  /* 0x000a080001027983 */ /* 0x001f220000300800 */
[----:B-1----:R-:W4:Y:S02]  /*2a680*/  LDL.LU R6, [R1+0xa04] ;  /* 0x000a040001067983 */ /* 0x002f240000300800 */
[----:B------:R-:W4:Y:S01]  /*2a690*/  LDL.LU R9, [R1+0xa00] ;  /* 0x000a000001097983 */ /* 0x000f220000300800 */
[----:B------:R-:W-:Y:S01]  /*2a6a0*/  STS.U16 [R3+0x5d00], R5 ;  /* 0x005d000503007388 */ /* 0x000fe20000000400 */
[----:B------:R0:W-:Y:S03]  /*2a6b0*/  STS.U16 [R3+0x5e00], R7 ;  /* 0x005e000703007388 */ /* 0x0001e60000000400 */
[----:B0-----:R-:W4:Y:S01]  /*2a6c0*/  LDL.LU R7, [R1+0x97c] ;  /* 0x00097c0001077983 */ /* 0x001f220000300800 */
[----:B------:R-:W4:Y:S02]  /*2a6d0*/  LDL.LU R13, [R1+0x978] ;  /* 0x00097800010d7983 */ /* 0x000f240000300800 */
[----:B------:R-:W4:Y:S01]  /*2a6e0*/  LDL.LU R16, [R1+0x974] ;  /* 0x0009740001107983 */ /* 0x000f220000300800 */
[----:B------:R0:W-:Y:S01]  /*2a6f0*/  STS.U16 [R3+0x5f00], R10 ;  /* 0x005f000a03007388 */ /* 0x0001e20000000400 */
[----:B------:R-:W4:Y:S03]  /*2a700*/  LDL.LU R4, [R1+0x970] ;  /* 0x0009700001047983 */ /* 0x000f260000300800 */
[----:B0-----:R-:W4:Y:S04]  /*2a710*/  LDL.LU R10, [R1+0x8f8] ;  /* 0x0008f800010a7983 */ /* 0x001f280000300800 */
[----:B--2---:R0:W-:Y:S04]  /*2a720*/  STS.U16 [R3+0x7c00], R19 ;  /* 0x007c001303007388 */ /* 0x0041e80000000400 */
[----:B0-----:R-:W2:Y:S01]  /*2a730*/  LDL.LU R19, [R1+0x8f4] ;  /* 0x0008f40001137983 */ /* 0x001ea20000300800 */
[----:B------:R-:W2:Y:S02]  /*2a740*/  LDL.LU R21, [R1+0x8f0] ;  /* 0x0008f00001157983 */ /* 0x000ea40000300800 */
[----:B------:R-:W2:Y:S01]  /*2a750*/  LDL.LU R25, [R1+0x8ec] ;  /* 0x0008ec0001197983 */ /* 0x000ea20000300800 */
[----:B------:R0:W-:Y:S01]  /*2a760*/  STS.U16 [R3+0x7d00], R8 ;  /* 0x007d000803007388 */ /* 0x0001e20000000400 */
[----:B------:R-:W2:Y:S02]  /*2a770*/  LDL.LU R26, [R1+0x878] ;  /* 0x00087800011a7983 */ /* 0x000ea40000300800 */
[----:B---3--:R1:W-:Y:S02]  /*2a780*/  STS.U16 [R3+0x7e00], R11 ;  /* 0x007e000b03007388 */ /* 0x0083e40000000400 */
[----:B------:R-:W3:Y:S01]  /*2a790*/  LDL.LU R27, [R1+0x874] ;  /* 0x00087400011b7983 */ /* 0x000ee20000300800 */
[----:B----4-:R4:W-:Y:S04]  /*2a7a0*/  STS.U16 [R3+0x7f00], R12 ;  /* 0x007f000c03007388 */ /* 0x0109e80000000400 */
[----:B------:R-:W3:Y:S01]  /*2a7b0*/  LDL.LU R29, [R1+0x870] ;  /* 0x00087000011d7983 */ /* 0x000ee20000300800 */
[----:B------:R-:W3:Y:S02]  /*2a7c0*/  LDL.LU R0, [R1+0x86c] ;  /* 0x00086c0001007983 */ /* 0x000ee40000300800 */
[----:B------:R-:W-:Y:S02]  /*2a7d0*/  STS.U16 [R3+0x9c00], R28 ;  /* 0x009c001c03007388 */ /* 0x000fe40000000400 */
[----:B------:R-:W3:Y:S01]  /*2a7e0*/  LDL.LU R5, [R1+0x7f8] ;  /* 0x0007f80001057983 */ /* 0x000ee20000300800 */
[----:B------:R-:W-:Y:S04]  /*2a7f0*/  STS.U16 [R3+0x9d00], R15 ;  /* 0x009d000f03007388 */ /* 0x000fe80000000400 */
[----:B0-----:R-:W3:Y:S01]  /*2a800*/  LDL.LU R8, [R1+0x7f4] ;  /* 0x0007f40001087983 */ /* 0x001ee20000300800 */
[----:B------:R-:W-:Y:S02]  /*2a810*/  STS.U16 [R3+0x9e00], R20 ;  /* 0x009e001403007388 */ /* 0x000fe40000000400 */
[----:B-1----:R-:W3:Y:S02]  /*2a820*/  LDL.LU R11, [R1+0x7f0] ;  /* 0x0007f000010b7983 */ /* 0x002ee40000300800 */
[----:B------:R-:W-:Y:S01]  /*2a830*/  STS.U16 [R3+0x9f00], R18 ;  /* 0x009f001203007388 */ /* 0x000fe20000000400 */
[----:B----4-:R-:W4:Y:S04]  /*2a840*/  LDL.LU R12, [R1+0x7ec] ;  /* 0x0007ec00010c7983 */ /* 0x010f280000300800 */
[----:B------:R-:W-:Y:S04]  /*2a850*/  STS.U16 [R3+0xbc00], R17 ;  /* 0x00bc001103007388 */ /* 0x000fe80000000400 */
[----:B------:R0:W-:Y:S01]  /*2a860*/  STS.U16 [R3+0xbd00], R2 ;  /* 0x00bd000203007388 */ /* 0x0001e20000000400 */
[----:B------:R1:W-:Y:S02]  /*2a870*/  STS.U16 [R3+0xbe00], R6 ;  /* 0x00be000603007388 */ /* 0x0003e40000000400 */
[----:B------:R1:W-:Y:S01]  /*2a880*/  STS.U16 [R3+0xbf00], R9 ;  /* 0x00bf000903007388 */ /* 0x0003e20000000400 */
[----:B0-----:R-:W4:Y:S01]  /*2a890*/  LDL.LU R2, [R1+0x3cc] ;  /* 0x0003cc0001027983 */ /* 0x001f220000300800 */
[----:B-1----:R-:W4:Y:S02]  /*2a8a0*/  LDL.LU R6, [R1+0x3c8] ;  /* 0x0003c80001067983 */ /* 0x002f240000300800 */
[----:B------:R-:W4:Y:S01]  /*2a8b0*/  LDL.LU R9, [R1+0x3c4] ;  /* 0x0003c40001097983 */ /* 0x000f220000300800 */
[----:B------:R0:W-:Y:S04]  /*2a8c0*/  STS.U16 [R3+0xdc00], R7 ;  /* 0x00dc000703007388 */ /* 0x0001e80000000400 */
[----:B0-----:R-:W4:Y:S01]  /*2a8d0*/  LDL.LU R7, [R1+0x3c0] ;  /* 0x0003c00001077983 */ /* 0x001f220000300800 */
[----:B------:R-:W-:Y:S02]  /*2a8e0*/  STS.U16 [R3+0xdd00], R13 ;  /* 0x00dd000d03007388 */ /* 0x000fe40000000400 */
[----:B------:R-:W-:Y:S02]  /*2a8f0*/  STS.U16 [R3+0xde00], R16 ;  /* 0x00de001003007388 */ /* 0x000fe40000000400 */
[----:B------:R0:W-:Y:S01]  /*2a900*/  STS.U16 [R3+0xdf00], R4 ;  /* 0x00df000403007388 */ /* 0x0001e20000000400 */
[----:B------:R1:W-:Y:S04]  /*2a910*/  STS.U16 [R3+0xfc00], R10 ;  /* 0x00fc000a03007388 */ /* 0x0003e80000000400 */
[----:B0-----:R-:W4:Y:S01]  /*2a920*/  LDL.LU R4, [R1+0x30c] ;  /* 0x00030c0001047983 */ /* 0x001f220000300800 */
[----:B-1----:R-:W4:Y:S03]  /*2a930*/  LDL.LU R10, [R1+0x308] ;  /* 0x00030800010a7983 */ /* 0x002f260000300800 */
[----:B--2---:R0:W-:Y:S04]  /*2a940*/  STS.U16 [R3+0xfd00], R19 ;  /* 0x00fd001303007388 */ /* 0x0041e80000000400 */
[----:B0-----:R-:W2:Y:S01]  /*2a950*/  LDL.LU R19, [R1+0x304] ;  /* 0x0003040001137983 */ /* 0x001ea20000300800 */
[----:B------:R-:W-:Y:S02]  /*2a960*/  STS.U16 [R3+0xfe00], R21 ;  /* 0x00fe001503007388 */ /* 0x000fe40000000400 */
[----:B------:R-:W-:Y:S02]  /*2a970*/  STS.U16 [R3+0xff00], R25 ;  /* 0x00ff001903007388 */ /* 0x000fe40000000400 */
[----:B------:R-:W-:Y:S01]  /*2a980*/  STS.U16 [R3+0x11c00], R26 ;  /* 0x011c001a03007388 */ /* 0x000fe20000000400 */
[----:B---3--:R-:W-:Y:S04]  /*2a990*/  STS.U16 [R3+0x11d00], R27 ;  /* 0x011d001b03007388 */ /* 0x008fe80000000400 */
[----:B------:R-:W-:Y:S01]  /*2a9a0*/  STS.U16 [R3+0x11e00], R29 ;  /* 0x011e001d03007388 */ /* 0x000fe20000000400 */
[----:B------:R-:W-:Y:S02]  /*2a9b0*/  STS.U16 [R3+0x11f00], R0 ;  /* 0x011f000003007388 */ /* 0x000fe40000000400 */
[----:B------:R-:W-:Y:S01]  /*2a9c0*/  STS.U16 [R3+0x13c00], R5 ;  /* 0x013c000503007388 */ /* 0x000fe20000000400 */
[----:B------:R-:W3:Y:S04]  /*2a9d0*/  LDL.LU R20, [R1+0x300] ;  /* 0x0003000001147983 */ /* 0x000ee80000300800 */
[----:B------:R-:W-:Y:S01]  /*2a9e0*/  STS.U16 [R3+0x13d00], R8 ;  /* 0x013d000803007388 */ /* 0x000fe20000000400 */
[----:B------:R-:W3:Y:S02]  /*2a9f0*/  LDL.LU R18, [R1+0x28c] ;  /* 0x00028c0001127983 */ /* 0x000ee40000300800 */
[----:B------:R0:W-:Y:S02]  /*2aa00*/  STS.U16 [R3+0x13e00], R11 ;  /* 0x013e000b03007388 */ /* 0x0001e40000000400 */
[----:B------:R-:W3:Y:S01]  /*2aa10*/  LDL.LU R17, [R1+0x288] ;  /* 0x0002880001117983 */ /* 0x000ee20000300800 */
[----:B----4-:R1:W-:Y:S04]  /*2aa20*/  STS.U16 [R3+0x13f00], R12 ;  /* 0x013f000c03007388 */ /* 0x0103e80000000400 */
[----:B0-----:R-:W4:Y:S04]  /*2aa30*/  LDL.LU R11, [R1+0x284] ;  /* 0x00028400010b7983 */ /* 0x001f280000300800 */
[----:B-1----:R-:W4:Y:S01]  /*2aa40*/  LDL.LU R12, [R1+0x27c] ;  /* 0x00027c00010c7983 */ /* 0x002f220000300800 */
[----:B------:R-:W4:Y:S02]  /*2aa50*/  LDL.LU R0, [R1+0x1cc] ;  /* 0x0001cc0001007983 */ /* 0x000f240000300800 */
[----:B------:R-:W4:Y:S01]  /*2aa60*/  LDL.LU R5, [R1+0x1c8] ;  /* 0x0001c80001057983 */ /* 0x000f220000300800 */
[----:B------:R-:W-:Y:S01]  /*2aa70*/  STS.U16 [R3+0x15c00], R2 ;  /* 0x015c000203007388 */ /* 0x000fe20000000400 */
[----:B------:R-:W-:Y:S03]  /*2aa80*/  STS.U16 [R3+0x15d00], R6 ;  /* 0x015d000603007388 */ /* 0x000fe60000000400 */
[----:B------:R-:W4:Y:S01]  /*2aa90*/  LDL.LU R8, [R1+0x1c4] ;  /* 0x0001c40001087983 */ /* 0x000f220000300800 */
[----:B------:R0:W-:Y:S03]  /*2aaa0*/  STS.U16 [R3+0x15e00], R9 ;  /* 0x015e000903007388 */ /* 0x0001e60000000400 */
[----:B0-----:R-:W4:Y:S01]  /*2aab0*/  LDL.LU R9, [R1+0x1bc] ;  /* 0x0001bc0001097983 */ /* 0x001f220000300800 */
[----:B------:R-:W4:Y:S02]  /*2aac0*/  LDL.LU R28, [R1+0x14c] ;  /* 0x00014c00011c7983 */ /* 0x000f240000300800 */
[----:B------:R-:W4:Y:S02]  /*2aad0*/  LDL.LU R15, [R1+0x144] ;  /* 0x00014400010f7983 */ /* 0x000f240000300800 */
[----:B------:R-:W4:Y:S01]  /*2aae0*/  LDL.LU R2, [R1+0x12c] ;  /* 0x00012c0001027983 */ /* 0x000f220000300800 */
[----:B------:R0:W-:Y:S04]  /*2aaf0*/  STS.U16 [R3+0x15f00], R7 ;  /* 0x015f000703007388 */ /* 0x0001e80000000400 */
[----:B------:R-:W4:Y:S04]  /*2ab00*/  LDL.LU R6, [R1+0x124] ;  /* 0x0001240001067983 */ /* 0x000f280000300800 */
[----:B0-----:R-:W4:Y:S01]  /*2ab10*/  LDL.LU R7, [R1+0xe4] ;  /* 0x0000e40001077983 */ /* 0x001f220000300800 */
[----:B------:R-:W4:Y:S02]  /*2ab20*/  LDL.LU R13, [R1+0xdc] ;  /* 0x0000dc00010d7983 */ /* 0x000f240000300800 */
[----:B------:R-:W4:Y:S02]  /*2ab30*/  LDL.LU R16, [R1+0xd0] ;  /* 0x0000d00001107983 */ /* 0x000f240000300800 */
[----:B------:R-:W4:Y:S01]  /*2ab40*/  LDL.LU R21, [R1+0xc4] ;  /* 0x0000c40001157983 */ /* 0x000f220000300800 */
[----:B------:R-:W4:Y:S01]  /*2ab50*/  LDL.LU R25, [R1+0x98] ;  /* 0x0000980001197983 */ /* 0x000f220000300800 */
[----:B------:R-:W4:Y:S02]  /*2ab60*/  LDL.LU R26, [R1+0x90] ;  /* 0x00009000011a7983 */ /* 0x000f240000300800 */
[----:B------:R-:W4:Y:S01]  /*2ab70*/  LDL.LU R27, [R1+0x88] ;  /* 0x00008800011b7983 */ /* 0x000f220000300800 */
[----:B------:R0:W-:Y:S01]  /*2ab80*/  STS.U16 [R3+0x17c00], R4 ;  /* 0x017c000403007388 */ /* 0x0001e20000000400 */
[----:B------:R-:W4:Y:S02]  /*2ab90*/  LDL.LU R29, [R1+0x80] ;  /* 0x00008000011d7983 */ /* 0x000f240000300800 */
[----:B------:R1:W-:Y:S01]  /*2aba0*/  STS.U16 [R3+0x17d00], R10 ;  /* 0x017d000a03007388 */ /* 0x0003e20000000400 */
[----:B0-----:R-:W4:Y:S01]  /*2abb0*/  LDL.LU R4, [R1+0x68] ;  /* 0x0000680001047983 */ /* 0x001f220000300800 */
[----:B-1----:R-:W4:Y:S03]  /*2abc0*/  LDL.LU R10, [R1+0x48] ;  /* 0x00004800010a7983 */ /* 0x002f260000300800 */
[----:B--2---:R0:W-:Y:S04]  /*2abd0*/  STS.U16 [R3+0x17e00], R19 ;  /* 0x017e001303007388 */ /* 0x0041e80000000400 */
[----:B0-----:R-:W2:Y:S04]  /*2abe0*/  LDL.LU R19, [R1+0x8] ;  /* 0x0000080001137983 */ /* 0x001ea80000300800 */
[----:B---3--:R0:W-:Y:S01]  /*2abf0*/  STS.U16 [R3+0x17f00], R20 ;  /* 0x017f001403007388 */ /* 0x0081e20000000400 */
[----:B------:R1:W-:Y:S03]  /*2ac00*/  STS.U16 [R3+0x19c00], R18 ;  /* 0x019c001203007388 */ /* 0x0003e60000000400 */
[----:B------:R3:W-:Y:S04]  /*2ac10*/  STS.U16 [R3+0x19d00], R17 ;  /* 0x019d001103007388 */ /* 0x0007e80000000400 */
[----:B0-----:R-:W2:Y:S04]  /*2ac20*/  LDL.LU R20, [R1+0x410c] ;  /* 0x00410c0001147983 */ /* 0x001ea80000300800 */
[----:B----4-:R0:W-:Y:S01]  /*2ac30*/  STS.U16 [R3+0x19e00], R11 ;  /* 0x019e000b03007388 */ /* 0x0101e20000000400 */
[----:B-1----:R-:W4:Y:S02]  /*2ac40*/  LDL.LU R18, [R1+0x4108] ;  /* 0x0041080001127983 */ /* 0x002f240000300800 */
[----:B------:R1:W-:Y:S02]  /*2ac50*/  STS.U16 [R3+0x19f00], R12 ;  /* 0x019f000c03007388 */ /* 0x0003e40000000400 */
[----:B---3--:R-:W3:Y:S01]  /*2ac60*/  LDL.LU R17, [R1+0x4104] ;  /* 0x0041040001117983 */ /* 0x008ee20000300800 */
[----:B------:R1:W-:Y:S01]  /*2ac70*/  STS.U16 [R3+0x1bc00], R0 ;  /* 0x01bc000003007388 */ /* 0x0003e20000000400 */
[----:B------:R1:W-:Y:S02]  /*2ac80*/  STS.U16 [R3+0x1bd00], R5 ;  /* 0x01bd000503007388 */ /* 0x0003e40000000400 */
[----:B------:R1:W-:Y:S01]  /*2ac90*/  STS.U16 [R3+0x1be00], R8 ;  /* 0x01be000803007388 */ /* 0x0003e20000000400 */
[----:B0-----:R-:W3:Y:S01]  /*2aca0*/  LDL.LU R11, [R1+0x4100] ;  /* 0x00410000010b7983 */ /* 0x001ee20000300800 */
[----:B-1----:R-:W3:Y:S03]  /*2acb0*/  LDL.LU R12, [R1+0x40fc] ;  /* 0x0040fc00010c7983 */ /* 0x002ee60000300800 */
[----:B------:R-:W4:Y:S04]  /*2acc0*/  LDL.LU R0, [R1+0x94] ;  /* 0x0000940001007983 */ /* 0x000f280000300800 */
[----:B------:R0:W-:Y:S01]  /*2acd0*/  STS.U16 [R3+0x1bf00], R9 ;  /* 0x01bf000903007388 */ /* 0x0001e20000000400 */
[----:B------:R-:W4:Y:S02]  /*2ace0*/  LDL.LU R5, [R1+0x8c] ;  /* 0x00008c0001057983 */ /* 0x000f240000300800 */
[----:B------:R-:W-:Y:S02]  /*2acf0*/  STS.U16 [R3+0x1dc00], R28 ;  /* 0x01dc001c03007388 */ /* 0x000fe40000000400 */
[----:B------:R-:W4:Y:S01]  /*2ad00*/  LDL.LU R8, [R1+0x84] ;  /* 0x0000840001087983 */ /* 0x000f220000300800 */
[----:B------:R-:W-:Y:S01]  /*2ad10*/  STS.U16 [R3+0x1dd00], R15 ;  /* 0x01dd000f03007388 */ /* 0x000fe20000000400 */
[----:B------:R1:W-:Y:S02]  /*2ad20*/  STS.U16 [R3+0x1de00], R2 ;  /* 0x01de000203007388 */ /* 0x0003e40000000400 */
[----:B------:R1:W-:Y:S01]  /*2ad30*/  STS.U16 [R3+0x1df00], R6 ;  /* 0x01df000603007388 */ /* 0x0003e20000000400 */
[----:B0-----:R-:W4:Y:S04]  /*2ad40*/  LDL.LU R9, [R1+0x74] ;  /* 0x0000740001097983 */ /* 0x001f280000300800 */
[----:B-1----:R-:W4:Y:S04]  /*2ad50*/  LDL.LU R2, [R1+0x64] ;  /* 0x0000640001027983 */ /* 0x002f280000300800 */
[----:B------:R0:W-:Y:S01]  /*2ad60*/  STS.U16 [R3+0x1fc00], R7 ;  /* 0x01fc000703007388 */ /* 0x0001e20000000400 */
[----:B------:R-:W4:Y:S03]  /*2ad70*/  LDL.LU R6, [R1+0x44] ;  /* 0x0000440001067983 */ /* 0x000f260000300800 */
[----:B0-----:R-:W4:Y:S04]  /*2ad80*/  LDL.LU R7, [R1] ;  /* 0x0000000001077983 */ /* 0x001f280000300800 */
[----:B------:R-:W0:Y:S01]  /*2ad90*/  S2R R28, SR_TID.X ;  /* 0x00000000001c7919 */ /* 0x000e220000002100 */
[----:B------:R1:W-:Y:S02]  /*2ada0*/  STS.U16 [R3+0x1fd00], R13 ;  /* 0x01fd000d03007388 */ /* 0x0003e40000000400 */
[----:B------:R1:W-:Y:S02]  /*2adb0*/  STS.U16 [R3+0x1fe00], R16 ;  /* 0x01fe001003007388 */ /* 0x0003e40000000400 */
[----:B------:R1:W-:Y:S02]  /*2adc0*/  STS.U16 [R3+0x1ff00], R21 ;  /* 0x01ff001503007388 */ /* 0x0003e40000000400 */
[----:B-1----:R-:W4:Y:S01]  /*2add0*/  LDL.LU R13, [R1+0x7c] ;  /* 0x00007c00010d7983 */ /* 0x002f220000300800 */
[----:B------:R-:W4:Y:S02]  /*2ade0*/  LDL.LU R16, [R1+0x78] ;  /* 0x0000780001107983 */ /* 0x000f240000300800 */
[----:B------:R-:W4:Y:S02]  /*2adf0*/  LDL.LU R3, [R1+0x70] ;  /* 0x0000700001037983 */ /* 0x000f240000300800 */
[----:B------:R-:W4:Y:S01]  /*2ae00*/  LDL.LU R21, [R1+0x6c] ;  /* 0x00006c0001157983 */ /* 0x000f220000300800 */
[----:B0-----:R-:W-:-:S05]  /*2ae10*/  LOP3.LUT R28, R28, 0x7f, RZ, 0xc0, !PT ;  /* 0x0000007f1c1c7812 */ /* 0x001fca00078ec0ff */
[----:B------:R-:W-:-:S05]  /*2ae20*/  IMAD.SHL.U32 R28, R28, 0x2, RZ ;  /* 0x000000021c1c7824 */ /* 0x000fca00078e00ff */
[----:B------:R0:W-:Y:S04]  /*2ae30*/  STS.U16 [R28+0x22800], R10 ;  /* 0x0228000a1c007388 */ /* 0x0001e80000000400 */
[----:B0-----:R-:W4:Y:S04]  /*2ae40*/  LDL.LU R10, [R1+0x58] ;  /* 0x00005800010a7983 */ /* 0x001f280000300800 */
[----:B--2---:R0:W-:Y:S04]  /*2ae50*/  STS.U16 [R28+0x23000], R19 ;  /* 0x023000131c007388 */ /* 0x0041e80000000400 */
[----:B0-----:R-:W2:Y:S04]  /*2ae60*/  LDL.LU R19, [R1+0x38] ;  /* 0x0000380001137983 */ /* 0x001ea80000300800 */
[----:B------:R0:W-:Y:S04]  /*2ae70*/  STS.U16 [R28+0x20000], R25 ;  /* 0x020000191c007388 */ /* 0x0001e80000000400 */
[----:B------:R1:W-:Y:S04]  /*2ae80*/  STS.U16 [R28+0x20800], R26 ;  /* 0x0208001a1c007388 */ /* 0x0003e80000000400 */
[----:B------:R3:W-:Y:S04]  /*2ae90*/  STS.U16 [R28+0x21000], R27 ;  /* 0x0210001b1c007388 */ /* 0x0007e80000000400 */
[----:B------:R4:W-:Y:S04]  /*2aea0*/  STS.U16 [R28+0x21800], R29 ;  /* 0x0218001d1c007388 */ /* 0x0009e80000000400 */
[----:B------:R-:W-:Y:S01]  /*2aeb0*/  STS.U16 [R28+0x22000], R4 ;  /* 0x022000041c007388 */ /* 0x000fe20000000400 */
[----:B------:R-:W2:Y:S01]  /*2aec0*/  LDL.LU R15, [R1+0x60] ;  /* 0x00006000010f7983 */ /* 0x000ea20000300800 */
[----:B0-----:R-:W-:-:S02]  /*2aed0*/  LOP3.LUT R25, R28, 0x10, RZ, 0x3c, !PT ;  /* 0x000000101c197812 */ /* 0x001fc400078e3cff */
[----:B-1----:R-:W2:Y:S04]  /*2aee0*/  LDL.LU R26, [R1+0x5c] ;  /* 0x00005c00011a7983 */ /* 0x002ea80000300800 */
[----:B---3--:R-:W-:Y:S01]  /*2aef0*/  STS.U16 [R28+0x23800], R12 ;  /* 0x0238000c1c007388 */ /* 0x008fe20000000400 */
[----:B----4-:R-:W-:Y:S03]  /*2af00*/  STS.U16 [R25+0x20100], R0 ;  /* 0x0201000019007388 */ /* 0x010fe60000000400 */
[----:B------:R-:W3:Y:S01]  /*2af10*/  LDL.LU R27, [R1+0x54] ;  /* 0x00005400011b7983 */ /* 0x000ee20000300800 */
[----:B------:R-:W4:Y:S03]  /*2af20*/  LDL.LU R29, [R1+0x50] ;  /* 0x00005000011d7983 */ /* 0x000f260000300800 */
[----:B------:R-:W-:Y:S01]  /*2af30*/  STS.U16 [R25+0x20900], R5 ;  /* 0x0209000519007388 */ /* 0x000fe20000000400 */
[----:B------:R0:W-:Y:S03]  /*2af40*/  STS.U16 [R25+0x21100], R8 ;  /* 0x0211000819007388 */ /* 0x0001e60000000400 */
[----:B------:R1:W-:Y:S04]  /*2af50*/  STS.U16 [R25+0x21900], R9 ;  /* 0x0219000919007388 */ /* 0x0003e80000000400 */
[----:B0-----:R-:W3:Y:S04]  /*2af60*/  LDL.LU R8, [R1+0x4c] ;  /* 0x00004c0001087983 */ /* 0x001ee80000300800 */
[----:B------:R0:W-:Y:S01]  /*2af70*/  STS.U16 [R25+0x22100], R2 ;  /* 0x0221000219007388 */ /* 0x0001e20000000400 */
[----:B------:R0:W-:Y:S03]  /*2af80*/  STS.U16 [R25+0x22900], R6 ;  /* 0x0229000619007388 */ /* 0x0001e60000000400 */
[----:B-1----:R-:W3:Y:S01]  /*2af90*/  LDL.LU R9, [R1+0x28] ;  /* 0x0000280001097983 */ /* 0x002ee20000300800 */
[----:B------:R-:W3:Y:S02]  /*2afa0*/  LDL.LU R0, [R1+0x40] ;  /* 0x0000400001007983 */ /* 0x000ee40000300800 */
[----:B------:R-:W3:Y:S01]  /*2afb0*/  LDL.LU R5, [R1+0x3c] ;  /* 0x00003c0001057983 */ /* 0x000ee20000300800 */
[----:B0-----:R-:W3:Y:S04]  /*2afc0*/  LDL.LU R2, [R1+0x34] ;  /* 0x0000340001027983 */ /* 0x001ee80000300800 */
[----:B------:R0:W-:Y:S01]  /*2afd0*/  STS.U16 [R25+0x23100], R7 ;  /* 0x0231000719007388 */ /* 0x0001e20000000400 */
[----:B------:R-:W3:Y:S03]  /*2afe0*/  LDL.LU R6, [R1+0x30] ;  /* 0x0000300001067983 */ /* 0x000ee60000300800 */
[----:B0-----:R-:W0:Y:S01]  /*2aff0*/  S2R R7, SR_TID.X ;  /* 0x0000000000077919 */ /* 0x001e220000002100 */
[----:B------:R1:W-:Y:S01]  /*2b000*/  STS.U16 [R25+0x23900], R11 ;  /* 0x0239000b19007388 */ /* 0x0003e20000000400 */
[----:B0-----:R-:W-:-:S02]  /*2b010*/  LOP3.LUT R4, R7, 0x7f, RZ, 0xc0, !PT ;  /* 0x0000007f07047812 */ /* 0x001fc400078ec0ff */
[----:B------:R-:W3:Y:S01]  /*2b020*/  LDL.LU R7, [R1+0x2c] ;  /* 0x00002c0001077983 */ /* 0x000ee20000300800 */
[----:B-1----:R-:W3:Y:S02]  /*2b030*/  LDL.LU R11, [R1+0x18] ;  /* 0x00001800010b7983 */ /* 0x002ee40000300800 */
[----:B------:R-:W3:Y:S02]  /*2b040*/  LDL.LU R12, [R1+0x14] ;  /* 0x00001400010c7983 */ /* 0x000ee40000300800 */
[----:B------:R-:W-:Y:S01]  /*2b050*/  IMAD.SHL.U32 R25, R4, 0x2, RZ ;  /* 0x0000000204197824 */ /* 0x000fe200078e00ff */
[----:B------:R-:W3:Y:S04]  /*2b060*/  LDL.LU R28, [R1+0x10] ;  /* 0x00001000011c7983 */ /* 0x000ee80000300800 */
[----:B------:R-:W-:-:S05]  /*2b070*/  LOP3.LUT R25, R25, 0x20, RZ, 0x3c, !PT ;  /* 0x0000002019197812 */ /* 0x000fca00078e3cff */
[----:B------:R0:W-:Y:S01]  /*2b080*/  STS.U16 [R25+0x20200], R13 ;  /* 0x0202000d19007388 */ /* 0x0001e20000000400 */
[----:B------:R1:W-:Y:S02]  /*2b090*/  STS.U16 [R25+0x20a00], R16 ;  /* 0x020a001019007388 */ /* 0x0003e40000000400 */
[----:B------:R1:W-:Y:S02]  /*2b0a0*/  STS.U16 [R25+0x21200], R3 ;  /* 0x0212000319007388 */ /* 0x0003e40000000400 */
[----:B------:R1:W-:Y:S01]  /*2b0b0*/  STS.U16 [R25+0x21a00], R21 ;  /* 0x021a001519007388 */ /* 0x0003e20000000400 */
[----:B------:R1:W-:Y:S04]  /*2b0c0*/  STS.U16 [R25+0x22200], R10 ;  /* 0x0222000a19007388 */ /* 0x0003e80000000400 */
[----:B0-----:R-:W3:Y:S01]  /*2b0d0*/  LDL.LU R13, [R1+0x40f8] ;  /* 0x0040f800010d7983 */ /* 0x001ee20000300800 */
[----:B-1----:R-:W3:Y:S03]  /*2b0e0*/  LDL.LU R16, [R1+0x40f4] ;  /* 0x0040f40001107983 */ /* 0x002ee60000300800 */
[----:B------:R-:W3:Y:S01]  /*2b0f0*/  LDL.LU R3, [R1+0x40f0] ;  /* 0x0040f00001037983 */ /* 0x000ee20000300800 */
[----:B------:R-:W3:Y:S03]  /*2b100*/  LDL.LU R21, [R1+0x40ec] ;  /* 0x0040ec0001157983 */ /* 0x000ee60000300800 */
[----:B------:R-:W3:Y:S04]  /*2b110*/  LDL.LU R10, [R1+0x40e8] ;  /* 0x0040e800010a7983 */ /* 0x000ee80000300800 */
[----:B--2---:R0:W-:Y:S04]  /*2b120*/  STS.U16 [R25+0x22a00], R19 ;  /* 0x022a001319007388 */ /* 0x0041e80000000400 */
[----:B0-----:R-:W2:Y:S01]  /*2b130*/  LDL.LU R19, [R1+0x40e4] ;  /* 0x0040e40001137983 */ /* 0x001ea20000300800 */
[----:B------:R-:W-:-:S05]  /*2b140*/  IMAD.SHL.U32 R4, R4, 0x2, RZ ;  /* 0x0000000204047824 */ /* 0x000fca00078e00ff */
[----:B------:R-:W-:Y:S01]  /*2b150*/  LOP3.LUT R4, R4, 0x30, RZ, 0x3c, !PT ;  /* 0x0000003004047812 */ /* 0x000fe200078e3cff */
[----:B--2---:R0:W-:Y:S01]  /*2b160*/  STS.U16 [R25+0x23200], R19 ;  /* 0x0232001319007388 */ /* 0x0041e20000000400 */
[----:B---3--:R1:W-:Y:S03]  /*2b170*/  STS.U16 [R25+0x23a00], R10 ;  /* 0x023a000a19007388 */ /* 0x0083e60000000400 */
[----:B------:R-:W-:Y:S02]  /*2b180*/  STS.U16 [R4+0x20300], R15 ;  /* 0x0203000f04007388 */ /* 0x000fe40000000400 */
[----:B------:R2:W-:Y:S01]  /*2b190*/  STS.U16 [R4+0x20b00], R26 ;  /* 0x020b001a04007388 */ /* 0x0005e20000000400 */
[----:B------:R3:W-:Y:S01]  /*2b1a0*/  STS.U16 [R4+0x21300], R27 ;  /* 0x0213001b04007388 */ /* 0x0007e20000000400 */
[----:B----4-:R3:W-:Y:S03]  /*2b1b0*/  STS.U16 [R4+0x21b00], R29 ;  /* 0x021b001d04007388 */ /* 0x0107e60000000400 */
[----:B0-----:R-:W4:Y:S01]  /*2b1c0*/  LDL.LU R19, [R1+0x1c] ;  /* 0x00001c0001137983 */ /* 0x001f220000300800 */
[----:B-1----:R-:W4:Y:S02]  /*2b1d0*/  LDL.LU R25, [R1+0x40e0] ;  /* 0x0040e00001197983 */ /* 0x002f240000300800 */
[----:B------:R-:W4:Y:S02]  /*2b1e0*/  LDL.LU R10, [R1+0x20] ;  /* 0x00002000010a7983 */ /* 0x000f240000300800 */
[----:B--2---:R-:W2:Y:S01]  /*2b1f0*/  LDL.LU R26, [R1+0x40dc] ;  /* 0x0040dc00011a7983 */ /* 0x004ea20000300800 */
[----:B---3--:R-:W3:Y:S01]  /*2b200*/  LDL.LU R27, [R1+0x40d8] ;  /* 0x0040d800011b7983 */ /* 0x008ee20000300800 */
[----:B------:R-:W2:Y:S03]  /*2b210*/  LDL.LU R29, [R1+0x40d4] ;  /* 0x0040d400011d7983 */ /* 0x000ea60000300800 */
[----:B------:R0:W-:Y:S01]  /*2b220*/  STS.U16 [R4+0x22300], R8 ;  /* 0x0223000804007388 */ /* 0x0001e20000000400 */
[----:B------:R1:W-:Y:S03]  /*2b230*/  STS.U16 [R4+0x22b00], R9 ;  /* 0x022b000904007388 */ /* 0x0003e60000000400 */
[----:B0-----:R-:W2:Y:S01]  /*2b240*/  LDL.LU R8, [R1+0x40d0] ;  /* 0x0040d00001087983 */ /* 0x001ea20000300800 */
[----:B-1----:R-:W2:Y:S03]  /*2b250*/  LDL.LU R9, [R1+0x40cc] ;  /* 0x0040cc0001097983 */ /* 0x002ea60000300800 */
[----:B------:R-:W0:Y:S02]  /*2b260*/  S2R R15, SR_TID.X ;  /* 0x00000000000f7919 */ /* 0x000e240000002100 */
[----:B0-----:R-:W-:-:S02]  /*2b270*/  LOP3.LUT R15, R15, 0x7f, RZ, 0xc0, !PT ;  /* 0x0000007f0f0f7812 */ /* 0x001fc400078ec0ff */
[----:B--2---:R0:W-:Y:S01]  /*2b280*/  STS.U16 [R4+0x23300], R9 ;  /* 0x0233000904007388 */ /* 0x0041e20000000400 */
[----:B------:R1:W-:Y:S02]  /*2b290*/  STS.U16 [R4+0x23b00], R8 ;  /* 0x023b000804007388 */ /* 0x0003e40000000400 */
[----:B0-----:R-:W-:Y:S01]  /*2b2a0*/  IMAD.SHL.U32 R9, R15, 0x2, RZ ;  /* 0x000000020f097824 */ /* 0x001fe200078e00ff */
[----:B-1----:R-:W2:Y:S01]  /*2b2b0*/  LDL.LU R4, [R1+0x40c8] ;  /* 0x0040c80001047983 */ /* 0x002ea20000300800 */
[----:B------:R-:W2:Y:S03]  /*2b2c0*/  LDL.LU R8, [R1+0x24] ;  /* 0x0000240001087983 */ /* 0x000ea60000300800 */
[----:B------:R-:W-:-:S05]  /*2b2d0*/  LOP3.LUT R9, R9, 0x40, RZ, 0x3c, !PT ;  /* 0x0000004009097812 */ /* 0x000fca00078e3cff */
[----:B------:R0:W-:Y:S01]  /*2b2e0*/  STS.U16 [R9+0x20400], R0 ;  /* 0x0204000009007388 */ /* 0x0001e20000000400 */
[----:B------:R1:W-:Y:S02]  /*2b2f0*/  STS.U16 [R9+0x20c00], R5 ;  /* 0x020c000509007388 */ /* 0x0003e40000000400 */
[----:B------:R3:W-:Y:S02]  /*2b300*/  STS.U16 [R9+0x21400], R2 ;  /* 0x0214000209007388 */ /* 0x0007e40000000400 */
[----:B------:R4:W-:Y:S01]  /*2b310*/  STS.U16 [R9+0x21c00], R6 ;  /* 0x021c000609007388 */ /* 0x0009e20000000400 */
[----:B------:R4:W-:Y:S04]  /*2b320*/  STS.U16 [R9+0x22400], R7 ;  /* 0x0224000709007388 */ /* 0x0009e80000000400 */
[----:B0-----:R-:W2:Y:S01]  /*2b330*/  LDL.LU R0, [R1+0x40c4] ;  /* 0x0040c40001007983 */ /* 0x001ea20000300800 */
[----:B-1----:R-:W2:Y:S02]  /*2b340*/  LDL.LU R5, [R1+0x40c0] ;  /* 0x0040c00001057983 */ /* 0x002ea40000300800 */
[----:B---3--:R-:W3:Y:S02]  /*2b350*/  LDL.LU R2, [R1+0x40bc] ;  /* 0x0040bc0001027983 */ /* 0x008ee40000300800 */
[----:B----4-:R-:W4:Y:S01]  /*2b360*/  LDL.LU R6, [R1+0x40b8] ;  /* 0x0040b80001067983 */ /* 0x010f220000300800 */
[----:B------:R-:W3:Y:S01]  /*2b370*/  LDL.LU R7, [R1+0x40b4] ;  /* 0x0040b40001077983 */ /* 0x000ee20000300800 */
[----:B------:R-:W-:-:S05]  /*2b380*/  IMAD.SHL.U32 R15, R15, 0x2, RZ ;  /* 0x000000020f0f7824 */ /* 0x000fca00078e00ff */
[----:B------:R-:W-:Y:S01]  /*2b390*/  LOP3.LUT R15, R15, 0x50, RZ, 0x3c, !PT ;  /* 0x000000500f0f7812 */ /* 0x000fe200078e3cff */
[----:B--2---:R-:W-:Y:S04]  /*2b3a0*/  STS.U16 [R9+0x22c00], R8 ;  /* 0x022c000809007388 */ /* 0x004fe80000000400 */
[----:B---3--:R-:W-:Y:S01]  /*2b3b0*/  STS.U16 [R9+0x23400], R7 ;  /* 0x0234000709007388 */ /* 0x008fe20000000400 */
[----:B----4-:R-:W-:Y:S02]  /*2b3c0*/  STS.U16 [R9+0x23c00], R6 ;  /* 0x023c000609007388 */ /* 0x010fe40000000400 */
[----:B------:R-:W-:Y:S02]  /*2b3d0*/  STS.U16 [R15+0x20500], R10 ;  /* 0x0205000a0f007388 */ /* 0x000fe40000000400 */
[----:B------:R-:W-:Y:S01]  /*2b3e0*/  STS.U16 [R15+0x20d00], R19 ;  /* 0x020d00130f007388 */ /* 0x000fe20000000400 */
[----:B------:R-:W-:Y:S01]  /*2b3f0*/  STS.U16 [R15+0x21500], R11 ;  /* 0x0215000b0f007388 */ /* 0x000fe20000000400 */
[----:B------:R-:W-:Y:S02]  /*2b400*/  STS.U16 [R15+0x21d00], R12 ;  /* 0x021d000c0f007388 */ /* 0x000fe40000000400 */
[----:B------:R-:W-:Y:S02]  /*2b410*/  STS.U16 [R15+0x22500], R28 ;  /* 0x0225001c0f007388 */ /* 0x000fe40000000400 */
[----:B------:R0:W-:Y:S01]  /*2b420*/  STS.U16 [R15+0x22d00], R2 ;  /* 0x022d00020f007388 */ /* 0x0001e20000000400 */
[----:B------:R-:W-:Y:S01]  /*2b430*/  STS.U16 [R15+0x23500], R5 ;  /* 0x023500050f007388 */ /* 0x000fe20000000400 */
[----:B------:R1:W-:Y:S03]  /*2b440*/  STS.U16 [R15+0x23d00], R4 ;  /* 0x023d00040f007388 */ /* 0x0003e60000000400 */
[----:B0-----:R-:W2:Y:S04]  /*2b450*/  LDL.LU R2, [R1+0x40b0] ;  /* 0x0040b00001027983 */ /* 0x001ea80000300800 */
[----:B-1----:R-:W0:Y:S01]  /*2b460*/  S2R R15, SR_TID.X ;  /* 0x00000000000f7919 */ /* 0x002e220000002100 */
[----:B------:R1:W-:Y:S02]  /*2b470*/  STS.U16 [R14+0x20600], R0 ;  /* 0x020600000e007388 */ /* 0x0003e40000000400 */
[----:B------:R-:W-:Y:S02]  /*2b480*/  STS.U16 [R14+0x20e00], R29 ;  /* 0x020e001d0e007388 */ /* 0x000fe40000000400 */
[----:B------:R-:W-:Y:S01]  /*2b490*/  STS.U16 [R14+0x21600], R27 ;  /* 0x0216001b0e007388 */ /* 0x000fe20000000400 */
[----:B------:R-:W-:Y:S01]  /*2b4a0*/  STS.U16 [R14+0x21e00], R26 ;  /* 0x021e001a0e007388 */ /* 0x000fe20000000400 */
[----:B------:R-:W-:Y:S02]  /*2b4b0*/  STS.U16 [R14+0x22600], R25 ;  /* 0x022600190e007388 */ /* 0x000fe40000000400 */
[----:B------:R-:W-:Y:S02]  /*2b4c0*/  STS.U16 [R14+0x22e00], R21 ;  /* 0x022e00150e007388 */ /* 0x000fe40000000400 */
[----:B------:R-:W-:Y:S01]  /*2b4d0*/  STS.U16 [R14+0x23600], R3 ;  /* 0x023600030e007388 */ /* 0x000fe20000000400 */
[----:B------:R3:W-:Y:S04]  /*2b4e0*/  STS.U16 [R14+0x23e00], R13 ;  /* 0x023e000d0e007388 */ /* 0x0007e80000000400 */
[----:B-1----:R-:W4:Y:S04]  /*2b4f0*/  LDL R0, [R1+0x510] ;  /* 0x0005100001007983 */ /* 0x002f280000100800 */
[----:B---3--:R-:W3:Y:S01]  /*2b500*/  LDL.LU.64 R12, [R1+0x750] ;  /* 0x00075000010c7983 */ /* 0x008ee20000300a00 */
[----:B0-----:R-:W-:-:S03]  /*2b510*/  LOP3.LUT R28, R15, 0x7f, RZ, 0xc0, !PT ;  /* 0x0000007f0f1c7812 */ /* 0x001fc600078ec0ff */
[----:B------:R-:W2:Y:S02]  /*2b520*/  LDL.LU.64 R14, [R1+0x758] ;  /* 0x00075800010e7983 */ /* 0x000ea40000300a00 */
[----:B------:R-:W-:Y:S02]  /*2b530*/  IMAD.SHL.U32 R11, R28, 0x2, RZ ;  /* 0x000000021c0b7824 */ /* 0x000fe400078e00ff */
[----:B------:R-:W0:Y:S03]  /*2b540*/  S2R R28, SR_TID.X ;  /* 0x00000000001c7919 */ /* 0x000e260000002100 */
[----:B------:R-:W-:Y:S01]  /*2b550*/  LOP3.LUT R11, R11, 0x70, RZ, 0x3c, !PT ;  /* 0x000000700b0b7812 */ /* 0x000fe200078e3cff */
[----:B------:R-:W1:Y:S04]  /*2b560*/  S2R R19, SR_TID.X ;  /* 0x0000000000137919 */ /* 0x000e680000002100 */
[----:B------:R-:W-:Y:S01]  /*2b570*/  STS.U16 [R11+0x20700], R16 ;  /* 0x020700100b007388 */ /* 0x000fe20000000400 */
[----:B0-----:R-:W-:Y:S01]  /*2b580*/  LOP3.LUT R28, R28, 0x7, RZ, 0xc0, !PT ;  /* 0x000000071c1c7812 */ /* 0x001fe200078ec0ff */
[----:B-1----:R-:W-:-:S04]  /*2b590*/  IMAD.SHL.U32 R19, R19, 0x2, RZ ;  /* 0x0000000213137824 */ /* 0x002fc800078e00ff */
[----:B------:R-:W-:-:S05]  /*2b5a0*/  IMAD R28, R28, 0x110, RZ ;  /* 0x000001101c1c7824 */ /* 0x000fca00078e02ff */
[----:B------:R-:W-:Y:S01]  /*2b5b0*/  LOP3.LUT R28, R28, 0x30, R19, 0x78, !PT ;  /* 0x000000301c1c7812 */ /* 0x000fe200078e7813 */
[----:B--2---:R-:W-:Y:S01]  /*2b5c0*/  STL.64 [R1+0x40a8], R14 ;  /* 0x0040a80e01007387 */ /* 0x004fe20000100a00 */
[----:B---3--:R0:W-:Y:S03]  /*2b5d0*/  STL.64 [R1+0x40a0], R12 ;  /* 0x0040a00c01007387 */ /* 0x0081e60000100a00 */
[----:B0-----:R-:W2:Y:S01]  /*2b5e0*/  LDL.LU.64 R12, [R1+0x760] ;  /* 0x00076000010c7983 */ /* 0x001ea20000300a00 */
[----:B------:R-:W2:Y:S03]  /*2b5f0*/  LDL.LU.64 R14, [R1+0x768] ;  /* 0x00076800010e7983 */ /* 0x000ea60000300a00 */
[----:B------:R-:W-:Y:S01]  /*2b600*/  STS.U16 [R11+0x23f00], R2 ;  /* 0x023f00020b007388 */ /* 0x000fe20000000400 */
[----:B------:R-:W-:Y:S02]  /*2b610*/  STS.U16 [R11+0x20f00], R17 ;  /* 0x020f00110b007388 */ /* 0x000fe40000000400 */
[----:B------:R-:W-:Y:S02]  /*2b620*/  STS.U16 [R11+0x21700], R18 ;  /* 0x021700120b007388 */ /* 0x000fe40000000400 */
[----:B------:R-:W-:Y:S01]  /*2b630*/  STS.U16 [R11+0x21f00], R20 ;  /* 0x021f00140b007388 */ /* 0x000fe20000000400 */
[----:B------:R-:W-:Y:S01]  /*2b640*/  STS.U16 [R11+0x22700], R22 ;  /* 0x022700160b007388 */ /* 0x000fe20000000400 */
[----:B------:R-:W-:Y:S02]  /*2b650*/  STS.U16 [R11+0x22f00], R23 ;  /* 0x022f00170b007388 */ /* 0x000fe40000000400 */
[----:B------:R-:W-:Y:S02]  /*2b660*/  STS.U16 [R11+0x23700], R24 ;  /* 0x023700180b007388 */ /* 0x000fe40000000400 */
[----:B------:R-:W-:Y:S06]  /*2b670*/  BAR.SYNC.DEFER_BLOCKING 0x0 ;  /* 0x0000000000007b1d */ /* 0x000fec0000010000 */
[----:B------:R-:W0:Y:S04]  /*2b680*/  LDSM.16.M88.4 R20, [R28+0x20000] ;  /* 0x020000001c14783b */ /* 0x000e280000000200 */
[----:B------:R-:W1:Y:S04]  /*2b690*/  LDSM.16.M88.4 R16, [R28+0x21000] ;  /* 0x021000001c10783b */ /* 0x000e680000000200 */
[----:B------:R-:W3:Y:S04]  /*2b6a0*/  LDSM.16.M88.4 R24, [R28+0x21800] ;  /* 0x021800001c18783b */ /* 0x000ee80000000200 */
[----:B------:R-:W3:Y:S04]  /*2b6b0*/  LDSM.16.M88.4 R8, [R28+0x20800] ;  /* 0x020800001c08783b */ /* 0x000ee80000000200 */
[----:B----4-:R-:W-:Y:S04]  /*2b6c0*/  LDSM.16.MT88.4 R4, [R0] ;  /* 0x000000000004783b */ /* 0x010fe80000004200 */
[----:B0-----:R-:W-:Y:S01]  /*2b6d0*/  STL.64 [R1+0x20], R20 ;  /* 0x0000201401007387 */ /* 0x001fe20000100a00 */
[----:B-1----:R-:W-:Y:S02]  /*2b6e0*/  STL.64 [R1], R16 ;  /* 0x0000001001007387 */ /* 0x002fe40000100a00 */
[----:B------:R-:W-:Y:S02]  /*2b6f0*/  STL.64 [R1+0x8], R18 ;  /* 0x0000081201007387 */ /* 0x000fe40000100a00 */
[----:B------:R-:W0:Y:S04]  /*2b700*/  LDSM.16.M88.4 R16, [R28+0x22000] ;  /* 0x022000001c10783b */ /* 0x000e280000000200 */
[----:B------:R2:W-:Y:S01]  /*2b710*/  STL.64 [R1+0x28], R22 ;  /* 0x0000281601007387 */ /* 0x0005e20000100a00 */
[----:B---3--:R-:W-:Y:S02]  /*2b720*/  STL [R1+0x3db4], R26 ;  /* 0x003db41a01007387 */ /* 0x008fe40000100800 */
[----:B------:R-:W-:Y:S02]  /*2b730*/  STL.64 [R1+0x10], R8 ;  /* 0x0000100801007387 */ /* 0x000fe40000100a00 */
[----:B------:R1:W-:Y:S01]  /*2b740*/  STL.64 [R1+0x18], R10 ;  /* 0x0000180a01007387 */ /* 0x0003e20000100a00 */
[----:B------:R3:W-:Y:S04]  /*2b750*/  STL [R1+0x3db0], R27 ;  /* 0x003db01b01007387 */ /* 0x0007e80000100800 */
[----:B0-----:R-:W-:Y:S01]  /*2b760*/  STL.64 [R1+0x30], R16 ;  /* 0x0000301001007387 */ /* 0x001fe20000100a00 */
[----:B------:R-:W-:Y:S02]  /*2b770*/  STL.64 [R1+0x38], R18 ;  /* 0x0000381201007387 */ /* 0x000fe40000100a00 */
[----:B------:R-:W-:Y:S01]  /*2b780*/  LDSM.16.M88.4 R16, [R28+0x22800] ;  /* 0x022800001c10783b */ /* 0x000fe20000000200 */
[C---:B--2---:R-:W-:Y:S01]  /*2b790*/  HMMA.16816.F32.BF16 R20, R4.reuse, R20, R12 ;  /* 0x000000140414723c */ /* 0x044fe2000004180c */
[----:B------:R-:W1:Y:S02]  /*2b7a0*/  LDL.LU.64 R14, [R1+0x40a8] ;  /* 0x0040a800010e7983 */ /* 0x000e640000300a00 */
[----:B------:R-:W1:Y:S11]  /*2b7b0*/  LDL.LU.64 R12, [R1+0x40a0] ;  /* 0x0040a000010c7983 */ /* 0x000e760000300a00 */
[----:B------:R-:W-:Y:S09]  /*2b7c0*/  @!UPT UIADD3 URZ, URZ, URZ, URZ ;  /* 0x0000003f3f3ff290 */ /* 0x000ff2000fffe03f */
[----:B------:R-:W-:Y:S01]  /*2b7d0*/  STL.64 [R1+0x320], R20 ;  /* 0x0003201401007387 */ /* 0x000fe20000100a00 */
[----:B------:R-:W-:Y:S02]  /*2b7e0*/  STL.64 [R1+0x328], R22 ;  /* 0x0003281601007387 */ /* 0x000fe40000100a00 */
[----:B------:R-:W-:Y:S01]  /*2b7f0*/  LDSM.16.M88.4 R20, [R28+0x23000] ;  /* 0x023000001c14783b */ /* 0x000fe20000000200 */
[----:B-1----:R-:W-:Y:S11]  /*2b800*/  HMMA.16816.F32.BF16 R8, R4, R8, R12 ;  /* 0x000000080408723c */ /* 0x002ff6000004180c */
[----:B------:R-:W-:Y:S11]  /*2b810*/  @!UPT UIADD3 URZ, URZ, URZ, URZ ;  /* 0x0000003f3f3ff290 */ /* 0x000ff6000fffe03f */
[----:B------:R-:W-:Y:S01]  /*2b820*/  @!UPT UIADD3 URZ, URZ, URZ, URZ ;  /* 0x0000003f3f3ff290 */ /* 0x000fe2000fffe03f */
[----:B------:R0:W-:Y:S01]  /*2b830*/  STL.64 [R1+0x310], R8 ;  /* 0x0003100801007387 */ /* 0x0001e20000100a00 */
[----:B------:R-:W-:Y:S02]  /*2b840*/  STL.64 [R1+0x4098], R6 ;  /* 0x0040980601007387 */ /* 0x000fe40000100a00 */
[----:B------:R-:W-:Y:S02]  /*2b850*/  STL.64 [R1+0x4090], R4 ;  /* 0x0040900401007387 */ /* 0x000fe40000100a00 */
[----:B------:R-:W2:Y:S01]  /*2b860*/  LDL.LU.64 R12, [R1+0x790] ;  /* 0x00079000010c7983 */ /* 0x000ea20000300a00 */
[----:B------:R-:W2:Y:S01]  /*2b870*/  LDL.LU.64 R14, [R1+0x798] ;  /* 0x00079800010e7983 */ /* 0x000ea20000300a00 */
[----:B------:R-:W-:Y:S02]  /*2b880*/  IMAD.MOV.U32 R26, RZ, RZ, R10 ;  /* 0x000000ffff1a7224 */ /* 0x000fe400078e000a */
[----:B---3--:R-:W-:Y:S01]  /*2b890*/  IMAD.MOV.U32 R27, RZ, RZ, R11 ;  /* 0x000000ffff1b7224 */ /* 0x008fe200078e000b */
[----:B------:R-:W1:Y:S04]  /*2b8a0*/  LDSM.16.M88.4 R4, [R28+0x23800] ;  /* 0x023800001c04783b */ /* 0x000e680000000200 */
[----:B0-----:R-:W3:Y:S01]  /*2b8b0*/  LDL.LU.64 R8, [R1+0x780] ;  /* 0x0007800001087983 */ /* 0x001ee20000300a00 */
[----:B------:R-:W4:Y:S02]  /*2b8c0*/  LDL.LU.64 R10, [R1+0x788] ;  /* 0x00078800010a7983 */ /* 0x000f240000300a00 */
[----:B-1----:R-:W-:Y:S01]  /*2b8d0*/  IMAD.MOV.U32 R3, RZ, RZ, R5 ;  /* 0x000000ffff037224 */ /* 0x002fe200078e0005 */
[----:B----4-:R-:W-:Y:S01]  /*2b8e0*/  STL.64 [R1+0x4088], R10 ;  /* 0x0040880a01007387 */ /* 0x010fe20000100a00 */
[----:B---3--:R0:W-:Y:S03]  /*2b8f0*/  STL.64 [R1+0x4080], R8 ;  /* 0x0040800801007387 */ /* 0x0081e60000100a00 */
[----:B0-----:R-:W3:Y:S01]  /*2b900*/  LDL.64 R8, [R1] ;  /* 0x0000000001087983 */ /* 0x001ee20000100a00 */
[----:B------:R-:W-:Y:S02]  /*2b910*/  STL.64 [R1+0x50], R16 ;  /* 0x0000501001007387 */ /* 0x000fe40000100a00 */
[----:B------:R0:W-:Y:S02]  /*2b920*/  STL.64 [R1+0x58], R18 ;  /* 0x0000581201007387 */ /* 0x0001e40000100a00 */
[----:B------:R-:W-:Y:S01]  /*2b930*/  STL.64 [R1+0x60], R20 ;  /* 0x0000601401007387 */ /* 0x000fe20000100a00 */
[----:B------:R-:W-:Y:S01]  /*2b940*/  STL.64 [R1+0x68], R22 ;  /* 0x0000681601007387 */ /* 0x000fe20000100a00 */
[----:B------:R-:W-:Y:S02]  /*2b950*/  STL [R1+0x3dbc], R27 ;  /* 0x003dbc1b01007387 */ /* 0x000fe40000100800 */
[----:B------:R-:W-:Y:S02]  /*2b960*/  STL [R1+0x3db8], R26 ;  /* 0x003db81a01007387 */ /* 0x000fe40000100800 */
[----:B------:R-:W-:Y:S01]  /*2b970*/  STL.64 [R1+0x70], R4 ;  /* 0x0000700401007387 */ /* 0x000fe20000100a00 */
[----:B------:R1:W-:Y:S01]  /*2b980*/  STL.64 [R1+0x78], R6 ;  /* 0x0000780601007387 */ /* 0x0003e20000100a00 */
[----:B0-----:R-:W-:-:S03]  /*2b990*/  IMAD.MOV.U32 R18, RZ, RZ, R4 ;  /* 0x000000ffff127224 */ /* 0x001fc600078e0004 */
[----:B-1----:R-:W2:Y:S01]  /*2b9a0*/  LDL.LU.64 R6, [R1+0x4098] ;  /* 0x0040980001067983 */ /* 0x002ea20000300a00 */
[----:B------:R-:W2:Y:S02]  /*2b9b0*/  LDL.LU.64 R4, [R1+0x4090] ;  /* 0x0040900001047983 */ /* 0x000ea40000300a00 */
[----:B------:R-:W4:Y:S02]  /*2b9c0*/  LDL.LU.64 R10, [R1+0x4088] ;  /* 0x00408800010a7983 */ /* 0x000f240000300a00 */
[----:B---3--:R-:W-:Y:S02]  /*2b9d0*/  IMAD.MOV.U32 R22, RZ, RZ, R8 ;  /* 0x000000ffff167224 */ /* 0x008fe400078e0008 */
[----:B------:R-:W-:Y:S01]  /*2b9e0*/  IMAD.MOV.U32 R2, RZ, RZ, R9 ;  /* 0x000000ffff027224 */ /* 0x000fe200078e0009 */
[C---:B--2---:R-:W-:Y:S01]  /*2b9f0*/  HMMA.16816.F32.BF16 R12, R4.reuse, R8, R12 ;  /* 0x00000008040c723c */ /* 0x044fe2000004180c */
[----:B------:R-:W4:Y:S11]  /*2ba00*/  LDL.LU.64 R8, [R1+0x4080] ;  /* 0x0040800001087983 */ /* 0x000f360000300a00 */
[----:B------:R-:W-:Y:S11]  /*2ba10*/  @!UPT UIADD3 URZ, URZ, URZ, URZ ;  /* 0x0000003f3f3ff290 */ /* 0x000ff6000fffe03f */
[----:B------:R0:W-:Y:S01]  /*2ba20*/  STL.64 [R1+0x300], R12 ;  /* 0x0003000c01007387 */ /* 0x0001e20000100a00 */
[----:B------:R-:W-:Y:S02]  /*2ba30*/  IMAD.MOV.U32 R28, RZ, RZ, R15 ;  /* 0x000000ffff1c7224 */ /* 0x000fe400078e000f */
[----:B------:R-:W-:Y:S01]  /*2ba40*/  IMAD.MOV.U32 R29, RZ, RZ, R14 ;  /* 0x000000ffff1d7224 */ /* 0x000fe200078e000e */
[----:B0-----:R-:W2:Y:S01]  /*2ba50*/  LDL.LU.64 R12, [R1+0x5a0] ;  /* 0x0005a000010c7983 */ /* 0x001ea20000300a00 */
[----:B------:R-:W2:Y:S02]  /*2ba60*/  LDL.LU.64 R14, [R1+0x5a8] ;  /* 0x0005a800010e7983 */ /* 0x000ea40000300a00 */
[----:B------:R-:W-:Y:S02]  /*2ba70*/  STL [R1+0x4078], R22 ;  /* 0x0040781601007387 */ /* 0x000fe40000100800 */
[----:B------:R0:W-:Y:S01]  /*2ba80*/  STL.64 [R1+0x4070], R20 ;  /* 0x0040701401007387 */ /* 0x0001e20000100a00 */
[----:B------:R-:W-:Y:S01]  /*2ba90*/  STL [R1+0x3dc4], R28 ;  /* 0x003dc41c01007387 */ /* 0x000fe20000100800 */
[----:B------:R-:W-:Y:S03]  /*2baa0*/  STL [R1+0x3dc0], R29 ;  /* 0x003dc01d01007387 */ /* 0x000fe60000100800 */
[----:B0-----:R-:W3:Y:S01]  /*2bab0*/  LDL.LU.64 R20, [R1+0x590] ;  /* 0x0005900001147983 */ /* 0x001ee20000300a00 */
[----:B------:R-:W3:Y:S01]  /*2bac0*/  LDL.LU.64 R22, [R1+0x598] ;  /* 0x0005980001167983 */ /* 0x000ee20000300a00 */
[C---:B----4-:R-:W-:Y:S11]  /*2bad0*/  HMMA.16816.F32.BF16 R8, R4.reuse, R24, R8 ;  /* 0x000000180408723c */ /* 0x050ff60000041808 */
[----:B------:R-:W-:Y:S11]  /*2bae0*/  @!UPT UIADD3 URZ, URZ, URZ, URZ ;  /* 0x0000003f3f3ff290 */ /* 0x000ff6000fffe03f */
[----:B------:R-:W-:Y:S01]  /*2baf0*/  @!UPT UIADD3 URZ, URZ, URZ, URZ ;  /* 0x0000003f3f3ff290 */ /* 0x000fe2000fffe03f */
[----:B------:R-:W-:Y:S01]  /*2bb00*/  STL.64 [R1+0x2f0], R8 ;  /* 0x0002f00801007387 */ /* 0x000fe20000100a00 */
[----:B------:R-:W-:Y:S02]  /*2bb10*/  STL.64 [R1+0x2f8], R10 ;  /* 0x0002f80a01007387 */ /* 0x000fe40000100a00 */
[----:B------:R0:W-:Y:S02]  /*2bb20*/  STL.64 [R1+0x4068], R24 ;  /* 0x0040681801007387 */ /* 0x0001e40000100a00 */
[----:B------:R-:W1:Y:S01]  /*2bb30*/  LDSM.16.MT88.4 R8, [R0+0x80] ;  /* 0x000080000008783b */ /* 0x000e620000004200 */
[----:B0-----:R-:W2:Y:S04]  /*2bb40*/  LDL.64 R24, [R1+0x30] ;  /* 0x0000300001187983 */ /* 0x001ea80000100a00 */
[----:B-1----:R-:W-:Y:S01]  /*2bb50*/  STL.64 [R1+0x4050], R10 ;  /* 0x0040500a01007387 */ /* 0x002fe20000100a00 */
[----:B------:R0:W-:Y:S01]  /*2bb60*/  STL.64 [R1+0x4048], R8 ;  /* 0x0040480801007387 */ /* 0x0001e20000100a00 */
[----:B---3--:R-:W-:Y:S01]  /*2bb70*/  HMMA.16816.F32.BF16 R20, R4, R16, R20 ;  /* 0x000000100414723c */ /* 0x008fe20000041814 */
[----:B0-----:R-:W-:-:S07]  /*2bb80*/  IMAD.MOV.U32 R9, RZ, RZ, R3 ;  /* 0x000000ffff097224 */ /* 0x001fce00078e0003 */
[----:B--2---:R-:W-:Y:S11]  /*2bb90*/  HMMA.16816.F32.BF16 R12, R4, R24, R12 ;  /* 0x00000018040c723c */ /* 0x004ff6000004180c */
[----:B------:R-:W-:Y:S11]  /*2bba0*/  @!UPT UIADD3 URZ, URZ, URZ, URZ ;  /* 0x0000003f3f3ff290 */ /* 0x000ff6000fffe03f */
[----:B------:R-:W-:Y:S01]  /*2bbb0*/  @!UPT UIADD3 URZ, URZ, URZ, URZ ;  /* 0x0000003f3f3ff290 */ /* 0x000fe2000fffe03f */
[----:B------:R-:W-:Y:S01]  /*2bbc0*/  STL.64 [R1+0x2e0], R12 ;  /* 0x0002e00c01007387 */ /* 0x000fe20000100a00 */
[----:B------:R-:W-:Y:S02]  /*2bbd0*/  STL [R1+0x2e8], R14 ;  /* 0x0002e80e01007387 */ /* 0x000fe40000100800 */
[----:B------:R-:W-:Y:S02]  /*2bbe0*/  IMAD.MOV.U32 R28, RZ, RZ, R15 ;  /* 0x000000ffff1c7224 */ /* 0x000fe400078e000f */
[----:B------:R-:W0:Y:S01]  /*2bbf0*/  LDSM.16.MT88.4 R12, [R0+0x100] ;  /* 0x00010000000c783b */ /* 0x000e220000004200 */
[----:B------:R-:W-:Y:S02]  /*2bc00*/  IMAD.MOV.U32 R29, RZ, RZ, R24 ;  /* 0x000000ffff1d7224 */ /* 0x000fe400078e0018 */
[----:B------:R-:W-:Y:S02]  /*2bc10*/  IMAD.MOV.U32 R3, RZ, RZ, R25 ;  /* 0x000000ffff037224 */ /* 0x000fe400078e0019 */
[----:B------:R-:W2:Y:S01]  /*2bc20*/  LDL.LU.64 R24, [R1+0x600] ;  /* 0x0006000001187983 */ /* 0x000ea20000300a00 */
[----:B------:R-:W2:Y:S02]  /*2bc30*/  LDL.LU.64 R26, [R1+0x608] ;  /* 0x00060800011a7983 */ /* 0x000ea40000300a00 */
[----:B------:R-:W-:Y:S01]  /*2bc40*/  STL [R1+0x3dc8], R28 ;  /* 0x003dc81c01007387 */ /* 0x000fe20000100800 */
[----:B0-----:R-:W-:Y:S01]  /*2bc50*/  STL.64 [R1+0x3fe8], R14 ;  /* 0x003fe80e01007387 */ /* 0x001fe20000100a00 */
[----:B------:R0:W-:Y:S03]  /*2bc60*/  STL.64 [R1+0x3fe0], R12 ;  /* 0x003fe00c01007387 */ /* 0x0001e60000100a00 */
[----:B0-----:R-:W3:Y:S01]  /*2bc70*/  LDL.64 R12, [R1+0x20] ;  /* 0x00002000010c7983 */ /* 0x001ee20000100a00 */
[----:B------:R-:W-:Y:S02]  /*2bc80*/  STL.64 [R1+0x2d0], R20 ;  /* 0x0002d01401007387 */ /* 0x000fe40000100a00 */
[----:B------:R0:W-:Y:S02]  /*2bc90*/  STL.64 [R1+0x2d8], R22 ;  /* 0x0002d81601007387 */ /* 0x0001e40000100a00 */
[----:B0-----:R-:W4:Y:S01]  /*2bca0*/  LDL.LU R22, [R1+0x4078] ;  /* 0x0040780001167983 */ /* 0x001f220000300800 */
[----:B------:R-:W2:Y:S02]  /*2bcb0*/  LDL.LU.64 R20, [R1+0x4070] ;  /* 0x0040700001147983 */ /* 0x000ea40000300a00 */
[----:B------:R-:W-:-:S02]  /*2bcc0*/  IMAD.MOV.U32 R8, RZ, RZ, R18 ;  /* 0x000000ffff087224 */ /* 0x000fc400078e0012 */
[----:B------:R-:W-:Y:S02]  /*2bcd0*/  IMAD.MOV.U32 R15, RZ, RZ, R16 ;  /* 0x000000ffff0f7224 */ /* 0x000fe400078e0010 */
[----:B------:R-:W-:Y:S02]  /*2bce0*/  IMAD.MOV.U32 R14, RZ, RZ, R17 ;  /* 0x000000ffff0e7224 */ /* 0x000fe400078e0011 */
[----:B------:R-:W0:Y:S04]  /*2bcf0*/  LDSM.16.MT88.4 R16, [R0+0x180] ;  /* 0x000180000010783b */ /* 0x000e280000004200 */
[----:B------:R-:W-:Y:S04]  /*2bd00*/  STL.64 [R1+0x4060], R14 ;  /* 0x0040600e01007387 */ /* 0x000fe80000100a00 */
[----:B---3--:R1:W-:Y:S04]  /*2bd10*/  STL.64 [R1+0x4058], R12 ;  /* 0x0040580c01007387 */ /* 0x0083e80000100a00 */
[----:B-1----:R-:W3:Y:S01]  /*2bd20*/  LDL.LU.64 R12, [R1+0x5f0] ;  /* 0x0005f000010c7983 */ /* 0x002ee20000300a00 */
[----:B------:R-:W3:Y:S01]  /*2bd30*/  LDL.LU.64 R14, [R1+0x5f8] ;  /* 0x0005f800010e7983 */ /* 0x000ee20000300a00 */
[----:B--2---:R-:W-:Y:S02]  /*2bd40*/  HMMA.16816.F32.BF16 R24, R4, R20, R24 ;  /* 0x000000140418723c */ /* 0x004fe40000041818 */
[----:B0-----:R-:W-:Y:S01]  /*2bd50*/  STL.64 [R1+0x3f88], R18 ;  /* 0x003f881201007387 */ /* 0x001fe20000100a00 */
[----:B------:R-:W-:Y:S11]  /*2bd60*/  STL.64 [R1+0x3f80], R16 ;  /* 0x003f801001007387 */ /* 0x000ff60000100a00 */
[----:B------:R-:W-:Y:S09]  /*2bd70*/  @!UPT UIADD3 URZ, URZ, URZ, URZ ;  /* 0x0000003f3f3ff290 */ /* 0x000ff2000fffe03f */
[----:B------:R0:W-:Y:S01]  /*2bd80*/  STL.64 [R1+0x2c0], R24 ;  /* 0x0002c01801007387 */ /* 0x0001e20000100a00 */
[----:B------:R1:W-:Y:S03]  /*2bd90*/  STL.64 [R1+0x2c8], R26 ;  /* 0x0002c81a01007387 */ /* 0x0003e60000100a00 */
[----:B0-----:R-:W2:Y:S01]  /*2bda0*/  LDL.LU.64 R24, [R1+0x4068] ;  /* 0x0040680001187983 */ /* 0x001ea20000300a00 */
[----:B------:R-:W-:Y:S02]  /*2bdb0*/  IMAD.MOV.U32 R17, RZ, RZ, R2 ;  /* 0x000000ffff117224 */ /* 0x000fe400078e0002 */
[----:B----4-:R-:W-:Y:S02]  /*2bdc0*/  IMAD.MOV.U32 R16, RZ, RZ, R22 ;  /* 0x000000ffff107224 */ /* 0x010fe400078e0016 */
[----:B-1----:R-:W-:Y:S02]  /*2bdd0*/  IMAD.MOV.U32 R26, RZ, RZ, R20 ;  /* 0x000000ffff1a7224 */ /* 0x002fe400078e0014 */
[----:B------:R-:W-:-:S02]  /*2bde0*/  IMAD.MOV.U32 R2, RZ, RZ, R21 ;  /* 0x000000ffff027224 */ /* 0x000fc400078e0015 */
[----:B------:R-:W0:Y:S04]  /*2bdf0*/  LDSM.16.MT88.4 R20, [R0+0x200] ;  /* 0x000200000014783b */ /* 0x000e280000004200 */
[----:B------:R-:W-:Y:S01]  /*2be00*/  STL [R1+0x4030], R26 ;  /* 0x0040301a01007387 */ /* 0x000fe20000100800 */
[----:B---3--:R-:W-:Y:S11]  /*2be10*/  HMMA.16816.F32.BF16 R4, R4, R8, R12 ;  /* 0x000000080404723c */ /* 0x008ff6000004180c */
[----:B------:R-:W-:Y:S11]  /*2be20*/  @!UPT UIADD3 URZ, URZ, URZ, URZ ;  /* 0x0000003f3f3ff290 */ /* 0x000ff6000fffe03f */
[----:B------:R-:W-:Y:S02]  /*2be30*/  @!UPT UIADD3 URZ, URZ, URZ, URZ ;  /* 0x0000003f3f3ff290 */ /* 0x000fe4000fffe03f */
[----:B------:R-:W-:Y:S01]  /*2be40*/  IMAD.MOV.U32 R28, RZ, RZ, R7 ;  /* 0x000000ffff1c7224 */ /* 0x000fe200078e0007 */
[----:B--2---:R1:W-:Y:S04]  /*2be50*/  STL.64 [R1+0x4028], R24 ;  /* 0x0040281801007387 */ /* 0x0043e80000100a00 */
[----:B-1----:R-:W2:Y:S01]  /*2be60*/  LDL.LU.64 R24, [R1+0x7d0] ;  /* 0x0007d00001187983 */ /* 0x002ea20000300a00 */
[----:B------:R-:W2:Y:S02]  /*2be70*/  LDL.LU.64 R26, [R1+0x7d8] ;  /* 0x0007d800011a7983 */ /* 0x000ea40000300a00 */
[----:B0-----:R-:W-:Y:S02]  /*2be80*/  STL.64 [R1+0x3f28], R22 ;  /* 0x003f281601007387 */ /* 0x001fe40000100a00 */
[----:B------:R0:W-:Y:S02]  /*2be90*/  STL.64 [R1+0x3f20], R20 ;  /* 0x003f201401007387 */ /* 0x0001e40000100a00 */
[----:B0-----:R-:W3:Y:S04]  /*2bea0*/  LDL R20, [R1+0x10] ;  /* 0x0000100001147983 */ /* 0x001ee80000100800 */
[----:B------:R-:W3:Y:S01]  /*2beb0*/  LDL R21, [R1+0x14] ;  /* 0x0000140001157983 */ /* 0x000ee20000100800 */
[----:B------:R-:W4:Y:S02]  /*2bec0*/  LDL.LU.64 R14, [R1+0x4060] ;  /* 0x00406000010e7983 */ /* 0x000f240000300a00 */
[----:B------:R-:W2:Y:S02]  /*2bed0*/  LDL.LU.64 R12, [R1+0x4058] ;  /* 0x00405800010c7983 */ /* 0x000ea40000300a00 */
[----:B------:R-:W3:Y:S01]  /*2bee0*/  LDL.LU.64 R10, [R1+0x4050] ;  /* 0x00405000010a7983 */ /* 0x000ee20000300a00 */
[----:B------:R-:W3:Y:S01]  /*2bef0*/  LDL.LU.64 R8, [R1+0x4048] ;  /* 0x0040480001087983 */ /* 0x000ee20000300a00 */
[----:B------:R-:W-:Y:S02]  /*2bf00*/  STL.64 [R1+0x210], R4 ;  /* 0x0002100401007387 */ /* 0x000fe40000100a00 */
[----:B------:R-:W-:Y:S02]  /*2bf10*/  STL [R1+0x218], R6 ;  /* 0x0002180601007387 */ /* 0x000fe40000100800 */
[----:B------:R-:W0:Y:S04]  /*2bf20*/  LDSM.16.MT88.4 R4, [R0+0x280] ;  /* 0x000280000004783b */ /* 0x000e280000004200 */
[----:B------:R-:W-:Y:S04]  /*2bf30*/  STL [R1+0x3e58], R28 ;  /* 0x003e581c01007387 */ /* 0x000fe80000100800 */
[----:B0-----:R-:W-:Y:S01]  /*2bf40*/  STL.64 [R1+0x3ec0], R6 ;  /* 0x003ec00601007387 */ /* 0x001fe20000100a00 */
[----:B------:R0:W-:Y:S03]  /*2bf50*/  STL.64 [R1+0x3eb8], R4 ;  /* 0x003eb80401007387 */ /* 0x0001e60000100a00 */
[----:B0-----:R-:W3:Y:S01]  /*2bf60*/  LDL.64 R4, [R1+0x70] ;  /* 0x0000700001047983 */ /* 0x001ee20000100a00 */
[----:B--2---:R-:W-:-:S03]  /*2bf70*/  IMAD.MOV.U32 R18, RZ, RZ, R12 ;  /* 0x000000ffff127224 */ /* 0x004fc600078e000c */
[----:B---3--:R4:W-:Y:S02]  /*2bf80*/  STL.64 [R1+0x3ff0], R4 ;  /* 0x003ff00401007387 */ /* 0x0089e40000100a00 */
[----:B----4-:R-:W-:Y:S02]  /*2bf90*/  IMAD.MOV.U32 R4, RZ, RZ, R15 ;  /* 0x000000ffff047224 */ /* 0x010fe400078e000f */
[----:B------:R-:W-:-:S05]  /*2bfa0*/  IMAD.MOV.U32 R5, RZ, RZ, R14 ;  /* 0x000000ffff057224 */ /* 0x000fca00078e000e */
[----:B------:R0:W-:Y:S02]  /*2bfb0*/  STL.64 [R1+0x4008], R4 ;  /* 0x0040080401007387 */ /* 0x0001e40000100a00 */
[----:B0-----:R-:W-:Y:S02]  /*2bfc0*/  IMAD.MOV.U32 R4, RZ, RZ, R29 ;  /* 0x000000ffff047224 */ /* 0x001fe400078e001d */
[----:B------:R-:W-:-:S05]  /*2bfd0*/  IMAD.MOV.U32 R5, RZ, RZ, R3 ;  /* 0x000000ffff057224 */ /* 0x000fca00078e0003 */
[----:B------:R0:W-:Y:S02]  /*2bfe0*/  STL.64 [R1+0x4020], R4 ;  /* 0x0040200401007387 */ /* 0x0001e40000100a00 */
[C---:B0-----:R-:W-:Y:S01]  /*2bff0*/  HMMA.16816.F32.BF16 R4, R8.reuse, R12, R24 ;  /* 0x0000000c0804723c */ /* 0x041fe20000041818 */
[----:B------:R-:W-:Y:S11]  /*2c000*/  IMAD.MOV.U32 R3, RZ, RZ, R13 ;  /* 0x000000ffff037224 */ /* 0x000ff600078e000d */
[----:B------:R-:W-:Y:S11]  /*2c010*/  @!UPT UIADD3 URZ, URZ, URZ, URZ ;  /* 0x0000003f3f3ff290 */ /* 0x000ff6000fffe03f */
[----:B------:R-:W-:Y:S01]  /*2c020*/  STL.64 [R1+0x200], R4 ;  /* 0x0002000401007387 */ /* 0x000fe20000100a00 */
[----:B------:R-:W-:Y:S02]  /*2c030*/  STL.64 [R1+0x208], R6 ;  /* 0x0002080601007387 */ /* 0x000fe40000100a00 */
[----:B------:R-:W-:Y:S02]  /*2c040*/  STL [R1+0x4040], R18 ;  /* 0x0040401201007387 */ /* 0x000fe40000100800 */
[----:B------:R0:W-:Y:S02]  /*2c050*/  STL.64 [R1+0x4038], R16 ;  /* 0x0040381001007387 */ /* 0x0001e40000100a00 */
[----:B0-----:R-:W2:Y:S01]  /*2c060*/  LDL.LU.64 R16, [R1+0x7c0] ;  /* 0x0007c00001107983 */ /* 0x001ea20000300a00 */
[----:B------:R-:W2:Y:S02]  /*2c070*/  LDL.LU.64 R18, [R1+0x7c8] ;  /* 0x0007c80001127983 */ /* 0x000ea40000300a00 */
[----:B------:R-:W3:Y:S02]  /*2c080*/  LDL.LU.64 R24, [R1+0x7b0] ;  /* 0x0007b00001187983 */ /* 0x000ee40000300a00 */
[----:B------:R-:W3:Y:S01]  /*2c090*/  LDL.LU.64 R26, [R1+0x7b8] ;  /* 0x0007b800011a7983 */ /* 0x000ee20000300a00 */
[----:B------:R-:W4:Y:S01]  /*2c0a0*/  LDL.LU.64 R4, [R1+0x7a0] ;  /* 0x0007a00001047983 */ /* 0x000f220000300a00 */
[----:B------:R-:W4:Y:S02]  /*2c0b0*/  LDL.LU.64 R6, [R1+0x7a8] ;  /* 0x0007a80001067983 */ /* 0x000f240000300a00 */
[----:B------:R-:W2:Y:S02]  /*2c0c0*/  LDL.LU.64 R12, [R1+0x570] ;  /* 0x00057000010c7983 */ /* 0x000ea40000300a00 */
[----:B------:R-:W2:Y:S02]  /*2c0d0*/  LDL.LU.64 R14, [R1+0x578] ;  /* 0x00057800010e7983 */ /* 0x000ea40000300a00 */
[----:B--2---:R-:W-:Y:S01]  /*2c0e0*/  STL.64 [R1+0x4000], R14 ;  /* 0x0040000e01007387 */ /* 0x004fe20000100a00 */
[----:B------:R0:W-:Y:S03]  /*2c0f0*/  STL.64 [R1+0x3ff8], R12 ;  /* 0x003ff80c01007387 */ /* 0x0001e60000100a00 */
[----:B0-----:R-:W2:Y:S01]  /*2c100*/  LDL.LU.64 R12, [R1+0x580] ;  /* 0x00058000010c7983 */ /* 0x001ea20000300a00 */
[----:B------:R-:W2:Y:S01]  /*2c110*/  LDL.LU.64 R14, [R1+0x588] ;  /* 0x00058800010e7983 */ /* 0x000ea20000300a00 */
[C---:B------:R-:W-:Y:S02]  /*2c120*/  HMMA.16816.F32.BF16 R16, R8.reuse, R20, R16 ;  /* 0x000000140810723c */ /* 0x040fe40000041810 */
[----:B--2---:R-:W-:Y:S01]  /*2c130*/  STL.64 [R1+0x4018], R14 ;  /* 0x0040180e01007387 */ /* 0x004fe20000100a00 */
[----:B------:R0:W-:Y:S03]  /*2c140*/  STL.64 [R1+0x4010], R12 ;  /* 0x0040100c01007387 */ /* 0x0001e60000100a00 */
[----:B0-----:R-:W2:Y:S01]  /*2c150*/  LDL.LU.64 R12, [R1+0x5c0] ;  /* 0x0005c000010c7983 */ /* 0x001ea20000300a00 */
[----:B------:R-:W2:Y:S11]  /*2c160*/  LDL.LU.64 R14, [R1+0x5c8] ;  /* 0x0005c800010e7983 */ /* 0x000eb60000300a00 */
[----:B------:R-:W-:Y:S05]  /*2c170*/  @!UPT UIADD3 URZ, URZ, URZ, URZ ;  /* 0x0000003f3f3ff290 */ /* 0x000fea000fffe03f */
[----:B------:R-:W-:Y:S02]  /*2c180*/  STL.64 [R1+0x1f0], R16 ;  /* 0x0001f01001007387 */ /* 0x000fe40000100a00 */
[----:B------:R0:W-:Y:S02]  /*2c190*/  STL.64 [R1+0x1f8], R18 ;  /* 0x0001f81201007387 */ /* 0x0001e40000100a00 */
[----:B0-----:R-:W2:Y:S01]  /*2c1a0*/  LDL.LU R18, [R1+0x4040] ;  /* 0x0040400001127983 */ /* 0x001ea20000300800 */
[----:B------:R-:W3:Y:S02]  /*2c1b0*/  LDL.LU.64 R16, [R1+0x4038] ;  /* 0x0040380001107983 */ /* 0x000ee40000300a00 */
[----:B------:R-:W-:Y:S01]  /*2c1c0*/  STL.64 [R1+0x3fc8], R20 ;  /* 0x003fc81401007387 */ /* 0x000fe20000100a00 */
[C---:B---3--:R-:W-:Y:S11]  /*2c1d0*/  HMMA.16816.F32.BF16 R24, R8.reuse, R16, R24 ;  /* 0x000000100818723c */ /* 0x048ff60000041818 */
[----:B------:R-:W-:Y:S11]  /*2c1e0*/  @!UPT UIADD3 URZ, URZ, URZ, URZ ;  /* 0x0000003f3f3ff290 */ /* 0x000ff6000fffe03f */
[----:B------:R-:W-:Y:S01]  /*2c1f0*/  @!UPT UIADD3 URZ, URZ, URZ, URZ ;  /* 0x0000003f3f3ff290 */ /* 0x000fe2000fffe03f */
[----:B------:R-:W-:Y:S01]  /*2c200*/  STL.64 [R1+0x1e0], R24 ;  /* 0x0001e01801007387 */ /* 0x000fe20000100a00 */
[----:B------:R0:W-:Y:S03]  /*2c210*/  STL.64 [R1+0x1e8], R26 ;  /* 0x0001e81a01007387 */ /* 0x0001e60000100a00 */
[----:B0-----:R-:W3:Y:S01]  /*2c220*/  LDL.LU R26, [R1+0x4030] ;  /* 0x00403000011a7983 */ /* 0x001ee20000300800 */
[----:B------:R-:W4:Y:S02]  /*2c230*/  LDL.LU.64 R24, [R1+0x4028] ;  /* 0x0040280001187983 */ /* 0x000f240000300a00 */
[----:B------:R0:W-:Y:S02]  /*2c240*/  STL.64 [R1+0x3fc0], R16 ;  /* 0x003fc01001007387 */ /* 0x0001e40000100a00 */
[----:B--2---:R-:W-:Y:S01]  /*2c250*/  IMAD.MOV.U32 R20, RZ, RZ, R18 ;  /* 0x000000ffff147224 */ /* 0x004fe200078e0012 */
[----:B0-----:R-:W2:Y:S01]  /*2c260*/  LDL.LU.64 R16, [R1+0x550] ;  /* 0x0005500001107983 */ /* 0x001ea20000300a00 */
[----:B------:R-:W2:Y:S01]  /*2c270*/  LDL.LU.64 R18, [R1+0x558] ;  /* 0x0005580001127983 */ /* 0x000ea20000300a00 */
[C---:B----4-:R-:W-:Y:S11]  /*2c280*/  HMMA.16816.F32.BF16 R4, R8.reuse, R24, R4 ;  /* 0x000000180804723c */ /* 0x050ff60000041804 */
[----:B------:R-:W-:Y:S11]  /*2c290*/  @!UPT UIADD3 URZ, URZ, URZ, URZ ;  /* 0x0000003f3f3ff290 */ /* 0x000ff6000fffe03f */
[----:B------:R-:W-:Y:S01]  /*2c2a0*/  @!UPT UIADD3 URZ, URZ, URZ, URZ ;  /* 0x0000003f3f3ff290 */ /* 0x000fe2000fffe03f */
[----:B------:R0:W-:Y:S01]  /*2c2b0*/  STL.64 [R1+0x1d0], R4 ;  /* 0x0001d00401007387 */ /* 0x0001e20000100a00 */
[----:B------:R1:W-:Y:S03]  /*2c2c0*/  STL [R1+0x1d8], R6 ;  /* 0x0001d80601007387 */ /* 0x0003e60000100800 */
[----:B0-----:R-:W1:Y:S01]  /*2c2d0*/  LDL.LU.64 R4, [R1+0x4020] ;  /* 0x0040200001047983 */ /* 0x001e620000300a00 */
[----:B------:R-:W-:Y:S02]  /*2c2e0*/  IMAD.MOV.U32 R21, RZ, RZ, R3 ;  /* 0x000000ffff157224 */ /* 0x000fe400078e0003 */
[----:B------:R-:W-:Y:S02]  /*2c2f0*/  IMAD.MOV.U32 R3, RZ, RZ, R7 ;  /* 0x000000ffff037224 */ /* 0x000fe400078e0007 */
[----:B------:R-:W-:Y:S03]  /*2c300*/  STL.64 [R1+0x3fb8], R24 ;  /* 0x003fb81801007387 */ /* 0x000fe60000100a00 */
[----:B------:R-:W-:Y:S01]  /*2c310*/  STL [R1+0x3cb8], R3 ;  /* 0x003cb80301007387 */ /* 0x000fe20000100800 */
[C---:B-1----:R-:W-:Y:S03]  /*2c320*/  HMMA.16816.F32.BF16 R4, R8.reuse, R4, R12 ;  /* 0x000000040804723c */ /* 0x042fe6000004180c */
[----:B------:R-:W4:Y:S01]  /*2c330*/  LDL.LU.64 R14, [R1+0x4018] ;  /* 0x00401800010e7983 */ /* 0x000f220000300a00 */
[----:B------:R-:W4:Y:S11]  /*2c340*/  LDL.LU.64 R12, [R1+0x4010] ;  /* 0x00401000010c7983 */ /* 0x000f360000300a00 */
[----:B------:R-:W-:Y:S08]  /*2c350*/  @!UPT UIADD3 URZ, URZ, URZ, URZ ;  /* 0x0000003f3f3ff290 */ /* 0x000ff0000fffe03f */
[----:B------:R0:W-:Y:S01]  /*2c360*/  STL.64 [R1+0x1c0], R4 ;  /* 0x0001c00401007387 */ /* 0x0001e20000100a00 */
[----:B------:R4:W-:Y:S03]  /*2c370*/  STL.64 [R1+0x1c8], R6 ;  /* 0x0001c80601007387 */ /* 0x0009e60000100a00 */
[----:B0-----:R-:W4:Y:S01]  /*2c380*/  LDL.LU.64 R4, [R1+0x4008] ;  /* 0x0040080001047983 */ /* 0x001f220000300a00 */
[----:B---3--:R-:W-:Y:S02]  /*2c390*/  IMAD.MOV.U32 R24, RZ, RZ, R26 ;  /* 0x000000ffff187224 */ /* 0x008fe400078e001a */
[----:B------:R-:W-:Y:S01]  /*2c3a0*/  IMAD.MOV.U32 R25, RZ, RZ, R2 ;  /* 0x000000ffff197224 */ /* 0x000fe200078e0002 */
[C---:B----4-:R-:W-:Y:S01]  /*2c3b0*/  HMMA.16816.F32.BF16 R4, R8.reuse, R4, R12 ;  /* 0x000000040804723c */ /* 0x050fe2000004180c */
[----:B------:R-:W3:Y:S01]  /*2c3c0*/  LDL.LU.64 R14, [R1+0x4000] ;  /* 0x00400000010e7983 */ /* 0x000ee20000300a00 */
[----:B------:R-:W3:Y:S11]  /*2c3d0*/  LDL.LU.64 R12, [R1+0x3ff8] ;  /* 0x003ff800010c7983 */ /* 0x000ef60000300a00 */
[----:B------:R-:W-:Y:S10]  /*2c3e0*/  @!UPT UIADD3 URZ, URZ, URZ, URZ ;  /* 0x0000003f3f3ff290 */ /* 0x000ff4000fffe03f */
[----:B------:R0:W-:Y:S01]  /*2c3f0*/  STL.64 [R1+0x1b0], R4 ;  /* 0x0001b00401007387 */ /* 0x0001e20000100a00 */
[----:B------:R-:W-:Y:S03]  /*2c400*/  STL.64 [R1+0x1b8], R6 ;  /* 0x0001b80601007387 */ /* 0x000fe60000100a00 */
[----:B0-----:R-:W2:Y:S01]  /*2c410*/  LDL.LU.64 R4, [R1+0x3ff0] ;  /* 0x003ff00001047983 */ /* 0x001ea20000300a00 */
[C---:B---3--:R-:W-:Y:S03]  /*2c420*/  HMMA.16816.F32.BF16 R24, R8.reuse, R24, R12 ;  /* 0x000000180818723c */ /* 0x048fe6000004180c */
[----:B------:R-:W3:Y:S01]  /*2c430*/  LDL.LU.64 R14, [R1+0x3fe8] ;  /* 0x003fe800010e7983 */ /* 0x000ee20000300a00 */
[----:B------:R-:W3:Y:S04]  /*2c440*/  LDL.LU.64 R12, [R1+0x3fe0] ;  /* 0x003fe000010c7983 */ /* 0x000ee80000300a00 */
[----:B--2---:R-:W-:Y:S01]  /*2c450*/  HMMA.16816.F32.BF16 R8, R8, R4, R16 ;  /* 0x000000040808723c */ /* 0x004fe20000041810 */
[----:B------:R-:W2:Y:S11]  /*2c460*/  LDL.LU.64 R16, [R1+0x740] ;  /* 0x0007400001107983 */ /* 0x000eb60000300a00 */
[----:B------:R-:W-:Y:S03]  /*2c470*/  @!UPT UIADD3 URZ, URZ, URZ, URZ ;  /* 0x0000003f3f3ff290 */ /* 0x000fe6000fffe03f */
[----:B------:R-:W-:Y:S02]  /*2c480*/  STL.64 [R1+0x1a0], R24 ;  /* 0x0001a01801007387 */ /* 0x000fe40000100a00 */
[----:B------:R-:W-:Y:S02]  /*2c490*/  STL.64 [R1+0x1a8], R26 ;  /* 0x0001a81a01007387 */ /* 0x000fe40000100a00 */
[----:B------:R-:W4:Y:S04]  /*2c4a0*/  LDL.LU.64 R18, [R1+0x748] ;  /* 0x0007480001127983 */ /* 0x000f280000300a00 */
[----:B------:R-:W-:Y:S01]  /*2c4b0*/  STL.64 [R1+0x100], R8 ;  /* 0x0001000801007387 */ /* 0x000fe20000100a00 */
[----:B------:R-:W-:Y:S03]  /*2c4c0*/  STL.64 [R1+0x108], R10 ;  /* 0x0001080a01007387 */ /* 0x000fe60000100a00 */
[----:B----4-:R-:W-:Y:S01]  /*2c4d0*/  STL.64 [R1+0x3fd8], R18 ;  /* 0x003fd81201007387 */ /* 0x010fe20000100a00 */
[----:B--2---:R0:W-:Y:S03]  /*2c4e0*/  STL.64 [R1+0x3fd0], R16 ;  /* 0x003fd01001007387 */ /* 0x0041e60000100a00 */
[----:B0-----:R-:W3:Y:S01]  /*2c4f0*/  LDL.LU.64 R16, [R1+0x770] ;  /* 0x0007700001107983 */ /* 0x001ee20000300a00 */
[----:B------:R-:W3:Y:S02]  /*2c500*/  LDL.LU.64 R18, [R1+0x778] ;  /* 0x0007780001127983 */ /* 0x000ee40000300a00 */
[----:B------:R-:W2:Y:S02]  /*2c510*/  LDL.LU.64 R24, [R1+0x730] ;  /* 0x0007300001187983 */ /* 0x000ea40000300a00 */
[----:B------:R-:W2:Y:S01]  /*2c520*/  LDL.LU.64 R26, [R1+0x738] ;  /* 0x00073800011a7983 */ /* 0x000ea20000300a00 */
[----:B------:R0:W-:Y:S04]  /*2c530*/  STL.64 [R1+0x3f90], R4 ;  /* 0x003f900401007387 */ /* 0x0001e80000100a00 */
[----:B0-----:R-:W4:Y:S01]  /*2c540*/  LDL.LU.64 R4, [R1+0x520] ;  /* 0x0005200001047983 */ /* 0x001f220000300a00 */
[----:B------:R-:W2:Y:S03]  /*2c550*/  LDL.LU.64 R6, [R1+0x528] ;  /* 0x0005280001067983 */ /* 0x000ea60000300a00 */
[----:B--2---:R-:W-:Y:S01]  /*2c560*/  STL.64 [R1+0x3fa0], R6 ;  /* 0x003fa00601007387 */ /* 0x004fe20000100a00 */
[----:B----4-:R0:W-:Y:S03]  /*2c570*/  STL.64 [R1+0x3f98], R4 ;  /* 0x003f980401007387 */ /* 0x0101e60000100a00 */
[----:B0-----:R-:W2:Y:S01]  /*2c580*/  LDL.64 R4, [R1+0x30] ;  /* 0x0000300001047983 */ /* 0x001ea20000100a00 */
[C---:B---3--:R-:W-:Y:S03]  /*2c590*/  HMMA.16816.F32.BF16 R20, R12.reuse, R20, R16 ;  /* 0x000000140c14723c */ /* 0x048fe60000041810 */
[----:B--2---:R0:W-:Y:S04]  /*2c5a0*/  STL.64 [R1+0x3fb0], R4 ;  /* 0x003fb00401007387 */ /* 0x0041e80000100a00 */
[----:B0-----:R-:W2:Y:S01]  /*2c5b0*/  LDL.LU.64 R4, [R1+0x720] ;  /* 0x0007200001047983 */ /* 0x001ea20000300a00 */
[----:B------:R-:W2:Y:S02]  /*2c5c0*/  LDL.LU.64 R6, [R1+0x728] ;  /* 0x0007280001067983 */ /* 0x000ea40000300a00 */
[----:B------:R-:W3:Y:S02]  /*2c5d0*/  LDL.64 R8, [R1+0x60] ;  /* 0x0000600001087983 */ /* 0x000ee40000100a00 */
[----:B---3--:R0:W-:Y:S04]  /*2c5e0*/  STL.64 [R1+0x3fa8], R8 ;  /* 0x003fa80801007387 */ /* 0x0081e80000100a00 */
[----:B0-----:R-:W3:Y:S01]  /*2c5f0*/  LDL.LU.64 R8, [R1+0x530] ;  /* 0x0005300001087983 */ /* 0x001ee20000300a00 */
[----:B------:R-:W3:Y:S02]  /*2c600*/  LDL.LU.64 R10, [R1+0x538] ;  /* 0x00053800010a7983 */ /* 0x000ee40000300a00 */
[----:B------:R-:W4:Y:S02]  /*2c610*/  LDL.LU.64 R18, [R1+0x3fd8] ;  /* 0x003fd80001127983 */ /* 0x000f240000300a00 */
[----:B------:R-:W4:Y:S02]  /*2c620*/  LDL.LU.64 R16, [R1+0x3fd0] ;  /* 0x003fd00001107983 */ /* 0x000f240000300a00 */
[----:B------:R0:W-:Y:S01]  /*2c630*/  STL.64 [R1+0xf0], R20 ;  /* 0x0000f01401007387 */ /* 0x0001e20000100a00 */
[----:B------:R-:W-:Y:S03]  /*2c640*/  STL.64 [R1+0xf8], R22 ;  /* 0x0000f81601007387 */ /* 0x000fe60000100a00 */
[----:B0-----:R-:W4:Y:S02]  /*2c650*/  LDL.LU.64 R20, [R1+0x3fc8] ;  /* 0x003fc80001147983 */ /* 0x001f240000300a00 */
[C---:B----4-:R-:W-:Y:S11]  /*2c660*/  HMMA.16816.F32.BF16 R16, R12.reuse, R20, R16 ;  /* 0x000000140c10723c */ /* 0x050ff60000041810 */
[----:B------:R-:W-:Y:S11]  /*2c670*/  @!UPT UIADD3 URZ, URZ, URZ, URZ ;  /* 0x0000003f3f3ff290 */ /* 0x000ff6000fffe03f */
[----:B------:R-:W-:Y:S01]  /*2c680*/  @!UPT UIADD3 URZ, URZ, URZ, URZ ;  /* 0x0000003f3f3ff290 */ /* 0x000fe2000fffe03f */
[----:B------:R0:W-:Y:S01]  /*2c690*/  STL.64 [R1+0xe0], R16 ;  /* 0x0000e01001007387 */ /* 0x0001e20000100a00 */
[----:B------:R-:W-:Y:S03]  /*2c6a0*/  STL.64 [R1+0xe8], R18 ;  /* 0x0000e81201007387 */ /* 0x000fe60000100a00 */
[----:B0-----:R-:W4:Y:S01]  /*2c6b0*/  LDL.LU.64 R16, [R1+0x3fc0] ;  /* 0x003fc00001107983 */ /* 0x001f220000300a00 */
[----:B------:R0:W-:Y:S03]  /*2c6c0*/  STL.64 [R1+0x3f68], R20 ;  /* 0x003f681401007387 */ /* 0x0001e60000100a00 */
[----:B0-----:R-:W2:Y:S01]  /*2c6d0*/  LDL.64 R20, [R1+0x20] ;  /* 0x0000200001147983 */ /* 0x001ea20000100a00 */
[C---:B----4-:R-:W-:Y:S03]  /*2c6e0*/  HMMA.16816.F32.BF16 R16, R12.reuse, R16, R24 ;  /* 0x000000100c10723c */ /* 0x050fe60000041818 */
[----:B------:R-:W2:Y:S11]  /*2c6f0*/  LDL.LU.64 R24, [R1+0x3fb8] ;  /* 0x003fb80001187983 */ /* 0x000eb60000300a00 */
[----:B------:R-:W-:Y:S09]  /*2c700*/  @!UPT UIADD3 URZ, URZ, URZ, URZ ;  /* 0x0000003f3f3ff290 */ /* 0x000ff2000fffe03f */
[----:B------:R0:W-:Y:S01]  /*2c710*/  STL.64 [R1+0xd0], R16 ;  /* 0x0000d01001007387 */ /* 0x0001e20000100a00 */
[----:B------:R1:W-:Y:S03]  /*2c720*/  STL.64 [R1+0xd8], R18 ;  /* 0x0000d81201007387 */ /* 0x0003e60000100a00 */
[----:B0-----:R-:W4:Y:S01]  /*2c730*/  LDL.LU.64 R16, [R1+0x500] ;  /* 0x0005000001107983 */ /* 0x001f220000300a00 */
[----:B-1----:R-:W4:Y:S01]  /*2c740*/  LDL.LU.64 R18, [R1+0x508] ;  /* 0x0005080001127983 */ /* 0x002f220000300a00 */
[C---:B--2---:R-:W-:Y:S11]  /*2c750*/  HMMA.16816.F32.BF16 R4, R12.reuse, R24, R4 ;  /* 0x000000180c04723c */ /* 0x044ff60000041804 */
[----:B------:R-:W-:Y:S11]  /*2c760*/  @!UPT UIADD3 URZ, URZ, URZ, URZ ;  /* 0x0000003f3f3ff290 */ /* 0x000ff6000fffe03f */
[----:B------:R-:W-:Y:S01]  /*2c770*/  @!UPT UIADD3 URZ, URZ, URZ, URZ ;  /* 0x0000003f3f3ff290 */ /* 0x000fe2000fffe03f */
[----:B------:R0:W-:Y:S01]  /*2c780*/  STL.64 [R1+0xc0], R4 ;  /* 0x0000c00401007387 */ /* 0x0001e20000100a00 */
[----:B------:R-:W-:Y:S03]  /*2c790*/  STL.64 [R1+0xc8], R6 ;  /* 0x0000c80601007387 */ /* 0x000fe60000100a00 */
[----:B0-----:R-:W3:Y:S01]  /*2c7a0*/  LDL.LU.64 R4, [R1+0x3fb0] ;  /* 0x003fb00001047983 */ /* 0x001ee20000300a00 */
[----:B------:R0:W-:Y:S03]  /*2c7b0*/  STL.64 [R1+0x3f58], R24 ;  /* 0x003f581801007387 */ /* 0x0001e60000100a00 */
[----:B0-----:R-:W2:Y:S01]  /*2c7c0*/  LDL.64 R24, [R1] ;  /* 0x0000000001187983 */ /* 0x001ea20000100a00 */
[----:B---3--:R-:W-:Y:S01]  /*2c7d0*/  HMMA.16816.F32.BF16 R8, R12, R4, R8 ;  /* 0x000000040c08723c */ /* 0x008fe20000041808 */
[----:B------:R-:W-:-:S02]  /*2c7e0*/  IMAD.MOV.U32 R3, RZ, RZ, R4 ;  /* 0x000000ffff037224 */ /* 0x000fc400078e0004 */
[----:B------:R-:W-:Y:S01]  /*2c7f0*/  IMAD.MOV.U32 R2, RZ, RZ, R5 ;  /* 0x000000ffff027224 */ /* 0x000fe200078e0005 */
[----:B--2---:R0:W-:Y:S04]  /*2c800*/  STL.64 [R1+0x3f60], R24 ;  /* 0x003f601801007387 */ /* 0x0041e80000100a00 */
[----:B0-----:R-:W2:Y:S11]  /*2c810*/  LDL.64 R24, [R1+0x50] ;  /* 0x0000500001187983 */ /* 0x001eb60000100a00 */
[----:B------:R-:W-:Y:S04]  /*2c820*/  @!UPT UIADD3 URZ, URZ, URZ, URZ ;  /* 0x0000003f3f3ff290 */ /* 0x000fe8000fffe03f */
[----:B------:R0:W-:Y:S02]  /*2c830*/  STL.64 [R1+0x190], R8 ;  /* 0x0001900801007387 */ /* 0x0001e40000100a00 */
[----:B------:R-:W-:Y:S01]  /*2c840*/  STL.64 [R1+0x198], R10 ;  /* 0x0001980a01007387 */ /* 0x000fe20000100a00 */
[----:B0-----:R-:W4:Y:S01]  /*2c850*/  LDL.LU.64 R8, [R1+0x3fa8] ;  /* 0x003fa80001087983 */ /* 0x001f220000300a00 */
[----:B------:R-:W2:Y:S02]  /*2c860*/  LDL.LU.64 R6, [R1+0x3fa0] ;  /* 0x003fa00001067983 */ /* 0x000ea40000300a00 */
[----:B------:R-:W2:Y:S02]  /*2c870*/  LDL.LU.64 R4, [R1+0x3f98] ;  /* 0x003f980001047983 */ /* 0x000ea40000300a00 */
[C---:B--2---:R-:W-:Y:S11]  /*2c880*/  HMMA.16816.F32.BF16 R4, R12.reuse, R24, R4 ;  /* 0x000000180c04723c */ /* 0x044ff60000041804 */
[----:B------:R-:W-:Y:S11]  /*2c890*/  @!UPT UIADD3 URZ, URZ, URZ, URZ ;  /* 0x0000003f3f3ff290 */ /* 0x000ff6000fffe03f */
[----:B------:R-:W-:Y:S01]  /*2c8a0*/  @!UPT UIADD3 URZ, URZ, URZ, URZ ;  /* 0x0000003f3f3ff290 */ /* 0x000fe2000fffe03f */
[----:B------:R0:W-:Y:S01]  /*2c8b0*/  STL.64 [R1+0x2b0], R4 ;  /* 0x0002b00401007387 */ /* 0x0001e20000100a00 */
[----:B------:R1:W-:Y:S03]  /*2c8c0*/  STL.64 [R1+0x2b8], R6 ;  /* 0x0002b80601007387 */ /* 0x0003e60000100a00 */
[----:B0-----:R-:W2:Y:S01]  /*2c8d0*/  LDL.LU.64 R4, [R1+0x3f90] ;  /* 0x003f900001047983 */ /* 0x001ea20000300a00 */
[----:B-1----:R-:W-:Y:S02]  /*2c8e0*/  IMAD.MOV.U32 R7, RZ, RZ, R24 ;  /* 0x000000ffff077224 */ /* 0x002fe400078e0018 */
[----:B------:R-:W-:Y:S02]  /*2c8f0*/  IMAD.MOV.U32 R6, RZ, RZ, R25 ;  /* 0x000000ffff067224 */ /* 0x000fe400078e0019 */
[----:B------:R-:W3:Y:S01]  /*2c900*/  LDL.LU.64 R24, [R1+0x700] ;  /* 0x0007000001187983 */ /* 0x000ee20000300a00 */
[----:B------:R-:W2:Y:S01]  /*2c910*/  LDL.LU.64 R26, [R1+0x708] ;  /* 0x00070800011a7983 */ /* 0x000ea20000300a00 */
[----:B----4-:R-:W-:Y:S02]  /*2c920*/  HMMA.16816.F32.BF16 R16, R12, R8, R16 ;  /* 0x000000080c10723c */ /* 0x010fe40000041810 */
[----:B--2---:R-:W-:Y:S01]  /*2c930*/  STL.64 [R1+0x3f78], R26 ;  /* 0x003f781a01007387 */ /* 0x004fe20000100a00 */
[----:B---3--:R0:W-:Y:S03]  /*2c940*/  STL.64 [R1+0x3f70], R24 ;  /* 0x003f701801007387 */ /* 0x0081e60000100a00 */
[----:B0-----:R-:W2:Y:S01]  /*2c950*/  LDL.LU.64 R24, [R1+0x710] ;  /* 0x0007100001187983 */ /* 0x001ea20000300a00 */
[----:B------:R-:W2:Y:S11]  /*2c960*/  LDL.LU.64 R26, [R1+0x718] ;  /* 0x00071800011a7983 */ /* 0x000eb60000300a00 */
[----:B------:R-:W-:Y:S05]  /*2c970*/  @!UPT UIADD3 URZ, URZ, URZ, URZ ;  /* 0x0000003f3f3ff290 */ /* 0x000fea000fffe03f */
[----:B------:R-:W-:Y:S02]  /*2c980*/  STL.64 [R1+0x3d0], R16 ;  /* 0x0003d01001007387 */ /* 0x000fe40000100a00 */
[----:B------:R0:W-:Y:S02]  /*2c990*/  STL.64 [R1+0x3d8], R18 ;  /* 0x0003d81201007387 */ /* 0x0001e40000100a00 */
[----:B0-----:R-:W2:Y:S01]  /*2c9a0*/  LDL.LU.64 R18, [R1+0x3f88] ;  /* 0x003f880001127983 */ /* 0x001ea20000300a00 */
[----:B------:R-:W2:Y:S02]  /*2c9b0*/  LDL.LU.64 R16, [R1+0x3f80] ;  /* 0x003f800001107983 */ /* 0x000ea40000300a00 */
[----:B------:R0:W-:Y:S02]  /*2c9c0*/  STL.64 [R1+0x3f38], R8 ;  /* 0x003f380801007387 */ /* 0x0001e40000100a00 */
[----:B0-----:R-:W3:Y:S01]  /*2c9d0*/  LDL.LU.64 R8, [R1+0x4f0] ;  /* 0x0004f00001087983 */ /* 0x001ee20000300a00 */
[----:B------:R-:W3:Y:S01]  /*2c9e0*/  LDL.LU.64 R10, [R1+0x4f8] ;  /* 0x0004f800010a7983 */ /* 0x000ee20000300a00 */
[----:B--2---:R-:W-:Y:S08]  /*2c9f0*/  HMMA.16816.F32.BF16 R24, R16, R20, R24 ;  /* 0x000000141018723c */ /* 0x004ff00000041818 */
[----:B---3--:R-:W-:Y:S07]  /*2ca00*/  HMMA.16816.F32.BF16 R12, R12, R4, R8 ;  /* 0x000000040c0c723c */ /* 0x008fee0000041808 */
[----:B------:R-:W-:-:S02]  /*2ca10*/  IMAD.MOV.U32 R8, RZ, RZ, R7 ;  /* 0x000000ffff087224 */ /* 0x000fc400078e0007 */
[----:B------:R-:W-:Y:S11]  /*2ca20*/  IMAD.MOV.U32 R9, RZ, RZ, R6 ;  /* 0x000000ffff097224 */ /* 0x000ff600078e0006 */
[----:B------:R-:W-:Y:S03]  /*2ca30*/  @!UPT UIADD3 URZ, URZ, URZ, URZ ;  /* 0x0000003f3f3ff290 */ /* 0x000fe6000fffe03f */
[----:B------:R-:W-:Y:S01]  /*2ca40*/  STL.64 [R1+0x3c0], R12 ;  /* 0x0003c00c01007387 */ /* 0x000fe20000100a00 */
[----:B------:R-:W-:Y:S02]  /*2ca50*/  STL.64 [R1+0x3c8], R14 ;  /* 0x0003c80e01007387 */ /* 0x000fe40000100a00 */
[----:B------:R0:W-:Y:S02]  /*2ca60*/  STL.64 [R1+0x3f50], R8 ;  /* 0x003f500801007387 */ /* 0x0001e40000100a00 */
[----:B0-----:R-:W2:Y:S01]  /*2ca70*/  LDL.LU.64 R8, [R1+0x6e0] ;  /* 0x0006e00001087983 */ /* 0x001ea20000300a00 */
[----:B------:R-:W2:Y:S02]  /*2ca80*/  LDL.LU.64 R10, [R1+0x6e8] ;  /* 0x0006e800010a7983 */ /* 0x000ea40000300a00 */
[----:B------:R0:W-:Y:S02]  /*2ca90*/  STL.64 [R1+0x3f30], R4 ;  /* 0x003f300401007387 */ /* 0x0001e40000100a00 */
[----:B------:R-:W-:-:S02]  /*2caa0*/  IMAD.MOV.U32 R12, RZ, RZ, R3 ;  /* 0x000000ffff0c7224 */ /* 0x000fc400078e0003 */
[----:B------:R-:W-:Y:S02]  /*2cab0*/  IMAD.MOV.U32 R13, RZ, RZ, R2 ;  /* 0x000000ffff0d7224 */ /* 0x000fe400078e0002 */
[----:B------:R-:W-:Y:S02]  /*2cac0*/  IMAD.MOV.U32 R3, RZ, RZ, R20 ;  /* 0x000000ffff037224 */ /* 0x000fe400078e0014 */
[----:B------:R-:W-:Y:S01]  /*2cad0*/  IMAD.MOV.U32 R2, RZ, RZ, R21 ;  /* 0x000000ffff027224 */ /* 0x000fe200078e0015 */
[----:B0-----:R-:W3:Y:S01]  /*2cae0*/  LDL.LU.64 R4, [R1+0x6f0] ;  /* 0x0006f00001047983 */ /* 0x001ee20000300a00 */
[----:B------:R-:W3:Y:S02]  /*2caf0*/  LDL.LU.64 R6, [R1+0x6f8] ;  /* 0x0006f80001067983 */ /* 0x000ee40000300a00 */
[----:B------:R-:W-:Y:S02]  /*2cb00*/  STL.64 [R1+0x440], R24 ;  /* 0x0004401801007387 */ /* 0x000fe40000100a00 */
[----:B------:R0:W-:Y:S02]  /*2cb10*/  STL.64 [R1+0x448], R26 ;  /* 0x0004481a01007387 */ /* 0x0001e40000100a00 */
[----:B0-----:R-:W4:Y:S01]  /*2cb20*/  LDL.LU.64 R26, [R1+0x3f78] ;  /* 0x003f7800011a7983 */ /* 0x001f220000300a00 */
[----:B------:R-:W4:Y:S02]  /*2cb30*/  LDL.LU.64 R24, [R1+0x3f70] ;  /* 0x003f700001187983 */ /* 0x000f240000300a00 */
[----:B------:R-:W4:Y:S02]  /*2cb40*/  LDL.LU.64 R20, [R1+0x3f68] ;  /* 0x003f680001147983 */ /* 0x000f240000300a00 */
[C---:B----4-:R-:W-:Y:S01]  /*2cb50*/  HMMA.16816.F32.BF16 R20, R16.reuse, R20, R24 ;  /* 0x000000141014723c */ /* 0x050fe20000041818 */
[----:B------:R-:W3:Y:S11]  /*2cb60*/  LDL.LU.64 R24, [R1+0x3f60] ;  /* 0x003f600001187983 */ /* 0x000ef60000300a00 */
[----:B------:R-:W-:Y:S11]  /*2cb70*/  @!UPT UIADD3 URZ, URZ, URZ, URZ ;  /* 0x0000003f3f3ff290 */ /* 0x000ff6000fffe03f */
[----:B------:R0:W-:Y:S01]  /*2cb80*/  STL.64 [R1+0x430], R20 ;  /* 0x0004301401007387 */ /* 0x0001e20000100a00 */
[----:B------:R1:W-:Y:S03]  /*2cb90*/  STL.64 [R1+0x438], R22 ;  /* 0x0004381601007387 */ /* 0x0003e60000100a00 */
[----:B0-----:R-:W4:Y:S01]  /*2cba0*/  LDL.LU.64 R20, [R1+0x400] ;  /* 0x0004000001147983 */ /* 0x001f220000300a00 */
[----:B-1----:R-:W4:Y:S01]  /*2cbb0*/  LDL.LU.64 R22, [R1+0x408] ;  /* 0x0004080001167983 */ /* 0x002f220000300a00 */
[C---:B---3--:R-:W-:Y:S11]  /*2cbc0*/  HMMA.16816.F32.BF16 R4, R16.reuse, R24, R4 ;  /* 0x000000181004723c */ /* 0x048ff60000041804 */
[----:B------:R-:W-:Y:S11]  /*2cbd0*/  @!UPT UIADD3 URZ, URZ, URZ, URZ ;  /* 0x0000003f3f3ff290 */ /* 0x000ff6000fffe03f */
[----:B------:R-:W-:Y:S01]  /*2cbe0*/  @!UPT UIADD3 URZ, URZ, URZ, URZ ;  /* 0x0000003f3f3ff290 */ /* 0x000fe2000fffe03f */
[----:B------:R0:W-:Y:S01]  /*2cbf0*/  STL.64 [R1+0x420], R4 ;  /* 0x0004200401007387 */ /* 0x0001e20000100a00 */
[----:B------:R-:W-:Y:S02]  /*2cc00*/  STL.64 [R1+0x428], R6 ;  /* 0x0004280601007387 */ /* 0x000fe40000100a00 */
[----:B0-----:R-:W-:Y:S02]  /*2cc10*/  IMAD.MOV.U32 R5, RZ, RZ, R24 ;  /* 0x000000ffff057224 */ /* 0x001fe400078e0018 */
[----:B------:R-:W-:Y:S02]  /*2cc20*/  IMAD.MOV.U32 R4, RZ, RZ, R25 ;  /* 0x000000ffff047224 */ /* 0x000fe400078e0019 */
[----:B------:R-:W2:Y:S02]  /*2cc30*/  LDL.LU.64 R24, [R1+0x3f58] ;  /* 0x003f580001187983 */ /* 0x000ea40000300a00 */
[C---:B--2---:R-:W-:Y:S11]  /*2cc40*/  HMMA.16816.F32.BF16 R8, R16.reuse, R24, R8 ;  /* 0x000000181008723c */ /* 0x044ff60000041808 */
[----:B------:R-:W-:Y:S11]  /*2cc50*/  @!UPT UIADD3 URZ, URZ, URZ, URZ ;  /* 0x0000003f3f3ff290 */ /* 0x000ff6000fffe03f */
[----:B------:R-:W-:Y:S01]  /*2cc60*/  @!UPT UIADD3 URZ, URZ, URZ, URZ ;  /* 0x0000003f3f3ff290 */ /* 0x000fe2000fffe03f */
[----:B------:R0:W-:Y:S01]  /*2cc70*/  STL.64 [R1+0x410], R8 ;  /* 0x0004100801007387 */ /* 0x0001e20000100a00 */
[----:B------:R-:W-:Y:S03]  /*2cc80*/  STL.64 [R1+0x418], R10 ;  /* 0x0004180a01007387 */ /* 0x000fe60000100a00 */
[----:B0-----:R-:W2:Y:S01]  /*2cc90*/  LDL.LU.64 R8, [R1+0x3f50] ;  /* 0x003f500001087983 */ /* 0x001ea20000300a00 */
[----:B------:R0:W-:Y:S02]  /*2cca0*/  STL.64 [R1+0x3ee0], R24 ;  /* 0x003ee01801007387 */ /* 0x0001e40000100a00 */
[----:B0-----:R-:W-:Y:S02]  /*2ccb0*/  IMAD.MOV.U32 R24, RZ, RZ, R5 ;  /* 0x000000ffff187224 */ /* 0x001fe400078e0005 */
[----:B------:R-:W-:Y:S02]  /*2ccc0*/  IMAD.MOV.U32 R25, RZ, RZ, R4 ;  /* 0x000000ffff197224 */ /* 0x000fe400078e0004 */
[----:B------:R-:W3:Y:S01]  /*2ccd0*/  LDL.LU.64 R4, [R1+0x4e0] ;  /* 0x0004e00001047983 */ /* 0x000ee20000300a00 */
[----:B------:R-:W2:Y:S01]  /*2cce0*/  LDL.LU.64 R6, [R1+0x4e8] ;  /* 0x0004e80001067983 */ /* 0x000ea20000300a00 */
[C---:B----4-:R-:W-:Y:S02]  /*2ccf0*/  HMMA.16816.F32.BF16 R20, R16.reuse, R12, R20 ;  /* 0x0000000c1014723c */ /* 0x050fe40000041814 */
[----:B--2---:R-:W-:Y:S01]  /*2cd00*/  STL.64 [R1+0x3f48], R6 ;  /* 0x003f480601007387 */ /* 0x004fe20000100a00 */
[----:B---3--:R0:W-:Y:S03]  /*2cd10*/  STL.64 [R1+0x3f40], R4 ;  /* 0x003f400401007387 */ /* 0x0081e60000100a00 */
[----:B0-----:R-:W2:Y:S01]  /*2cd20*/  LDL.LU.64 R4, [R1+0x3f0] ;  /* 0x0003f00001047983 */ /* 0x001ea20000300a00 */
[----:B------:R-:W2:Y:S02]  /*2cd30*/  LDL.LU.64 R6, [R1+0x3f8] ;  /* 0x0003f80001067983 */ /* 0x000ea40000300a00 */
[----:B------:R0:W-:Y:S02]  /*2cd40*/  STL.64 [R1+0x3ef0], R24 ;  /* 0x003ef01801007387 */ /* 0x0001e40000100a00 */
[----:B0-----:R-:W3:Y:S04]  /*2cd50*/  LDL.64 R24, [R1+0x10] ;  /* 0x0000100001187983 */ /* 0x001ee80000100a00 */
[----:B---3--:R-:W-:Y:S08]  /*2cd60*/  STL.64 [R1+0x3f08], R24 ;  /* 0x003f081801007387 */ /* 0x008ff00000100a00 */
[----:B------:R0:W-:Y:S02]  /*2cd70*/  STL.64 [R1+0x400], R20 ;  /* 0x0004001401007387 */ /* 0x0001e40000100a00 */
[----:B------:R1:W-:Y:S01]  /*2cd80*/  STL.64 [R1+0x408], R22 ;  /* 0x0004081601007387 */ /* 0x0003e20000100a00 */
[----:B0-----:R-:W3:Y:S01]  /*2cd90*/  LDL.LU.64 R20, [R1+0x4d0] ;  /* 0x0004d00001147983 */ /* 0x001ee20000300a00 */
[----:B-1----:R-:W3:Y:S02]  /*2cda0*/  LDL.LU.64 R22, [R1+0x4d8] ;  /* 0x0004d80001167983 */ /* 0x002ee40000300a00 */
[----:B------:R0:W-:Y:S02]  /*2cdb0*/  STL.64 [R1+0x3ee8], R12 ;  /* 0x003ee80c01007387 */ /* 0x0001e40000100a00 */
[----:B0-----:R-:W4:Y:S01]  /*2cdc0*/  LDL.LU.64 R12, [R1+0x6b0] ;  /* 0x0006b000010c7983 */ /* 0x001f220000300a00 */
[----:B------:R-:W3:Y:S01]  /*2cdd0*/  LDL.LU.64 R14, [R1+0x6b8] ;  /* 0x0006b800010e7983 */ /* 0x000ee20000300a00 */
[C---:B--2---:R-:W-:Y:S02]  /*2cde0*/  HMMA.16816.F32.BF16 R8, R16.reuse, R8, R4 ;  /* 0x000000081008723c */ /* 0x044fe40000041804 */
[----:B---3--:R-:W-:Y:S01]  /*2cdf0*/  STL.64 [R1+0x3f00], R14 ;  /* 0x003f000e01007387 */ /* 0x008fe20000100a00 */
[----:B----4-:R0:W-:Y:S03]  /*2ce00*/  STL.64 [R1+0x3ef8], R12 ;  /* 0x003ef80c01007387 */ /* 0x0101e60000100a00 */
[----:B0-----:R-:W2:Y:S01]  /*2ce10*/  LDL.LU.64 R12, [R1+0x6c0] ;  /* 0x0006c000010c7983 */ /* 0x001ea20000300a00 */
[----:B------:R-:W3:Y:S03]  /*2ce20*/  LDL.LU.64 R14, [R1+0x6c8] ;  /* 0x0006c800010e7983 */ /* 0x000ee60000300a00 */
[----:B---3--:R-:W-:Y:S01]  /*2ce30*/  STL.64 [R1+0x3f18], R14 ;  /* 0x003f180e01007387 */ /* 0x008fe20000100a00 */
[----:B--2---:R0:W-:Y:S03]  /*2ce40*/  STL.64 [R1+0x3f10], R12 ;  /* 0x003f100c01007387 */ /* 0x0041e60000100a00 */
[----:B0-----:R-:W2:Y:S01]  /*2ce50*/  LDL.LU.64 R12, [R1+0x6d0] ;  /* 0x0006d000010c7983 */ /* 0x001ea20000300a00 */
[----:B------:R-:W2:Y:S02]  /*2ce60*/  LDL.LU.64 R14, [R1+0x6d8] ;  /* 0x0006d800010e7983 */ /* 0x000ea40000300a00 */
[----:B------:R-:W3:Y:S02]  /*2ce70*/  LDL.LU.64 R6, [R1+0x3f48] ;  /* 0x003f480001067983 */ /* 0x000ee40000300a00 */
[----:B------:R-:W3:Y:S04]  /*2ce80*/  LDL.LU.64 R4, [R1+0x3f40] ;  /* 0x003f400001047983 */ /* 0x000ee80000300a00 */
[----:B------:R0:W-:Y:S01]  /*2ce90*/  STL.64 [R1+0x3f0], R8 ;  /* 0x0003f00801007387 */ /* 0x0001e20000100a00 */
[----:B------:R-:W-:Y:S03]  /*2cea0*/  STL.64 [R1+0x3f8], R10 ;  /* 0x0003f80a01007387 */ /* 0x000fe60000100a00 */
[----:B0-----:R-:W3:Y:S02]  /*2ceb0*/  LDL.LU.64 R8, [R1+0x3f38] ;  /* 0x003f380001087983 */ /* 0x001ee40000300a00 */
[C---:B---3--:R-:W-:Y:S11]  /*2cec0*/  HMMA.16816.F32.BF16 R4, R16.reuse, R8, R4 ;  /* 0x000000081004723c */ /* 0x048ff60000041804 */
[----:B------:R-:W-:Y:S11]  /*2ced0*/  @!UPT UIADD3 URZ, URZ, URZ, URZ ;  /* 0x0000003f3f3ff290 */ /* 0x000ff6000fffe03f */
[----:B------:R-:W-:Y:S01]  /*2cee0*/  @!UPT UIADD3 URZ, URZ, URZ, URZ ;  /* 0x0000003f3f3ff290 */ /* 0x000fe2000fffe03f */
[----:B------:R0:W-:Y:S01]  /*2cef0*/  STL.64 [R1+0x3e0], R4 ;  /* 0x0003e00401007387 */ /* 0x0001e20000100a00 */
[----:B------:R-:W-:Y:S03]  /*2cf00*/  STL.64 [R1+0x3e8], R6 ;  /* 0x0003e80601007387 */ /* 0x000fe60000100a00 */
[----:B0-----:R-:W3:Y:S01]  /*2cf10*/  LDL.LU.64 R4, [R1+0x3f30] ;  /* 0x003f300001047983 */ /* 0x001ee20000300a00 */
[----:B------:R0:W-:Y:S03]  /*2cf20*/  STL.64 [R1+0x3ed8], R8 ;  /* 0x003ed80801007387 */ /* 0x0001e60000100a00 */
[----:B0-----:R-:W4:Y:S01]  /*2cf30*/  LDL.LU.64 R8, [R1+0x360] ;  /* 0x0003600001087983 */ /* 0x001f220000300a00 */
[----:B------:R-:W4:Y:S01]  /*2cf40*/  LDL.LU.64 R10, [R1+0x368] ;  /* 0x00036800010a7983 */ /* 0x000f220000300a00 */
[----:B---3--:R-:W-:Y:S02]  /*2cf50*/  HMMA.16816.F32.BF16 R16, R16, R4, R20 ;  /* 0x000000041010723c */ /* 0x008fe40000041814 */
[----:B------:R-:W2:Y:S01]  /*2cf60*/  LDL.LU.64 R22, [R1+0x3f28] ;  /* 0x003f280001167983 */ /* 0x000ea20000300a00 */
[----:B------:R-:W2:Y:S02]  /*2cf70*/  LDL.LU.64 R20, [R1+0x3f20] ;  /* 0x003f200001147983 */ /* 0x000ea40000300a00 */
[----:B------:R-:W-:-:S02]  /*2cf80*/  IMAD.MOV.U32 R24, RZ, RZ, R3 ;  /* 0x000000ffff187224 */ /* 0x000fc400078e0003 */
[----:B------:R-:W-:Y:S01]  /*2cf90*/  IMAD.MOV.U32 R25, RZ, RZ, R2 ;  /* 0x000000ffff197224 */ /* 0x000fe200078e0002 */
[----:B------:R0:W-:Y:S04]  /*2cfa0*/  STL.64 [R1+0x3ed0], R4 ;  /* 0x003ed00401007387 */ /* 0x0001e80000100a00 */
[----:B0-----:R-:W3:Y:S11]  /*2cfb0*/  LDL.LU.64 R4, [R1+0x6a0] ;  /* 0x0006a00001047983 */ /* 0x001ef60000300a00 */
[----:B------:R0:W-:Y:S01]  /*2cfc0*/  STL.64 [R1+0x3b0], R16 ;  /* 0x0003b01001007387 */ /* 0x0001e20000100a00 */
[----:B------:R-:W-:Y:S02]  /*2cfd0*/  STL.64 [R1+0x3b8], R18 ;  /* 0x0003b81201007387 */ /* 0x000fe40000100a00 */
[----:B------:R-:W3:Y:S01]  /*2cfe0*/  LDL.LU.64 R6, [R1+0x6a8] ;  /* 0x0006a80001067983 */ /* 0x000ee20000300a00 */
[----:B0-----:R-:W3:Y:S01]  /*2cff0*/  LDL.64 R16, [R1+0x50] ;  /* 0x0000500001107983 */ /* 0x001ee20000100a00 */
[C---:B--2---:R-:W-:Y:S03]  /*2d000*/  HMMA.16816.F32.BF16 R24, R20.reuse, R24, R12 ;  /* 0x000000181418723c */ /* 0x044fe6000004180c */
[----:B------:R-:W2:Y:S01]  /*2d010*/  LDL.LU.64 R14, [R1+0x3f18] ;  /* 0x003f1800010e7983 */ /* 0x000ea20000300a00 */
[----:B------:R-:W2:Y:S11]  /*2d020*/  LDL.LU.64 R12, [R1+0x3f10] ;  /* 0x003f1000010c7983 */ /* 0x000eb60000300a00 */
[----:B------:R-:W-:Y:S08]  /*2d030*/  @!UPT UIADD3 URZ, URZ, URZ, URZ ;  /* 0x0000003f3f3ff290 */ /* 0x000ff0000fffe03f */
[----:B------:R0:W-:Y:S01]  /*2d040*/  STL.64 [R1+0x3a0], R24 ;  /* 0x0003a01801007387 */ /* 0x0001e20000100a00 */
[----:B------:R-:W-:Y:S03]  /*2d050*/  STL.64 [R1+0x3a8], R26 ;  /* 0x0003a81a01007387 */ /* 0x000fe60000100a00 */
[----:B0-----:R-:W2:Y:S02]  /*2d060*/  LDL.LU.64 R24, [R1+0x3f08] ;  /* 0x003f080001187983 */ /* 0x001ea40000300a00 */
[C---:B--2---:R-:W-:Y:S01]  /*2d070*/  HMMA.16816.F32.BF16 R12, R20.reuse, R24, R12 ;  /* 0x00000018140c723c */ /* 0x044fe2000004180c */
[----:B------:R-:W-:Y:S02]  /*2d080*/  IMAD.MOV.U32 R3, RZ, RZ, R24 ;  /* 0x000000ffff037224 */ /* 0x000fe400078e0018 */
[----:B------:R-:W-:Y:S11]  /*2d090*/  IMAD.MOV.U32 R2, RZ, RZ, R25 ;  /* 0x000000ffff027224 */ /* 0x000ff600078e0019 */
[----:B------:R-:W-:Y:S09]  /*2d0a0*/  @!UPT UIADD3 URZ, URZ, URZ, URZ ;  /* 0x0000003f3f3ff290 */ /* 0x000ff2000fffe03f */
[----:B------:R-:W-:Y:S01]  /*2d0b0*/  STL.64 [R1+0x390], R12 ;  /* 0x0003900c01007387 */ /* 0x000fe20000100a00 */
[----:B------:R0:W-:Y:S03]  /*2d0c0*/  STL.64 [R1+0x398], R14 ;  /* 0x0003980e01007387 */ /* 0x0001e60000100a00 */
[----:B0-----:R-:W2:Y:S01]  /*2d0d0*/  LDL.LU.64 R14, [R1+0x3f00] ;  /* 0x003f0000010e7983 */ /* 0x001ea20000300a00 */
[----:B------:R-:W2:Y:S02]  /*2d0e0*/  LDL.LU.64 R12, [R1+0x3ef8] ;  /* 0x003ef800010c7983 */ /* 0x000ea40000300a00 */
[----:B------:R-:W2:Y:S02]  /*2d0f0*/  LDL.LU.64 R24, [R1+0x3ef0] ;  /* 0x003ef00001187983 */ /* 0x000ea40000300a00 */
[C---:B--2---:R-:W-:Y:S01]  /*2d100*/  HMMA.16816.F32.BF16 R24, R20.reuse, R24, R12 ;  /* 0x000000181418723c */ /* 0x044fe2000004180c */
[----:B------:R-:W4:Y:S11]  /*2d110*/  LDL.LU.64 R12, [R1+0x3ee8] ;  /* 0x003ee800010c7983 */ /* 0x000f360000300a00 */
[----:B------:R-:W-:Y:S11]  /*2d120*/  @!UPT UIADD3 URZ, URZ, URZ, URZ ;  /* 0x0000003f3f3ff290 */ /* 0x000ff6000fffe03f */
[----:B------:R0:W-:Y:S01]  /*2d130*/  STL.64 [R1+0x380], R24 ;  /* 0x0003801801007387 */ /* 0x0001e20000100a00 */
[----:B------:R-:W-:Y:S03]  /*2d140*/  STL.64 [R1+0x388], R26 ;  /* 0x0003881a01007387 */ /* 0x000fe60000100a00 */
[----:B0-----:R-:W3:Y:S02]  /*2d150*/  LDL.LU.64 R24, [R1+0x3ee0] ;  /* 0x003ee00001187983 */ /* 0x001ee40000300a00 */
[C---:B---3--:R-:W-:Y:S02]  /*2d160*/  HMMA.16816.F32.BF16 R4, R20.reuse, R24, R4 ;  /* 0x000000181404723c */ /* 0x048fe40000041804 */
[----:B------:R-:W-:Y:S11]  /*2d170*/  STL.64 [R1+0x3e80], R24 ;  /* 0x003e801801007387 */ /* 0x000ff60000100a00 */
[----:B------:R-:W-:Y:S10]  /*2d180*/  @!UPT UIADD3 URZ, URZ, URZ, URZ ;  /* 0x0000003f3f3ff290 */ /* 0x000ff4000fffe03f */
[----:B------:R-:W-:Y:S01]  /*2d190*/  STL.64 [R1+0x370], R4 ;  /* 0x0003700401007387 */ /* 0x000fe20000100a00 */
[----:B------:R4:W-:Y:S02]  /*2d1a0*/  STL.64 [R1+0x378], R6 ;  /* 0x0003780601007387 */ /* 0x0009e40000100a00 */
[----:B----4-:R-:W-:Y:S01]  /*2d1b0*/  HMMA.16816.F32.BF16 R4, R20, R12, R8 ;  /* 0x0000000c1404723c */ /* 0x010fe20000041808 */
[----:B------:R-:W2:Y:S01]  /*2d1c0*/  LDL.LU.64 R8, [R1+0x350] ;  /* 0x0003500001087983 */ /* 0x000ea20000300a00 */
[----:B------:R-:W2:Y:S11]  /*2d1d0*/  LDL.LU.64 R10, [R1+0x358] ;  /* 0x00035800010a7983 */ /* 0x000eb60000300a00 */
[----:B------:R-:W-:Y:S10]  /*2d1e0*/  @!UPT UIADD3 URZ, URZ, URZ, URZ ;  /* 0x0000003f3f3ff290 */ /* 0x000ff4000fffe03f */
[----:B------:R0:W-:Y:S01]  /*2d1f0*/  STL.64 [R1+0x360], R4 ;  /* 0x0003600401007387 */ /* 0x0001e20000100a00 */
[----:B------:R1:W-:Y:S02]  /*2d200*/  STL.64 [R1+0x368], R6 ;  /* 0x0003680601007387 */ /* 0x0003e40000100a00 */
[----:B------:R3:W-:Y:S01]  /*2d210*/  STL.64 [R1+0x3e88], R12 ;  /* 0x003e880c01007387 */ /* 0x0007e20000100a00 */
[----:B0-----:R-:W4:Y:S01]  /*2d220*/  LDL.LU.64 R4, [R1+0x340] ;  /* 0x0003400001047983 */ /* 0x001f220000300a00 */
[----:B-1----:R-:W4:Y:S02]  /*2d230*/  LDL.LU.64 R6, [R1+0x348] ;  /* 0x0003480001067983 */ /* 0x002f240000300a00 */
[----:B---3--:R-:W-:Y:S02]  /*2d240*/  IMAD.MOV.U32 R12, RZ, RZ, R3 ;  /* 0x000000ffff0c7224 */ /* 0x008fe400078e0003 */
[----:B------:R-:W-:-:S05]  /*2d250*/  IMAD.MOV.U32 R13, RZ, RZ, R2 ;  /* 0x000000ffff0d7224 */ /* 0x000fca00078e0002 */
[----:B------:R0:W-:Y:S04]  /*2d260*/  STL.64 [R1+0x3ea0], R12 ;  /* 0x003ea00c01007387 */ /* 0x0001e80000100a00 */
[----:B0-----:R-:W3:Y:S04]  /*2d270*/  LDL.LU.64 R12, [R1+0x20] ;  /* 0x00002000010c7983 */ /* 0x001ee80000300a00 */
[----:B---3--:R0:W-:Y:S04]  /*2d280*/  STL.64 [R1+0x3ec8], R12 ;  /* 0x003ec80c01007387 */ /* 0x0081e80000100a00 */
[----:B0-----:R-:W3:Y:S01]  /*2d290*/  LDL.LU.64 R12, [R1+0x250] ;  /* 0x00025000010c7983 */ /* 0x001ee20000300a00 */
[----:B------:R-:W3:Y:S02]  /*2d2a0*/  LDL.LU.64 R14, [R1+0x258] ;  /* 0x00025800010e7983 */ /* 0x000ee40000300a00 */
[----:B------:R-:W3:Y:S02]  /*2d2b0*/  LDL.LU.64 R24, [R1+0x630] ;  /* 0x0006300001187983 */ /* 0x000ee40000300a00 */
[----:B------:R-:W3:Y:S01]  /*2d2c0*/  LDL.LU.64 R26, [R1+0x638] ;  /* 0x00063800011a7983 */ /* 0x000ee20000300a00 */
[C---:B--2---:R-:W-:Y:S01]  /*2d2d0*/  HMMA.16816.F32.BF16 R8, R20.reuse, R16, R8 ;  /* 0x000000101408723c */ /* 0x044fe20000041808 */
[----:B---3--:R-:W-:Y:S01]  /*2d2e0*/  STL.64 [R1+0x3e98], R26 ;  /* 0x003e981a01007387 */ /* 0x008fe20000100a00 */
[----:B------:R0:W-:Y:S03]  /*2d2f0*/  STL.64 [R1+0x3e90], R24 ;  /* 0x003e901801007387 */ /* 0x0001e60000100a00 */
[----:B0-----:R-:W2:Y:S01]  /*2d300*/  LDL.LU.64 R24, [R1+0x640] ;  /* 0x0006400001187983 */ /* 0x001ea20000300a00 */
[----:B------:R-:W3:Y:S03]  /*2d310*/  LDL.LU.64 R26, [R1+0x648] ;  /* 0x00064800011a7983 */ /* 0x000ee60000300a00 */
[----:B---3--:R-:W-:Y:S01]  /*2d320*/  STL.64 [R1+0x3eb0], R26 ;  /* 0x003eb01a01007387 */ /* 0x008fe20000100a00 */
[----:B--2---:R0:W-:Y:S03]  /*2d330*/  STL.64 [R1+0x3ea8], R24 ;  /* 0x003ea81801007387 */ /* 0x0041e60000100a00 */
[----:B0-----:R-:W2:Y:S01]  /*2d340*/  LDL.LU.64 R24, [R1+0x650] ;  /* 0x0006500001187983 */ /* 0x001ea20000300a00 */
[----:B------:R-:W2:Y:S09]  /*2d350*/  LDL.LU.64 R26, [R1+0x658] ;  /* 0x00065800011a7983 */ /* 0x000eb20000300a00 */
[----:B------:R0:W-:Y:S02]  /*2d360*/  STL.64 [R1+0x350], R8 ;  /* 0x0003500801007387 */ /* 0x0001e40000100a00 */
[----:B------:R-:W-:Y:S01]  /*2d370*/  STL.64 [R1+0x358], R10 ;  /* 0x0003580a01007387 */ /* 0x000fe20000100a00 */
[----:B0-----:R-:W4:Y:S02]  /*2d380*/  LDL.LU.64 R8, [R1+0x3ed8] ;  /* 0x003ed80001087983 */ /* 0x001f240000300a00 */
[C---:B----4-:R-:W-:Y:S11]  /*2d390*/  HMMA.16816.F32.BF16 R4, R20.reuse, R8, R4 ;  /* 0x000000081404723c */ /* 0x050ff60000041804 */
[----:B------:R-:W-:Y:S11]  /*2d3a0*/  @!UPT UIADD3 URZ, URZ, URZ, URZ ;  /* 0x0000003f3f3ff290 */ /* 0x000ff6000fffe03f */
[----:B------:R-:W-:Y:S01]  /*2d3b0*/  @!UPT UIADD3 URZ, URZ, URZ, URZ ;  /* 0x0000003f3f3ff290 */ /* 0x000fe2000fffe03f */
[----:B------:R0:W-:Y:S01]  /*2d3c0*/  STL.64 [R1+0x340], R4 ;  /* 0x0003400401007387 */ /* 0x0001e20000100a00 */
[----:B------:R1:W-:Y:S03]  /*2d3d0*/  STL.64 [R1+0x348], R6 ;  /* 0x0003480601007387 */ /* 0x0003e60000100a00 */
[----:B0-----:R-:W3:Y:S01]  /*2d3e0*/  LDL.LU.64 R4, [R1+0x3ed0] ;  /* 0x003ed00001047983 */ /* 0x001ee20000300a00 */
[----:B------:R-:W-:Y:S02]  /*2d3f0*/  IMAD.MOV.U32 R3, RZ, RZ, R8 ;  /* 0x000000ffff037224 */ /* 0x000fe400078e0008 */
[----:B------:R-:W-:Y:S02]  /*2d400*/  IMAD.MOV.U32 R2, RZ, RZ, R9 ;  /* 0x000000ffff027224 */ /* 0x000fe400078e0009 */
[----:B------:R-:W4:Y:S01]  /*2d410*/  LDL.LU.64 R8, [R1+0x620] ;  /* 0x0006200001087983 */ /* 0x000f220000300a00 */
[----:B------:R-:W4:Y:S01]  /*2d420*/  LDL.LU.64 R10, [R1+0x628] ;  /* 0x00062800010a7983 */ /* 0x000f220000300a00 */
[----:B---3--:R-:W-:Y:S02]  /*2d430*/  HMMA.16816.F32.BF16 R20, R20, R4, R12 ;  /* 0x000000041414723c */ /* 0x008fe4000004180c */
[----:B------:R-:W2:Y:S01]  /*2d440*/  LDL.LU.64 R12, [R1+0x3ec8] ;  /* 0x003ec800010c7983 */ /* 0x000ea20000300a00 */
[----:B------:R-:W-:-:S02]  /*2d450*/  IMAD.MOV.U32 R28, RZ, RZ, R4 ;  /* 0x000000ffff1c7224 */ /* 0x000fc400078e0004 */
[----:B------:R-:W-:Y:S11]  /*2d460*/  IMAD.MOV.U32 R29, RZ, RZ, R5 ;  /* 0x000000ffff1d7224 */ /* 0x000ff600078e0005 */
[----:B------:R-:W-:Y:S07]  /*2d470*/  @!UPT UIADD3 URZ, URZ, URZ, URZ ;  /* 0x0000003f3f3ff290 */ /* 0x000fee000fffe03f */
[----:B------:R-:W-:Y:S01]  /*2d480*/  STL.64 [R1+0x2a0], R20 ;  /* 0x0002a01401007387 */ /* 0x000fe20000100a00 */
[----:B------:R0:W-:Y:S02]  /*2d490*/  STL.64 [R1+0x2a8], R22 ;  /* 0x0002a81601007387 */ /* 0x0001e40000100a00 */
[----:B-1----:R-:W2:Y:S02]  /*2d4a0*/  LDL.LU.64 R6, [R1+0x3ec0] ;  /* 0x003ec00001067983 */ /* 0x002ea40000300a00 */
[----:B------:R-:W2:Y:S02]  /*2d4b0*/  LDL.LU.64 R4, [R1+0x3eb8] ;  /* 0x003eb80001047983 */ /* 0x000ea40000300a00 */
[C---:B--2---:R-:W-:Y:S01]  /*2d4c0*/  HMMA.16816.F32.BF16 R24, R4.reuse, R12, R24 ;  /* 0x0000000c0418723c */ /* 0x044fe20000041818 */
[----:B0-----:R-:W-:Y:S02]  /*2d4d0*/  IMAD.MOV.U32 R23, RZ, RZ, R12 ;  /* 0x000000ffff177224 */ /* 0x001fe400078e000c */
[----:B------:R-:W-:Y:S11]  /*2d4e0*/  IMAD.MOV.U32 R22, RZ, RZ, R13 ;  /* 0x000000ffff167224 */ /* 0x000ff600078e000d */
[----:B------:R-:W-:Y:S09]  /*2d4f0*/  @!UPT UIADD3 URZ, URZ, URZ, URZ ;  /* 0x0000003f3f3ff290 */ /* 0x000ff2000fffe03f */
[----:B------:R-:W-:Y:S01]  /*2d500*/  STL.64 [R1+0x290], R24 ;  /* 0x0002901801007387 */ /* 0x000fe20000100a00 */
[----:B------:R0:W-:Y:S03]  /*2d510*/  STL.64 [R1+0x298], R26 ;  /* 0x0002981a01007387 */ /* 0x0001e60000100a00 */
[----:B0-----:R-:W2:Y:S01]  /*2d520*/  LDL.LU.64 R26, [R1+0x3eb0] ;  /* 0x003eb000011a7983 */ /* 0x001ea20000300a00 */
[----:B------:R-:W2:Y:S02]  /*2d530*/  LDL.LU.64 R24, [R1+0x3ea8] ;  /* 0x003ea80001187983 */ /* 0x000ea40000300a00 */
[----:B------:R-:W2:Y:S02]  /*2d540*/  LDL.LU.64 R12, [R1+0x3ea0] ;  /* 0x003ea000010c7983 */ /* 0x000ea40000300a00 */
[----:B------:R-:W-:Y:S02]  /*2d550*/  IMAD.MOV.U32 R20, RZ, RZ, R3 ;  /* 0x000000ffff147224 */ /* 0x000fe400078e0003 */
[----:B------:R-:W-:Y:S01]  /*2d560*/  IMAD.MOV.U32 R21, RZ, RZ, R2 ;  /* 0x000000ffff157224 */ /* 0x000fe200078e0002 */
[----:B------:R-:W-:Y:S04]  /*2d570*/  STL.64 [R1+0x3e78], R22 ;  /* 0x003e781601007387 */ /* 0x000fe80000100a00 */
[----:B------:R0:W-:Y:S04]  /*2d580*/  STL.64 [R1+0x3e70], R20 ;  /* 0x003e701401007387 */ /* 0x0001e80000100a00 */
[----:B0-----:R-:W3:Y:S01]  /*2d590*/  LDL.64 R20, [R1] ;  /* 0x0000000001147983 */ /* 0x001ee20000100a00 */
[C---:B--2---:R-:W-:Y:S03]  /*2d5a0*/  HMMA.16816.F32.BF16 R12, R4.reuse, R12, R24 ;  /* 0x0000000c040c723c */ /* 0x044fe60000041818 */
[----:B------:R-:W3:Y:S01]  /*2d5b0*/  LDL.LU.64 R26, [R1+0x3e98] ;  /* 0x003e9800011a7983 */ /* 0x000ee20000300a00 */
[----:B------:R-:W3:Y:S11]  /*2d5c0*/  LDL.LU.64 R24, [R1+0x3e90] ;  /* 0x003e900001187983 */ /* 0x000ef60000300a00 */
[----:B------:R-:W-:Y:S08]  /*2d5d0*/  @!UPT UIADD3 URZ, URZ, URZ, URZ ;  /* 0x0000003f3f3ff290 */ /* 0x000ff0000fffe03f */
[----:B------:R0:W-:Y:S01]  /*2d5e0*/  STL.64 [R1+0x280], R12 ;  /* 0x0002800c01007387 */ /* 0x0001e20000100a00 */
[----:B------:R-:W-:Y:S03]  /*2d5f0*/  STL.64 [R1+0x288], R14 ;  /* 0x0002880e01007387 */ /* 0x000fe60000100a00 */
[----:B0-----:R-:W2:Y:S01]  /*2d600*/  LDL.LU.64 R12, [R1+0x3e88] ;  /* 0x003e8800010c7983 */ /* 0x001ea20000300a00 */
[C---:B---3--:R-:W-:Y:S11]  /*2d610*/  HMMA.16816.F32.BF16 R24, R4.reuse, R20, R24 ;  /* 0x000000140418723c */ /* 0x048ff60000041818 */
[----:B------:R-:W-:Y:S11]  /*2d620*/  @!UPT UIADD3 URZ, URZ, URZ, URZ ;  /* 0x0000003f3f3ff290 */ /* 0x000ff6000fffe03f */
[----:B------:R-:W-:Y:S01]  /*2d630*/  @!UPT UIADD3 URZ, URZ, URZ, URZ ;  /* 0x0000003f3f3ff290 */ /* 0x000fe2000fffe03f */
[----:B------:R0:W-:Y:S01]  /*2d640*/  STL.64 [R1+0x270], R24 ;  /* 0x0002701801007387 */ /* 0x0001e20000100a00 */
[----:B------:R1:W-:Y:S03]  /*2d650*/  STL.64 [R1+0x278], R26 ;  /* 0x0002781a01007387 */ /* 0x0003e60000100a00 */
[----:B0-----:R-:W4:Y:S01]  /*2d660*/  LDL.LU.64 R24, [R1+0x3e80] ;  /* 0x003e800001187983 */ /* 0x001f220000300a00 */
[----:B-1----:R-:W-:Y:S02]  /*2d670*/  IMAD.MOV.U32 R27, RZ, RZ, R20 ;  /* 0x000000ffff1b7224 */ /* 0x002fe400078e0014 */
[----:B------:R-:W-:Y:S02]  /*2d680*/  IMAD.MOV.U32 R26, RZ, RZ, R21 ;  /* 0x000000ffff1a7224 */ /* 0x000fe400078e0015 */
[----:B------:R-:W3:Y:S01]  /*2d690*/  LDL.LU.64 R20, [R1+0x230] ;  /* 0x0002300001147983 */ /* 0x000ee20000300a00 */
[----:B------:R-:W3:Y:S01]  /*2d6a0*/  LDL.LU.64 R22, [R1+0x238] ;  /* 0x0002380001167983 */ /* 0x000ee20000300a00 */
[C---:B----4-:R-:W-:Y:S02]  /*2d6b0*/  HMMA.16816.F32.BF16 R8, R4.reuse, R24, R8 ;  /* 0x000000180408723c */ /* 0x050fe40000041808 */
[----:B------:R0:W-:Y:S01]  /*2d6c0*/  STL.64 [R1+0x3e38], R24 ;  /* 0x003e381801007387 */ /* 0x0001e20000100a00 */
[----:B------:R1:W-:Y:S11]  /*2d6d0*/  STL.64 [R1+0x3e50], R26 ;  /* 0x003e501a01007387 */ /* 0x0003f60000100a00 */
[----:B------:R-:W-:Y:S09]  /*2d6e0*/  @!UPT UIADD3 URZ, URZ, URZ, URZ ;  /* 0x0000003f3f3ff290 */ /* 0x000ff2000fffe03f */
[----:B------:R-:W-:Y:S01]  /*2d6f0*/  STL.64 [R1+0x260], R8 ;  /* 0x0002600801007387 */ /* 0x000fe20000100a00 */
[----:B------:R-:W-:Y:S02]  /*2d700*/  STL.64 [R1+0x268], R10 ;  /* 0x0002680a01007387 */ /* 0x000fe40000100a00 */
[----:B0-----:R-:W2:Y:S02]  /*2d710*/  LDL.LU.64 R24, [R1+0x240] ;  /* 0x0002400001187983 */ /* 0x001ea40000300a00 */
[----:B-1----:R-:W2:Y:S01]  /*2d720*/  LDL.LU.64 R26, [R1+0x248] ;  /* 0x00024800011a7983 */ /* 0x002ea20000300a00 */
[----:B------:R-:W0:Y:S01]  /*2d730*/  LDSM.16.MT88.4 R8, [R0+0x300] ;  /* 0x000300000008783b */ /* 0x000e220000004200 */
[C---:B---3--:R-:W-:Y:S03]  /*2d740*/  HMMA.16816.F32.BF16 R20, R4.reuse, R16, R20 ;  /* 0x000000100414723c */ /* 0x048fe60000041814 */
[----:B0-----:R-:W-:Y:S01]  /*2d750*/  STL.64 [R1+0x3e68], R10 ;  /* 0x003e680a01007387 */ /* 0x001fe20000100a00 */
[----:B------:R0:W-:Y:S03]  /*2d760*/  STL.64 [R1+0x3e60], R8 ;  /* 0x003e600801007387 */ /* 0x0001e60000100a00 */
[----:B0-----:R-:W3:Y:S01]  /*2d770*/  LDL.LU.64 R8, [R1+0x4c0] ;  /* 0x0004c00001087983 */ /* 0x001ee20000300a00 */
[----:B------:R-:W3:Y:S01]  /*2d780*/  LDL.LU.64 R10, [R1+0x4c8] ;  /* 0x0004c800010a7983 */ /* 0x000ee20000300a00 */
[----:B--2---:R-:W-:Y:S02]  /*2d790*/  HMMA.16816.F32.BF16 R12, R4, R12, R24 ;  /* 0x0000000c040c723c */ /* 0x004fe40000041818 */
[----:B------:R-:W2:Y:S01]  /*2d7a0*/  LDL.LU.64 R24, [R1+0x4b0] ;  /* 0x0004b00001187983 */ /* 0x000ea20000300a00 */
[----:B------:R-:W2:Y:S11]  /*2d7b0*/  LDL.LU.64 R26, [R1+0x4b8] ;  /* 0x0004b800011a7983 */ /* 0x000eb60000300a00 */
[----:B------:R-:W-:Y:S09]  /*2d7c0*/  @!UPT UIADD3 URZ, URZ, URZ, URZ ;  /* 0x0000003f3f3ff290 */ /* 0x000ff2000fffe03f */
[----:B------:R-:W-:Y:S01]  /*2d7d0*/  STL.64 [R1+0x250], R12 ;  /* 0x0002500c01007387 */ /* 0x000fe20000100a00 */
[----:B------:R-:W-:Y:S02]  /*2d7e0*/  STL.64 [R1+0x258], R14 ;  /* 0x0002580e01007387 */ /* 0x000fe40000100a00 */
[----:B------:R-:W0:Y:S02]  /*2d7f0*/  LDSM.16.MT88.4 R12, [R0+0x380] ;  /* 0x00038000000c783b */ /* 0x000e240000004200 */
[----:B0-----:R-:W-:Y:S02]  /*2d800*/  STL.64 [R1+0x3dd8], R14 ;  /* 0x003dd80e01007387 */ /* 0x001fe40000100a00 */
[----:B------:R0:W-:Y:S02]  /*2d810*/  STL.64 [R1+0x3dd0], R12 ;  /* 0x003dd00c01007387 */ /* 0x0001e40000100a00 */
[----:B0-----:R-:W4:Y:S01]  /*2d820*/  LDL.LU.64 R12, [R1+0x10] ;  /* 0x00001000010c7983 */ /* 0x001f220000300a00 */
[----:B------:R-:W-:Y:S02]  /*2d830*/  STL.64 [R1+0x240], R20 ;  /* 0x0002401401007387 */ /* 0x000fe40000100a00 */
[----:B------:R0:W-:Y:S02]  /*2d840*/  STL.64 [R1+0x248], R22 ;  /* 0x0002481601007387 */ /* 0x0001e40000100a00 */
[----:B0-----:R-:W2:Y:S01]  /*2d850*/  LDL.LU.64 R22, [R1+0x3e78] ;  /* 0x003e780001167983 */ /* 0x001ea20000300a00 */
[----:B------:R-:W3:Y:S02]  /*2d860*/  LDL.LU.64 R20, [R1+0x3e70] ;  /* 0x003e700001147983 */ /* 0x000ee40000300a00 */
[----:B------:R-:W-:-:S02]  /*2d870*/  IMAD.MOV.U32 R3, RZ, RZ, R16 ;  /* 0x000000ffff037224 */ /* 0x000fc400078e0010 */
[----:B------:R-:W-:Y:S02]  /*2d880*/  IMAD.MOV.U32 R2, RZ, RZ, R17 ;  /* 0x000000ffff027224 */ /* 0x000fe400078e0011 */
[----:B------:R-:W0:Y:S04]  /*2d890*/  LDSM.16.MT88.4 R16, [R0+0x4000] ;  /* 0x004000000010783b */ /* 0x000e280000004200 */
[----:B0-----:R-:W-:Y:S01]  /*2d8a0*/  STL.64 [R1+0x3d58], R18 ;  /* 0x003d581201007387 */ /* 0x001fe20000100a00 */
[----:B------:R2:W-:Y:S02]  /*2d8b0*/  STL.64 [R1+0x3d50], R16 ;  /* 0x003d501001007387 */ /* 0x0005e40000100a00 */
[----:B--2---:R-:W-:Y:S02]  /*2d8c0*/  IMAD.MOV.U32 R16, RZ, RZ, R23 ;  /* 0x000000ffff107224 */ /* 0x004fe400078e0017 */
[----:B------:R-:W-:-:S02]  /*2d8d0*/  IMAD.MOV.U32 R17, RZ, RZ, R22 ;  /* 0x000000ffff117224 */ /* 0x000fc400078e0016 */
[C---:B---3--:R-:W-:Y:S01]  /*2d8e0*/  HMMA.16816.F32.BF16 R20, R4.reuse, R20, R8 ;  /* 0x000000140414723c */ /* 0x048fe20000041808 */
[----:B------:R-:W2:Y:S01]  /*2d8f0*/  LDL.LU.64 R10, [R1+0x3e68] ;  /* 0x003e6800010a7983 */ /* 0x000ea20000300a00 */
[----:B------:R-:W2:Y:S11]  /*2d900*/  LDL.LU.64 R8, [R1+0x3e60] ;  /* 0x003e600001087983 */ /* 0x000eb60000300a00 */
[----:B------:R-:W-:Y:S10]  /*2d910*/  @!UPT UIADD3 URZ, URZ, URZ, URZ ;  /* 0x0000003f3f3ff290 */ /* 0x000ff4000fffe03f */
[----:B------:R-:W-:Y:S01]  /*2d920*/  STL.64 [R1+0x230], R20 ;  /* 0x0002301401007387 */ /* 0x000fe20000100a00 */
[----:B------:R-:W-:Y:S02]  /*2d930*/  STL.64 [R1+0x238], R22 ;  /* 0x0002381601007387 */ /* 0x000fe40000100a00 */
[----:B------:R-:W0:Y:S02]  /*2d940*/  LDSM.16.MT88.4 R20, [R0+0x4080] ;  /* 0x004080000014783b */ /* 0x000e240000004200 */
[----:B0-----:R-:W-:Y:S02]  /*2d950*/  STL.64 [R1+0x3cc8], R22 ;  /* 0x003cc81601007387 */ /* 0x001fe40000100a00 */
[----:B------:R0:W-:Y:S02]  /*2d960*/  STL.64 [R1+0x3cc0], R20 ;  /* 0x003cc01401007387 */ /* 0x0001e40000100a00 */
[----:B0-----:R-:W-:Y:S02]  /*2d970*/  IMAD.MOV.U32 R20, RZ, RZ, R28 ;  /* 0x000000ffff147224 */ /* 0x001fe400078e001c */
[----:B------:R-:W-:Y:S01]  /*2d980*/  IMAD.MOV.U32 R21, RZ, RZ, R29 ;  /* 0x000000ffff157224 */ /* 0x000fe200078e001d */
[----:B------:R-:W3:Y:S06]  /*2d990*/  LDL.LU R28, [R1+0x3e58] ;  /* 0x003e5800011c7983 */ /* 0x000eec0000300800 */
[----:B------:R-:W-:Y:S01]  /*2d9a0*/  HMMA.16816.F32.BF16 R4, R4, R20, R24 ;  /* 0x000000140404723c */ /* 0x000fe20000041818 */
[----:B------:R-:W2:Y:S11]  /*2d9b0*/  LDL.LU.64 R26, [R1+0x3e50] ;  /* 0x003e5000011a7983 */ /* 0x000eb60000300a00 */
[----:B------:R-:W-:Y:S11]  /*2d9c0*/  @!UPT UIADD3 URZ, URZ, URZ, URZ ;  /* 0x0000003f3f3ff290 */ /* 0x000ff6000fffe03f */
[----:B------:R-:W-:Y:S01]  /*2d9d0*/  STL.64 [R1+0x180], R4 ;  /* 0x0001800401007387 */ /* 0x000fe20000100a00 */
[----:B------:R-:W-:Y:S02]  /*2d9e0*/  STL.64 [R1+0x188], R6 ;  /* 0x0001880601007387 */ /* 0x000fe40000100a00 */
[----:B------:R-:W0:Y:S04]  /*2d9f0*/  LDSM.16.MT88.4 R4, [R0+0x4100] ;  /* 0x004100000004783b */ /* 0x000e280000004200 */
[----:B------:R-:W4:Y:S01]  /*2da00*/  LDL.LU.64 R20, [R1+0x680] ;  /* 0x0006800001147983 */ /* 0x000f220000300a00 */
[----:B------:R-:W4:Y:S01]  /*2da10*/  LDL.LU.64 R22, [R1+0x688] ;  /* 0x0006880001167983 */ /* 0x000f220000300a00 */
[----:B------:R-:W-:Y:S03]  /*2da20*/  STL [R1+0x3cbc], R0 ;  /* 0x003cbc0001007387 */ /* 0x000fe60000100800 */
[----:B0-----:R-:W-:Y:S01]  /*2da30*/  STL.64 [R1+0x3c50], R6 ;  /* 0x003c500601007387 */ /* 0x001fe20000100a00 */
[----:B------:R0:W-:Y:S03]  /*2da40*/  STL.64 [R1+0x3c48], R4 ;  /* 0x003c480401007387 */ /* 0x0001e60000100a00 */
[----:B0-----:R-:W2:Y:S01]  /*2da50*/  LDL.LU.64 R4, [R1+0x70] ;  /* 0x0000700001047983 */ /* 0x001ea20000300a00 */
[----:B------:R-:W2:Y:S03]  /*2da60*/  LDL.64 R6, [R1+0x78] ;  /* 0x0000780001067983 */ /* 0x000ea60000100a00 */
[----:B--2---:R-:W-:Y:S01]  /*2da70*/  STL.64 [R1+0x3de8], R6 ;  /* 0x003de80601007387 */ /* 0x004fe20000100a00 */
[----:B------:R0:W-:Y:S03]  /*2da80*/  STL.64 [R1+0x3de0], R4 ;  /* 0x003de00401007387 */ /* 0x0001e60000100a00 */
[----:B0-----:R-:W2:Y:S04]  /*2da90*/  LDL.LU.64 R4, [R1+0x60] ;  /* 0x0000600001047983 */ /* 0x001ea80000300a00 */
[----:B--2---:R0:W-:Y:S02]  /*2daa0*/  STL.64 [R1+0x3df8], R4 ;  /* 0x003df80401007387 */ /* 0x0041e40000100a00 */
[----:B0-----:R-:W-:-:S02]  /*2dab0*/  IMAD.MOV.U32 R4, RZ, RZ, R3 ;  /* 0x000000ffff047224 */ /* 0x001fc400078e0003 */
[----:B------:R-:W-:-:S05]  /*2dac0*/  IMAD.MOV.U32 R5, RZ, RZ, R2 ;  /* 0x000000ffff057224 */ /* 0x000fca00078e0002 */
[----:B------:R0:W-:Y:S04]  /*2dad0*/  STL.64 [R1+0x3e10], R4 ;  /* 0x003e100401007387 */ /* 0x0001e80000100a00 */
[----:B0-----:R-:W2:Y:S01]  /*2dae0*/  LDL.LU.64 R4, [R1+0x690] ;  /* 0x0006900001047983 */ /* 0x001ea20000300a00 */
[----:B------:R-:W2:Y:S02]  /*2daf0*/  LDL.LU.64 R6, [R1+0x698] ;  /* 0x0006980001067983 */ /* 0x000ea40000300a00 */
[C---:B--2---:R-:W-:Y:S11]  /*2db00*/  HMMA.16816.F32.BF16 R4, R8.reuse, R16, R4 ;  /* 0x000000100804723c */ /* 0x044ff60000041804 */
[----:B------:R-:W-:Y:S11]  /*2db10*/  @!UPT UIADD3 URZ, URZ, URZ, URZ ;  /* 0x0000003f3f3ff290 */ /* 0x000ff6000fffe03f */
[----:B------:R-:W-:Y:S01]  /*2db20*/  @!UPT UIADD3 URZ, URZ, URZ, URZ ;  /* 0x0000003f3f3ff290 */ /* 0x000fe2000fffe03f */
[----:B------:R-:W-:Y:S01]  /*2db30*/  STL.64 [R1+0x170], R4 ;  /* 0x0001700401007387 */ /* 0x000fe20000100a00 */
[----:B------:R4:W-:Y:S02]  /*2db40*/  STL [R1+0x178], R6 ;  /* 0x0001780601007387 */ /* 0x0009e40000100800 */
[----:B------:R-:W-:Y:S02]  /*2db50*/  IMAD.MOV.U32 R2, RZ, RZ, R7 ;  /* 0x000000ffff027224 */ /* 0x000fe400078e0007 */
[----:B----4-:R-:W-:Y:S01]  /*2db60*/  HMMA.16816.F32.BF16 R4, R8, R12, R20 ;  /* 0x0000000c0804723c */ /* 0x010fe20000041814 */
[----:B------:R-:W-:Y:S02]  /*2db70*/  STL.64 [R1+0x3df0], R16 ;  /* 0x003df01001007387 */ /* 0x000fe40000100a00 */
[----:B------:R-:W-:Y:S11]  /*2db80*/  STL [R1+0x3a58], R2 ;  /* 0x003a580201007387 */ /* 0x000ff60000100800 */
[----:B------:R-:W-:Y:S09]  /*2db90*/  @!UPT UIADD3 URZ, URZ, URZ, URZ ;  /* 0x0000003f3f3ff290 */ /* 0x000ff2000fffe03f */
[----:B------:R0:W-:Y:S01]  /*2dba0*/  STL.64 [R1+0x160], R4 ;  /* 0x0001600401007387 */ /* 0x0001e20000100a00 */
[----:B------:R1:W-:Y:S03]  /*2dbb0*/  STL.64 [R1+0x168], R6 ;  /* 0x0001680601007387 */ /* 0x0003e60000100a00 */
[----:B0-----:R-:W2:Y:S01]  /*2dbc0*/  LDL.LU.64 R4, [R1+0x4a0] ;  /* 0x0004a00001047983 */ /* 0x001ea20000300a00 */
[----:B-1----:R-:W4:Y:S03]  /*2dbd0*/  LDL.LU.64 R6, [R1+0x4a8] ;  /* 0x0004a80001067983 */ /* 0x002f260000300a00 */
[----:B----4-:R-:W-:Y:S01]  /*2dbe0*/  STL.64 [R1+0x3e30], R6 ;  /* 0x003e300601007387 */ /* 0x010fe20000100a00 */
[----:B--2---:R0:W-:Y:S03]  /*2dbf0*/  STL.64 [R1+0x3e28], R4 ;  /* 0x003e280401007387 */ /* 0x0041e60000100a00 */
[----:B0-----:R-:W2:Y:S01]  /*2dc00*/  LDL.LU.64 R4, [R1+0x660] ;  /* 0x0006600001047983 */ /* 0x001ea20000300a00 */
[----:B------:R-:W4:Y:S03]  /*2dc10*/  LDL.LU.64 R6, [R1+0x668] ;  /* 0x0006680001067983 */ /* 0x000f260000300a00 */
[----:B----4-:R-:W-:Y:S01]  /*2dc20*/  STL.64 [R1+0x3e48], R6 ;  /* 0x003e480601007387 */ /* 0x010fe20000100a00 */
[----:B--2---:R0:W-:Y:S03]  /*2dc30*/  STL.64 [R1+0x3e40], R4 ;  /* 0x003e400401007387 */ /* 0x0041e60000100a00 */
[----:B0-----:R-:W2:Y:S01]  /*2dc40*/  LDL.LU.64 R4, [R1+0x670] ;  /* 0x0006700001047983 */ /* 0x001ea20000300a00 */
[----:B------:R-:W2:Y:S02]  /*2dc50*/  LDL.LU.64 R6, [R1+0x678] ;  /* 0x0006780001067983 */ /* 0x000ea40000300a00 */
[----:B------:R-:W4:Y:S02]  /*2dc60*/  LDL.LU.64 R16, [R1+0x480] ;  /* 0x0004800001107983 */ /* 0x000f240000300a00 */
[----:B------:R-:W2:Y:S02]  /*2dc70*/  LDL.LU.64 R18, [R1+0x488] ;  /* 0x0004880001127983 */ /* 0x000ea40000300a00 */
[----:B------:R-:W-:-:S02]  /*2dc80*/  IMAD.MOV.U32 R24, RZ, RZ, R27 ;  /* 0x000000ffff187224 */ /* 0x000fc400078e001b */
[----:B------:R-:W-:Y:S01]  /*2dc90*/  IMAD.MOV.U32 R25, RZ, RZ, R26 ;  /* 0x000000ffff197224 */ /* 0x000fe200078e001a */
[----:B--2---:R-:W-:Y:S01]  /*2dca0*/  STL.64 [R1+0x3e08], R18 ;  /* 0x003e081201007387 */ /* 0x004fe20000100a00 */
[----:B----4-:R0:W-:Y:S03]  /*2dcb0*/  STL.64 [R1+0x3e00], R16 ;  /* 0x003e001001007387 */ /* 0x0101e60000100a00 */
[----:B0-----:R-:W2:Y:S01]  /*2dcc0*/  LDL.LU.64 R16, [R1+0x490] ;  /* 0x0004900001107983 */ /* 0x001ea20000300a00 */
[----:B------:R-:W4:Y:S01]  /*2dcd0*/  LDL.LU.64 R18, [R1+0x498] ;  /* 0x0004980001127983 */ /* 0x000f220000300a00 */
[----:B------:R-:W-:Y:S01]  /*2dce0*/  HMMA.16816.F32.BF16 R24, R8, R24, R4 ;  /* 0x000000180818723c */ /* 0x000fe20000041804 */
[----:B------:R-:W-:Y:S02]  /*2dcf0*/  IMAD.MOV.U32 R3, RZ, RZ, R12 ;  /* 0x000000ffff037224 */ /* 0x000fe400078e000c */
[----:B------:R-:W-:Y:S01]  /*2dd00*/  IMAD.MOV.U32 R0, RZ, RZ, R13 ;  /* 0x000000ffff007224 */ /* 0x000fe200078e000d */
[----:B----4-:R-:W-:Y:S01]  /*2dd10*/  STL.64 [R1+0x3e20], R18 ;  /* 0x003e201201007387 */ /* 0x010fe20000100a00 */
[----:B--2---:R0:W-:Y:S03]  /*2dd20*/  STL.64 [R1+0x3e18], R16 ;  /* 0x003e181001007387 */ /* 0x0041e60000100a00 */
[----:B0-----:R-:W2:Y:S01]  /*2dd30*/  LDL.LU.64 R16, [R1+0x30] ;  /* 0x0000300001107983 */ /* 0x001ea20000300a00 */
[----:B------:R-:W4:Y:S02]  /*2dd40*/  LDL.LU.64 R12, [R1+0x470] ;  /* 0x00047000010c7983 */ /* 0x000f240000300a00 */
[----:B------:R-:W4:Y:S02]  /*2dd50*/  LDL.LU.64 R14, [R1+0x478] ;  /* 0x00047800010e7983 */ /* 0x000f240000300a00 */
[----:B------:R-:W2:Y:S01]  /*2dd60*/  LDL.LU.64 R20, [R1+0x610] ;  /* 0x0006100001147983 */ /* 0x000ea20000300a00 */
[----:B------:R-:W2:Y:S01]  /*2dd70*/  LDL.LU.64 R22, [R1+0x618] ;  /* 0x0006180001167983 */ /* 0x000ea20000300a00 */
[----:B------:R-:W2:Y:S02]  /*2dd80*/  LDL.LU.64 R6, [R1+0x3e48] ;  /* 0x003e480001067983 */ /* 0x000ea40000300a00 */
[----:B------:R-:W2:Y:S06]  /*2dd90*/  LDL.LU.64 R4, [R1+0x3e40] ;  /* 0x003e400001047983 */ /* 0x000eac0000300a00 */
[----:B------:R0:W-:Y:S01]  /*2dda0*/  STL.64 [R1+0x150], R24 ;  /* 0x0001501801007387 */ /* 0x0001e20000100a00 */
[----:B------:R-:W-:Y:S04]  /*2ddb0*/  STL [R1+0x158], R26 ;  /* 0x0001581a01007387 */ /* 0x000fe80000100800 */
[----:B0-----:R-:W2:Y:S01]  /*2ddc0*/  LDL.LU.64 R24, [R1+0x3e38] ;  /* 0x003e380001187983 */ /* 0x001ea20000300a00 */
[----:B------:R-:W-:-:S05]  /*2ddd0*/  IMAD.MOV.U32 R2, RZ, RZ, R27 ;  /* 0x000000ffff027224 */ /* 0x000fca00078e001b */
[----:B------:R-:W-:Y:S01]  /*2dde0*/  STL [R1+0x3a5c], R2 ;  /* 0x003a5c0201007387 */ /* 0x000fe20000100800 */
[C---:B--2---:R-:W-:Y:S11]  /*2ddf0*/  HMMA.16816.F32.BF16 R4, R8.reuse, R24, R4 ;  /* 0x000000180804723c */ /* 0x044ff60000041804 */
[----:B------:R-:W-:Y:S11]  /*2de00*/  @!UPT UIADD3 URZ, URZ, URZ, URZ ;  /* 0x0000003f3f3ff290 */ /* 0x000ff6000fffe03f */
[----:B------:R-:W-:Y:S01]  /*2de10*/  @!UPT UIADD3 URZ, URZ, URZ, URZ ;  /* 0x0000003f3f3ff290 */ /* 0x000fe2000fffe03f */
[----:B------:R-:W-:Y:S01]  /*2de20*/  STL.64 [R1+0x140], R4 ;  /* 0x0001400401007387 */ /* 0x000fe20000100a00 */
[----:B------:R0:W-:Y:S03]  /*2de30*/  STL.64 [R1+0x148], R6 ;  /* 0x0001480601007387 */ /* 0x0001e60000100a00 */
[----:B0-----:R-:W2:Y:S01]  /*2de40*/  LDL.LU.64 R6, [R1+0x3e30] ;  /* 0x003e300001067983 */ /* 0x001ea20000300a00 */
[----:B------:R-:W2:Y:S02]  /*2de50*/  LDL.LU.64 R4, [R1+0x3e28] ;  /* 0x003e280001047983 */ /* 0x000ea40000300a00 */
[----:B------:R-:W-:Y:S02]  /*2de60*/  IMAD.MOV.U32 R27, RZ, RZ, R16 ;  /* 0x000000ffff1b7224 */ /* 0x000fe400078e0010 */
[----:B------:R-:W-:Y:S01]  /*2de70*/  IMAD.MOV.U32 R26, RZ, RZ, R17 ;  /* 0x000000ffff1a7224 */ /* 0x000fe200078e0011 */
[----:B------:R-:W3:Y:S01]  /*2de80*/  LDL.LU.64 R18, [R1+0x3e20] ;  /* 0x003e200001127983 */ /* 0x000ee20000300a00 */
[----:B--2---:R-:W-:Y:S03]  /*2de90*/  HMMA.16816.F32.BF16 R4, R8, R16, R4 ;  /* 0x000000100804723c */ /* 0x004fe60000041804 */
[----:B------:R-:W3:Y:S11]  /*2dea0*/  LDL.LU.64 R16, [R1+0x3e18] ;  /* 0x003e180001107983 */ /* 0x000ef60000300a00 */
[----:B------:R-:W-:Y:S09]  /*2deb0*/  @!UPT UIADD3 URZ, URZ, URZ, URZ ;  /* 0x0000003f3f3ff290 */ /* 0x000ff2000fffe03f */
[----:B------:R0:W-:Y:S01]  /*2dec0*/  STL.64 [R1+0x130], R4 ;  /* 0x0001300401007387 */ /* 0x0001e20000100a00 */
[----:B------:R3:W-:Y:S03]  /*2ded0*/  STL [R1+0x138], R6 ;  /* 0x0001380601007387 */ /* 0x0007e60000100800 */
[----:B0-----:R-:W3:Y:S01]  /*2dee0*/  LDL.LU.64 R4, [R1+0x3e10] ;  /* 0x003e100001047983 */ /* 0x001ee20000300a00 */
[----:B------:R-:W-:-:S05]  /*2def0*/  IMAD.MOV.U32 R2, RZ, RZ, R7 ;  /* 0x000000ffff027224 */ /* 0x000fca00078e0007 */
[----:B------:R-:W-:Y:S01]  /*2df00*/  STL [R1+0x3b78], R2 ;  /* 0x003b780201007387 */ /* 0x000fe20000100800 */
[C---:B---3--:R-:W-:Y:S03]  /*2df10*/  HMMA.16816.F32.BF16 R4, R8.reuse, R4, R16 ;  /* 0x000000040804723c */ /* 0x048fe60000041810 */
        /* <DEDUP_REMOVED lines=10> */
[----:B------:R0:W-:Y:S01]  /*2dfc0*/  STL.64 [R1+0x110], R16 ;  /* 0x0001101001007387 */ /* 0x0001e20000100a00 */
[----:B------:R-:W-:Y:S03]  /*2dfd0*/  STL.64 [R1+0x118], R18 ;  /* 0x0001181201007387 */ /* 0x000fe60000100a00 */
[----:B0-----:R-:W2:Y:S01]  /*2dfe0*/  LDL.LU.64 R16, [R1+0x3df0] ;  /* 0x003df00001107983 */ /* 0x001ea20000300a00 */
[----:B------:R-:W3:Y:S02]  /*2dff0*/  LDL.LU.64 R6, [R1+0x3de8] ;  /* 0x003de80001067983 */ /* 0x000ee40000300a00 */
[----:B------:R-:W4:Y:S02]  /*2e000*/  LDL.LU.64 R4, [R1+0x3de0] ;  /* 0x003de00001047983 */ /* 0x000f240000300a00 */
[----:B----4-:R-:W-:Y:S01]  /*2e010*/  HMMA.16816.F32.BF16 R8, R8, R4, R12 ;  /* 0x000000040808723c */ /* 0x010fe2000004180c */
[----:B------:R-:W2:Y:S01]  /*2e020*/  LDL.LU.64 R14, [R1+0x3dd8] ;  /* 0x003dd800010e7983 */ /* 0x000ea20000300a00 */
[----:B------:R-:W2:Y:S02]  /*2e030*/  LDL.LU.64 R12, [R1+0x3dd0] ;  /* 0x003dd000010c7983 */ /* 0x000ea40000300a00 */
[----:B---3--:R-:W-:Y:S02]  /*2e040*/  STL.64 [R1+0x3d68], R6 ;  /* 0x003d680601007387 */ /* 0x008fe40000100a00 */
[----:B------:R2:W-:Y:S11]  /*2e050*/  STL.64 [R1+0x3d60], R4 ;  /* 0x003d600401007387 */ /* 0x0005f60000100a00 */
[----:B------:R-:W-:Y:S06]  /*2e060*/  @!UPT UIADD3 URZ, URZ, URZ, URZ ;  /* 0x0000003f3f3ff290 */ /* 0x000fec000fffe03f */
[----:B------:R-:W-:Y:S01]  /*2e070*/  STL.64 [R1+0xb0], R8 ;  /* 0x0000b00801007387 */ /* 0x000fe20000100a00 */
[----:B------:R-:W-:Y:S01]  /*2e080*/  STL.64 [R1+0xb8], R10 ;  /* 0x0000b80a01007387 */ /* 0x000fe20000100a00 */
[----:B--2---:R-:W-:Y:S02]  /*2e090*/  HMMA.16816.F32.BF16 R4, R12, R16, R20 ;  /* 0x000000100c04723c */ /* 0x004fe40000041814 */
[----:B------:R-:W2:Y:S11]  /*2e0a0*/  LDL.LU R20, [R1+0x2c0] ;  /* 0x0002c00001147983 */ /* 0x000eb60000300800 */
[----:B------:R-:W-:Y:S10]  /*2e0b0*/  @!UPT UIADD3 URZ, URZ, URZ, URZ ;  /* 0x0000003f3f3ff290 */ /* 0x000ff4000fffe03f */
[----:B------:R-:W-:Y:S01]  /*2e0c0*/  STL.64 [R1+0xa0], R4 ;  /* 0x0000a00401007387 */ /* 0x000fe20000100a00 */
[----:B------:R-:W-:Y:S02]  /*2e0d0*/  STL.64 [R1+0xa8], R6 ;  /* 0x0000a80601007387 */ /* 0x000fe40000100a00 */
[----:B------:R-:W2:Y:S02]  /*2e0e0*/  LDL.LU R21, [R1+0x2c4] ;  /* 0x0002c40001157983 */ /* 0x000ea40000300800 */
[----:B------:R-:W3:Y:S01]  /*2e0f0*/  LDL.LU R22, [R1+0x2c8] ;  /* 0x0002c80001167983 */ /* 0x000ee20000300800 */
[----:B------:R-:W3:Y:S04]  /*2e100*/  LDL.LU R23, [R1+0x2cc] ;  /* 0x0002cc0001177983 */ /* 0x000ee80000300800 */
[----:B---3--:R-:W-:Y:S01]  /*2e110*/  STL.64 [R1+0x3cd8], R22 ;  /* 0x003cd81601007387 */ /* 0x008fe20000100a00 */
[----:B--2---:R0:W-:Y:S03]  /*2e120*/  STL.64 [R1+0x3cd0], R20 ;  /* 0x003cd01401007387 */ /* 0x0041e60000100a00 */
[----:B0-----:R-:W2:Y:S01]  /*2e130*/  LDL.LU.64 R20, [R1+0x50] ;  /* 0x0000500001147983 */ /* 0x001ea20000300a00 */
[----:B------:R-:W3:Y:S02]  /*2e140*/  LDL.64 R22, [R1+0x58] ;  /* 0x0000580001167983 */ /* 0x000ee40000100a00 */
[----:B------:R-:W-:Y:S01]  /*2e150*/  IMAD.MOV.U32 R11, RZ, RZ, R28 ;  /* 0x000000ffff0b7224 */ /* 0x000fe200078e001c */
[----:B---3--:R-:W-:Y:S01]  /*2e160*/  STL.64 [R1+0x3d90], R22 ;  /* 0x003d901601007387 */ /* 0x008fe20000100a00 */
[----:B--2---:R-:W-:Y:S02]  /*2e170*/  STL.64 [R1+0x3d88], R20 ;  /* 0x003d881401007387 */ /* 0x004fe40000100a00 */
[----:B------:R-:W2:Y:S02]  /*2e180*/  LDL.LU R8, [R1+0x210] ;  /* 0x0002100001087983 */ /* 0x000ea40000300800 */
[----:B------:R-:W2:Y:S01]  /*2e190*/  LDL.LU R9, [R1+0x214] ;  /* 0x0002140001097983 */ /* 0x000ea20000300800 */
[----:B------:R-:W3:Y:S01]  /*2e1a0*/  LDL.LU R10, [R1+0x218] ;  /* 0x00021800010a7983 */ /* 0x000ee20000300800 */
[----:B------:R-:W4:Y:S03]  /*2e1b0*/  LDL.LU R28, [R1+0x3dc8] ;  /* 0x003dc800011c7983 */ /* 0x000f260000300800 */
[----:B---3--:R-:W-:Y:S01]  /*2e1c0*/  STL.64 [R1+0x3ce8], R10 ;  /* 0x003ce80a01007387 */ /* 0x008fe20000100a00 */
[----:B--2---:R0:W-:Y:S03]  /*2e1d0*/  STL.64 [R1+0x3ce0], R8 ;  /* 0x003ce00801007387 */ /* 0x0041e60000100a00 */
[----:B0-----:R-:W2:Y:S01]  /*2e1e0*/  LDL.LU R8, [R1+0x2d0] ;  /* 0x0002d00001087983 */ /* 0x001ea20000300800 */
[----:B------:R-:W2:Y:S02]  /*2e1f0*/  LDL.LU R9, [R1+0x2d4] ;  /* 0x0002d40001097983 */ /* 0x000ea40000300800 */
[----:B------:R-:W3:Y:S02]  /*2e200*/  LDL.LU R10, [R1+0x2d8] ;  /* 0x0002d800010a7983 */ /* 0x000ee40000300800 */
[----:B------:R-:W3:Y:S02]  /*2e210*/  LDL.LU R11, [R1+0x2dc] ;  /* 0x0002dc00010b7983 */ /* 0x000ee40000300800 */
[----:B---3--:R-:W-:Y:S01]  /*2e220*/  STL.64 [R1+0x3cf8], R10 ;  /* 0x003cf80a01007387 */ /* 0x008fe20000100a00 */
[----:B--2---:R0:W-:Y:S03]  /*2e230*/  STL.64 [R1+0x3cf0], R8 ;  /* 0x003cf00801007387 */ /* 0x0041e60000100a00 */
[----:B0-----:R-:W2:Y:S01]  /*2e240*/  LDL.LU R8, [R1+0x2e0] ;  /* 0x0002e00001087983 */ /* 0x001ea20000300800 */
[----:B------:R-:W2:Y:S02]  /*2e250*/  LDL.LU R9, [R1+0x2e4] ;  /* 0x0002e40001097983 */ /* 0x000ea40000300800 */
[----:B------:R-:W3:Y:S02]  /*2e260*/  LDL.LU R10, [R1+0x2e8] ;  /* 0x0002e800010a7983 */ /* 0x000ee40000300800 */
[----:B----4-:R-:W-:-:S02]  /*2e270*/  IMAD.MOV.U32 R11, RZ, RZ, R28 ;  /* 0x000000ffff0b7224 */ /* 0x010fc400078e001c */
[----:B------:R-:W4:Y:S01]  /*2e280*/  LDL.LU R28, [R1+0x3dc4] ;  /* 0x003dc400011c7983 */ /* 0x000f220000300800 */
[----:B------:R-:W4:Y:S02]  /*2e290*/  LDL.LU.64 R16, [R1+0x560] ;  /* 0x0005600001107983 */ /* 0x000f240000300a00 */
[----:B------:R-:W4:Y:S01]  /*2e2a0*/  LDL.LU.64 R18, [R1+0x568] ;  /* 0x0005680001127983 */ /* 0x000f220000300a00 */
[----:B---3--:R-:W-:Y:S01]  /*2e2b0*/  STL.64 [R1+0x3d08], R10 ;  /* 0x003d080a01007387 */ /* 0x008fe20000100a00 */
[----:B--2---:R0:W-:Y:S03]  /*2e2c0*/  STL.64 [R1+0x3d00], R8 ;  /* 0x003d000801007387 */ /* 0x0041e60000100a00 */
[----:B0-----:R-:W2:Y:S01]  /*2e2d0*/  LDL.LU R8, [R1+0x2f0] ;  /* 0x0002f00001087983 */ /* 0x001ea20000300800 */
[----:B------:R-:W2:Y:S02]  /*2e2e0*/  LDL.LU R9, [R1+0x2f4] ;  /* 0x0002f40001097983 */ /* 0x000ea40000300800 */
[----:B------:R-:W3:Y:S02]  /*2e2f0*/  LDL.LU R10, [R1+0x2f8] ;  /* 0x0002f800010a7983 */ /* 0x000ee40000300800 */
[----:B------:R-:W3:Y:S02]  /*2e300*/  LDL.LU R11, [R1+0x2fc] ;  /* 0x0002fc00010b7983 */ /* 0x000ee40000300800 */
[----:B------:R-:W-:-:S02]  /*2e310*/  IMAD.MOV.U32 R20, RZ, RZ, R27 ;  /* 0x000000ffff147224 */ /* 0x000fc400078e001b */
[----:B------:R-:W-:Y:S02]  /*2e320*/  IMAD.MOV.U32 R21, RZ, RZ, R26 ;  /* 0x000000ffff157224 */ /* 0x000fe400078e001a */
[----:B------:R-:W-:Y:S02]  /*2e330*/  IMAD.MOV.U32 R4, RZ, RZ, R29 ;  /* 0x000000ffff047224 */ /* 0x000fe400078e001d */
[----:B------:R-:W-:Y:S01]  /*2e340*/  IMAD.MOV.U32 R5, RZ, RZ, R2 ;  /* 0x000000ffff057224 */ /* 0x000fe200078e0002 */
[----:B------:R-:W4:Y:S01]  /*2e350*/  LDL.LU R29, [R1+0x3dc0] ;  /* 0x003dc000011d7983 */ /* 0x000f220000300800 */
[----:B------:R-:W4:Y:S02]  /*2e360*/  LDL.LU R27, [R1+0x3dbc] ;  /* 0x003dbc00011b7983 */ /* 0x000f240000300800 */
[----:B------:R-:W4:Y:S02]  /*2e370*/  LDL.LU R26, [R1+0x3db8] ;  /* 0x003db800011a7983 */ /* 0x000f240000300800 */
[----:B------:R-:W-:Y:S01]  /*2e380*/  STL.64 [R1+0x3da8], R20 ;  /* 0x003da81401007387 */ /* 0x000fe20000100a00 */
[----:B------:R0:W-:Y:S04]  /*2e390*/  STL.64 [R1+0x3d80], R4 ;  /* 0x003d800401007387 */ /* 0x0001e80000100a00 */
[----:B0-----:R-:W4:Y:S01]  /*2e3a0*/  LDL.LU.64 R4, [R1+0x5b0] ;  /* 0x0005b00001047983 */ /* 0x001f220000300a00 */
[----:B------:R-:W4:Y:S03]  /*2e3b0*/  LDL.LU.64 R6, [R1+0x5b8] ;  /* 0x0005b80001067983 */ /* 0x000f260000300a00 */
[----:B---3--:R-:W-:Y:S01]  /*2e3c0*/  STL.64 [R1+0x3d18], R10 ;  /* 0x003d180a01007387 */ /* 0x008fe20000100a00 */
[----:B--2---:R0:W-:Y:S03]  /*2e3d0*/  STL.64 [R1+0x3d10], R8 ;  /* 0x003d100801007387 */ /* 0x0041e60000100a00 */
[----:B0-----:R-:W2:Y:S01]  /*2e3e0*/  LDL.LU.64 R8, [R1] ;  /* 0x0000000001087983 */ /* 0x001ea20000300a00 */
[----:B------:R-:W3:Y:S02]  /*2e3f0*/  LDL.64 R10, [R1+0x8] ;  /* 0x00000800010a7983 */ /* 0x000ee40000100a00 */
[----:B------:R-:W-:-:S02]  /*2e400*/  IMAD.MOV.U32 R20, RZ, RZ, R3 ;  /* 0x000000ffff147224 */ /* 0x000fc400078e0003 */
[----:B------:R-:W-:-:S07]  /*2e410*/  IMAD.MOV.U32 R21, RZ, RZ, R0 ;  /* 0x000000ffff157224 */ /* 0x000fce00078e0000 */
[C---:B----4-:R-:W-:Y:S11]  /*2e420*/  HMMA.16816.F32.BF16 R20, R12.reuse, R20, R4 ;  /* 0x000000140c14723c */ /* 0x050ff60000041804 */
[----:B------:R-:W-:Y:S11]  /*2e430*/  @!UPT UIADD3 URZ, URZ, URZ, URZ ;  /* 0x0000003f3f3ff290 */ /* 0x000ff6000fffe03f */
[----:B------:R-:W-:Y:S01]  /*2e440*/  @!UPT UIADD3 URZ, URZ, URZ, URZ ;  /* 0x0000003f3f3ff290 */ /* 0x000fe2000fffe03f */
[----:B------:R0:W-:Y:S01]  /*2e450*/  STL.64 [R1+0x90], R20 ;  /* 0x0000901401007387 */ /* 0x0001e20000100a00 */
[----:B------:R1:W-:Y:S03]  /*2e460*/  STL.64 [R1+0x98], R22 ;  /* 0x0000981601007387 */ /* 0x0003e60000100a00 */
[----:B0-----:R-:W4:Y:S01]  /*2e470*/  LDL.LU.64 R20, [R1+0x540] ;  /* 0x0005400001147983 */ /* 0x001f220000300a00 */
[----:B-1----:R-:W4:Y:S01]  /*2e480*/  LDL.LU.64 R22, [R1+0x548] ;  /* 0x0005480001167983 */ /* 0x002f220000300a00 */
[C---:B--2---:R-:W-:Y:S11]  /*2e490*/  HMMA.16816.F32.BF16 R4, R12.reuse, R8, R16 ;  /* 0x000000080c04723c */ /* 0x044ff60000041810 */
[----:B------:R-:W-:Y:S11]  /*2e4a0*/  @!UPT UIADD3 URZ, URZ, URZ, URZ ;  /* 0x0000003f3f3ff290 */ /* 0x000ff6000fffe03f */
[----:B------:R-:W-:Y:S01]  /*2e4b0*/  @!UPT UIADD3 URZ, URZ, URZ, URZ ;  /* 0x0000003f3f3ff290 */ /* 0x000fe2000fffe03f */
[----:B------:R-:W-:Y:S01]  /*2e4c0*/  STL.64 [R1+0x80], R4 ;  /* 0x0000800401007387 */ /* 0x000fe20000100a00 */
[----:B------:R-:W-:Y:S02]  /*2e4d0*/  STL.64 [R1+0x88], R6 ;  /* 0x0000880601007387 */ /* 0x000fe40000100a00 */
[----:B---3--:R0:W-:Y:S02]  /*2e4e0*/  STL.64 [R1+0x3d28], R10 ;  /* 0x003d280a01007387 */ /* 0x0081e40000100a00 */
[----:B------:R-:W2:Y:S01]  /*2e4f0*/  LDL.LU R8, [R1+0x310] ;  /* 0x0003100001087983 */ /* 0x000ea20000300800 */
[----:B------:R-:W2:Y:S01]  /*2e500*/  LDL.LU R9, [R1+0x314] ;  /* 0x0003140001097983 */ /* 0x000ea20000300800 */
[----:B0-----:R-:W-:Y:S02]  /*2e510*/  IMAD.MOV.U32 R10, RZ, RZ, R26 ;  /* 0x000000ffff0a7224 */ /* 0x001fe400078e001a */
[----:B------:R-:W-:Y:S01]  /*2e520*/  IMAD.MOV.U32 R11, RZ, RZ, R27 ;  /* 0x000000ffff0b7224 */ /* 0x000fe200078e001b */
[----:B------:R-:W3:Y:S01]  /*2e530*/  LDL.LU R26, [R1+0x3db4] ;  /* 0x003db400011a7983 */ /* 0x000ee20000300800 */
[----:B------:R-:W3:Y:S02]  /*2e540*/  LDL.LU R27, [R1+0x3db0] ;  /* 0x003db000011b7983 */ /* 0x000ee40000300800 */
[----:B------:R-:W2:Y:S02]  /*2e550*/  LDL.LU.64 R4, [R1+0x330] ;  /* 0x0003300001047983 */ /* 0x000ea40000300a00 */
[----:B------:R-:W2:Y:S01]  /*2e560*/  LDL.LU.64 R6, [R1+0x338] ;  /* 0x0003380001067983 */ /* 0x000ea20000300a00 */
[C---:B----4-:R-:W-:Y:S01]  /*2e570*/  HMMA.16816.F32.BF16 R20, R12.reuse, R24, R20 ;  /* 0x000000180c14723c */ /* 0x050fe20000041814 */
[----:B--2---:R-:W-:Y:S01]  /*2e580*/  STL.64 [R1+0x3da0], R6 ;  /* 0x003da00601007387 */ /* 0x004fe20000100a00 */
[----:B------:R0:W-:Y:S03]  /*2e590*/  STL.64 [R1+0x3d98], R4 ;  /* 0x003d980401007387 */ /* 0x0001e60000100a00 */
[----:B0-----:R-:W2:Y:S01]  /*2e5a0*/  LDL.LU.64 R4, [R1+0x220] ;  /* 0x0002200001047983 */ /* 0x001ea20000300a00 */
[----:B------:R-:W2:Y:S02]  /*2e5b0*/  LDL.LU.64 R6, [R1+0x228] ;  /* 0x0002280001067983 */ /* 0x000ea40000300a00 */
[----:B------:R-:W4:Y:S02]  /*2e5c0*/  LDL.LU.64 R16, [R1+0x460] ;  /* 0x0004600001107983 */ /* 0x000f240000300a00 */
[----:B------:R-:W2:Y:S02]  /*2e5d0*/  LDL.LU.64 R18, [R1+0x468] ;  /* 0x0004680001127983 */ /* 0x000ea40000300a00 */
[----:B--2---:R-:W-:Y:S01]  /*2e5e0*/  STL.64 [R1+0x3d78], R18 ;  /* 0x003d781201007387 */ /* 0x004fe20000100a00 */
[----:B----4-:R0:W-:Y:S03]  /*2e5f0*/  STL.64 [R1+0x3d70], R16 ;  /* 0x003d701001007387 */ /* 0x0101e60000100a00 */
[----:B0-----:R-:W2:Y:S01]  /*2e600*/  LDL.LU.64 R16, [R1+0x450] ;  /* 0x0004500001107983 */ /* 0x001ea20000300a00 */
[----:B------:R-:W2:Y:S02]  /*2e610*/  LDL.LU.64 R18, [R1+0x458] ;  /* 0x0004580001127983 */ /* 0x000ea40000300a00 */
[----:B------:R0:W-:Y:S02]  /*2e620*/  STL.64 [R1+0x3d40], R10 ;  /* 0x003d400a01007387 */ /* 0x0001e40000100a00 */
[----:B------:R-:W-:Y:S01]  /*2e630*/  STL.64 [R1+0x3d38], R8 ;  /* 0x003d380801007387 */ /* 0x000fe20000100a00 */
[----:B0-----:R-:W4:Y:S01]  /*2e640*/  LDL.64 R10, [R1+0x28] ;  /* 0x00002800010a7983 */ /* 0x001f220000100a00 */
[----:B------:R0:W-:Y:S02]  /*2e650*/  STL.64 [R1+0x40], R20 ;  /* 0x0000401401007387 */ /* 0x0001e40000100a00 */
[----:B------:R-:W-:Y:S01]  /*2e660*/  STL.64 [R1+0x48], R22 ;  /* 0x0000481601007387 */ /* 0x000fe20000100a00 */
[----:B0-----:R-:W2:Y:S01]  /*2e670*/  LDL.LU.64 R20, [R1+0x3da8] ;  /* 0x003da80001147983 */ /* 0x001ea20000300a00 */
[----:B---3--:R0:W-:Y:S03]  /*2e680*/  STL.64 [R1+0x3d30], R26 ;  /* 0x003d301a01007387 */ /* 0x0081e60000100a00 */
[----:B0-----:R-:W3:Y:S01]  /*2e690*/  LDL.64 R26, [R1+0x18] ;  /* 0x00001800011a7983 */ /* 0x001ee20000100a00 */
[C---:B--2---:R-:W-:Y:S03]  /*2e6a0*/  HMMA.16816.F32.BF16 R20, R12.reuse, R20, R4 ;  /* 0x000000140c14723c */ /* 0x044fe60000041804 */
[----:B---3--:R0:W-:Y:S01]  /*2e6b0*/  STL.64 [R1+0x3d48], R26 ;  /* 0x003d481a01007387 */ /* 0x0081e20000100a00 */
[----:B------:R-:W2:Y:S02]  /*2e6c0*/  LDL.LU R24, [R1+0x320] ;  /* 0x0003200001187983 */ /* 0x000ea40000300800 */
[----:B------:R-:W2:Y:S01]  /*2e6d0*/  LDL.LU R25, [R1+0x324] ;  /* 0x0003240001197983 */ /* 0x000ea20000300800 */
[----:B0-----:R-:W2:Y:S01]  /*2e6e0*/  LDL.LU R26, [R1+0x328] ;  /* 0x00032800011a7983 */ /* 0x001ea20000300800 */
[----:B------:R-:W2:Y:S02]  /*2e6f0*/  LDL.LU R27, [R1+0x32c] ;  /* 0x00032c00011b7983 */ /* 0x000ea40000300800 */
[----:B------:R-:W3:Y:S02]  /*2e700*/  LDL.LU.64 R6, [R1+0x3da0] ;  /* 0x003da00001067983 */ /* 0x000ee40000300a00 */
[----:B------:R-:W3:Y:S11]  /*2e710*/  LDL.LU.64 R4, [R1+0x3d98] ;  /* 0x003d980001047983 */ /* 0x000ef60000300a00 */
[----:B------:R-:W-:Y:S01]  /*2e720*/  STL.64 [R1+0x220], R20 ;  /* 0x0002201401007387 */ /* 0x000fe20000100a00 */
[----:B------:R0:W-:Y:S03]  /*2e730*/  STL.64 [R1+0x228], R22 ;  /* 0x0002281601007387 */ /* 0x0001e60000100a00 */
[----:B0-----:R-:W2:Y:S01]  /*2e740*/  LDL.LU.64 R22, [R1+0x3d90] ;  /* 0x003d900001167983 */ /* 0x001ea20000300a00 */
[----:B------:R-:W3:Y:S02]  /*2e750*/  LDL.LU.64 R20, [R1+0x3d88] ;  /* 0x003d880001147983 */ /* 0x000ee40000300a00 */
[C---:B---3--:R-:W-:Y:S11]  /*2e760*/  HMMA.16816.F32.BF16 R4, R12.reuse, R20, R4 ;  /* 0x000000140c04723c */ /* 0x048ff60000041804 */
[----:B------:R-:W-:Y:S11]  /*2e770*/  @!UPT UIADD3 URZ, URZ, URZ, URZ ;  /* 0x0000003f3f3ff290 */ /* 0x000ff6000fffe03f */
[----:B------:R-:W-:Y:S01]  /*2e780*/  @!UPT UIADD3 URZ, URZ, URZ, URZ ;  /* 0x0000003f3f3ff290 */ /* 0x000fe2000fffe03f */
[----:B------:R0:W-:Y:S01]  /*2e790*/  STL.64 [R1+0x330], R4 ;  /* 0x0003300401007387 */ /* 0x0001e20000100a00 */
[----:B------:R1:W-:Y:S03]  /*2e7a0*/  STL.64 [R1+0x338], R6 ;  /* 0x0003380601007387 */ /* 0x0003e60000100a00 */
[----:B0-----:R-:W1:Y:S01]  /*2e7b0*/  LDL.LU.64 R4, [R1+0x3d80] ;  /* 0x003d800001047983 */ /* 0x001e620000300a00 */
[----:B--2---:R-:W-:Y:S02]  /*2e7c0*/  STL.64 [R1+0x3d20], R22 ;  /* 0x003d201601007387 */ /* 0x004fe40000100a00 */
[----:B------:R-:W2:Y:S02]  /*2e7d0*/  LDL.LU R20, [R1+0x300] ;  /* 0x0003000001147983 */ /* 0x000ea40000300800 */
[----:B------:R-:W2:Y:S01]  /*2e7e0*/  LDL.LU R21, [R1+0x304] ;  /* 0x0003040001157983 */ /* 0x000ea20000300800 */
[C---:B-1----:R-:W-:Y:S01]  /*2e7f0*/  HMMA.16816.F32.BF16 R4, R12.reuse, R4, R16 ;  /* 0x000000040c04723c */ /* 0x042fe20000041810 */
[----:B------:R-:W3:Y:S01]  /*2e800*/  LDL.LU.64 R18, [R1+0x3d78] ;  /* 0x003d780001127983 */ /* 0x000ee20000300a00 */
[----:B------:R-:W3:Y:S11]  /*2e810*/  LDL.LU.64 R16, [R1+0x3d70] ;  /* 0x003d700001107983 */ /* 0x000ef60000300a00 */
[----:B------:R-:W-:Y:S10]  /*2e820*/  @!UPT UIADD3 URZ, URZ, URZ, URZ ;  /* 0x0000003f3f3ff290 */ /* 0x000ff4000fffe03f */
[----:B------:R-:W-:Y:S01]  /*2e830*/  STL.64 [R1+0x450], R4 ;  /* 0x0004500401007387 */ /* 0x000fe20000100a00 */
[----:B------:R0:W-:Y:S03]  /*2e840*/  STL.64 [R1+0x458], R6 ;  /* 0x0004580601007387 */ /* 0x0001e60000100a00 */
[----:B0-----:R-:W2:Y:S01]  /*2e850*/  LDL.LU.64 R6, [R1+0x3d68] ;  /* 0x003d680001067983 */ /* 0x001ea20000300a00 */
[----:B------:R-:W3:Y:S02]  /*2e860*/  LDL.LU.64 R4, [R1+0x3d60] ;  /* 0x003d600001047983 */ /* 0x000ee40000300a00 */
[----:B---3--:R-:W-:Y:S01]  /*2e870*/  HMMA.16816.F32.BF16 R12, R12, R4, R16 ;  /* 0x000000040c0c723c */ /* 0x008fe20000041810 */
[----:B------:R-:W3:Y:S01]  /*2e880*/  LDL.LU.64 R18, [R1+0x3d58] ;  /* 0x003d580001127983 */ /* 0x000ee20000300a00 */
[----:B------:R-:W3:Y:S02]  /*2e890*/  LDL.LU.64 R16, [R1+0x3d50] ;  /* 0x003d500001107983 */ /* 0x000ee40000300a00 */
[----:B----4-:R-:W-:-:S03]  /*2e8a0*/  IMAD.MOV.U32 R2, RZ, RZ, R11 ;  /* 0x000000ffff027224 */ /* 0x010fc600078e000b */
[----:B------:R-:W-:Y:S11]  /*2e8b0*/  IMAD.MOV.U32 R4, RZ, RZ, R10 ;  /* 0x000000ffff047224 */ /* 0x000ff600078e000a */
[----:B------:R-:W-:Y:S05]  /*2e8c0*/  @!UPT UIADD3 URZ, URZ, URZ, URZ ;  /* 0x0000003f3f3ff290 */ /* 0x000fea000fffe03f */
[----:B------:R-:W-:Y:S01]  /*2e8d0*/  STL.64 [R1+0x460], R12 ;  /* 0x0004600c01007387 */ /* 0x000fe20000100a00 */
[----:B------:R0:W-:Y:S03]  /*2e8e0*/  STL.64 [R1+0x468], R14 ;  /* 0x0004680e01007387 */ /* 0x0001e60000100a00 */
[----:B0-----:R-:W4:Y:S01]  /*2e8f0*/  LDL.64 R14, [R1+0x38] ;  /* 0x00003800010e7983 */ /* 0x001f220000100a00 */
[C---:B---3--:R-:W-:Y:S11]  /*2e900*/  HMMA.16816.F32.BF16 R24, R16.reuse, R10, R24 ;  /* 0x0000000a1018723c */ /* 0x048ff60000041818 */
[----:B------:R-:W-:Y:S11]  /*2e910*/  @!UPT UIADD3 URZ, URZ, URZ, URZ ;  /* 0x0000003f3f3ff290 */ /* 0x000ff6000fffe03f */
[----:B------:R-:W-:Y:S01]  /*2e920*/  @!UPT UIADD3 URZ, URZ, URZ, URZ ;  /* 0x0000003f3f3ff290 */ /* 0x000fe2000fffe03f */
[----:B------:R-:W-:Y:S01]  /*2e930*/  STL.64 [R1+0x320], R24 ;  /* 0x0003201801007387 */ /* 0x000fe20000100a00 */
[----:B------:R0:W-:Y:S03]  /*2e940*/  STL.64 [R1+0x328], R26 ;  /* 0x0003281a01007387 */ /* 0x0001e60000100a00 */
[----:B0-----:R-:W3:Y:S01]  /*2e950*/  LDL.LU.64 R26, [R1+0x3d48] ;  /* 0x003d4800011a7983 */ /* 0x001ee20000300a00 */
[----:B------:R-:W3:Y:S02]  /*2e960*/  LDL.LU.64 R10, [R1+0x3d40] ;  /* 0x003d4000010a7983 */ /* 0x000ee40000300a00 */
[----:B------:R-:W3:Y:S02]  /*2e970*/  LDL.LU.64 R8, [R1+0x3d38] ;  /* 0x003d380001087983 */ /* 0x000ee40000300a00 */
[----:B---3--:R-:W-:Y:S01]  /*2e980*/  HMMA.16816.F32.BF16 R8, R16, R26, R8 ;  /* 0x0000001a1008723c */ /* 0x008fe20000041808 */
[----:B------:R-:W-:-:S02]  /*2e990*/  IMAD.MOV.U32 R13, RZ, RZ, R26 ;  /* 0x000000ffff0d7224 */ /* 0x000fc400078e001a */
[----:B------:R-:W-:Y:S02]  /*2e9a0*/  IMAD.MOV.U32 R12, RZ, RZ, R27 ;  /* 0x000000ffff0c7224 */ /* 0x000fe400078e001b */
[----:B------:R-:W3:Y:S11]  /*2e9b0*/  LDL.LU.64 R26, [R1+0x3d30] ;  /* 0x003d3000011a7983 */ /* 0x000ef60000300a00 */
[----:B------:R-:W-:Y:S07]  /*2e9c0*/  @!UPT UIADD3 URZ, URZ, URZ, URZ ;  /* 0x0000003f3f3ff290 */ /* 0x000fee000fffe03f */
[----:B------:R-:W-:Y:S01]  /*2e9d0*/  STL.64 [R1+0x310], R8 ;  /* 0x0003100801007387 */ /* 0x000fe20000100a00 */
[----:B------:R-:W-:Y:S02]  /*2e9e0*/  IMAD.MOV.U32 R25, RZ, RZ, R10 ;  /* 0x000000ffff197224 */ /* 0x000fe400078e000a */
[----:B------:R-:W-:Y:S02]  /*2e9f0*/  IMAD.MOV.U32 R24, RZ, RZ, R11 ;  /* 0x000000ffff187224 */ /* 0x000fe400078e000b */
[----:B------:R-:W2:Y:S01]  /*2ea00*/  LDL.LU.64 R10, [R1+0x3d28] ;  /* 0x003d2800010a7983 */ /* 0x000ea20000300a00 */
[----:B------:R-:W-:Y:S02]  /*2ea10*/  IMAD.MOV.U32 R22, RZ, RZ, R29 ;  /* 0x000000ffff167224 */ /* 0x000fe400078e001d */
[----:B------:R-:W-:-:S07]  /*2ea20*/  IMAD.MOV.U32 R23, RZ, RZ, R28 ;  /* 0x000000ffff177224 */ /* 0x000fce00078e001c */
[C---:B--2---:R-:W-:Y:S01]  /*2ea30*/  HMMA.16816.F32.BF16 R20, R16.reuse, R10, R20 ;  /* 0x0000000a1014723c */ /* 0x044fe20000041814 */
[----:B------:R-:W-:Y:S02]  /*2ea40*/  IMAD.MOV.U32 R0, RZ, RZ, R10 ;  /* 0x000000ffff007224 */ /* 0x000fe400078e000a */
[----:B------:R-:W-:Y:S11]  /*2ea50*/  IMAD.MOV.U32 R3, RZ, RZ, R11 ;  /* 0x000000ffff037224 */ /* 0x000ff600078e000b */
[----:B------:R-:W-:Y:S09]  /*2ea60*/  @!UPT UIADD3 URZ, URZ, URZ, URZ ;  /* 0x0000003f3f3ff290 */ /* 0x000ff2000fffe03f */
[----:B------:R-:W-:Y:S01]  /*2ea70*/  STL.64 [R1+0x300], R20 ;  /* 0x0003001401007387 */ /* 0x000fe20000100a00 */
[----:B------:R0:W-:Y:S03]  /*2ea80*/  STL.64 [R1+0x308], R22 ;  /* 0x0003081601007387 */ /* 0x0001e60000100a00 */
[----:B0-----:R-:W2:Y:S01]  /*2ea90*/  LDL.LU.64 R22, [R1+0x3d20] ;  /* 0x003d200001167983 */ /* 0x001ea20000300a00 */
[----:B------:R-:W3:Y:S02]  /*2eaa0*/  LDL.LU.64 R10, [R1+0x3d18] ;  /* 0x003d1800010a7983 */ /* 0x000ee40000300a00 */
[----:B------:R-:W3:Y:S02]  /*2eab0*/  LDL.LU.64 R8, [R1+0x3d10] ;  /* 0x003d100001087983 */ /* 0x000ee40000300a00 */
[C---:B---3--:R-:W-:Y:S11]  /*2eac0*/  HMMA.16816.F32.BF16 R8, R16.reuse, R26, R8 ;  /* 0x0000001a1008723c */ /* 0x048ff60000041808 */
[----:B------:R-:W-:Y:S11]  /*2ead0*/  @!UPT UIADD3 URZ, URZ, URZ, URZ ;  /* 0x0000003f3f3ff290 */ /* 0x000ff6000fffe03f */
[----:B------:R-:W-:Y:S01]  /*2eae0*/  @!UPT UIADD3 URZ, URZ, URZ, URZ ;  /* 0x0000003f3f3ff290 */ /* 0x000fe2000fffe03f */
[----:B------:R-:W-:Y:S01]  /*2eaf0*/  STL.64 [R1+0x2f0], R8 ;  /* 0x0002f00801007387 */ /* 0x000fe20000100a00 */
[----:B------:R0:W-:Y:S03]  /*2eb00*/  STL.64 [R1+0x2f8], R10 ;  /* 0x0002f80a01007387 */ /* 0x0001e60000100a00 */
[----:B0-----:R-:W4:Y:S01]  /*2eb10*/  LDL.LU.64 R10, [R1+0x3d08] ;  /* 0x003d0800010a7983 */ /* 0x001f220000300a00 */
[----:B------:R-:W4:Y:S02]  /*2eb20*/  LDL.LU.64 R8, [R1+0x3d00] ;  /* 0x003d000001087983 */ /* 0x000f240000300a00 */
[----:B------:R0:W-:Y:S02]  /*2eb30*/  STL.64 [R1+0x3c98], R26 ;  /* 0x003c981a01007387 */ /* 0x0001e40000100a00 */
[----:B------:R-:W-:Y:S01]  /*2eb40*/  STL.64 [R1+0x3c90], R24 ;  /* 0x003c901801007387 */ /* 0x000fe20000100a00 */
[----:B0-----:R-:W3:Y:S01]  /*2eb50*/  LDL.64 R26, [R1+0x68] ;  /* 0x00006800011a7983 */ /* 0x001ee20000100a00 */
[C---:B----4-:R-:W-:Y:S11]  /*2eb60*/  HMMA.16816.F32.BF16 R8, R16.reuse, R14, R8 ;  /* 0x0000000e1008723c */ /* 0x050ff60000041808 */
[----:B------:R-:W-:Y:S11]  /*2eb70*/  @!UPT UIADD3 URZ, URZ, URZ, URZ ;  /* 0x0000003f3f3ff290 */ /* 0x000ff6000fffe03f */
[----:B------:R-:W-:Y:S01]  /*2eb80*/  @!UPT UIADD3 URZ, URZ, URZ, URZ ;  /* 0x0000003f3f3ff290 */ /* 0x000fe2000fffe03f */
[----:B------:R-:W-:Y:S01]  /*2eb90*/  STL.64 [R1+0x2e0], R8 ;  /* 0x0002e00801007387 */ /* 0x000fe20000100a00 */
[----:B------:R0:W-:Y:S03]  /*2eba0*/  STL.64 [R1+0x2e8], R10 ;  /* 0x0002e80a01007387 */ /* 0x0001e60000100a00 */
[----:B0-----:R-:W4:Y:S01]  /*2ebb0*/  LDL.LU.64 R10, [R1+0x3cf8] ;  /* 0x003cf800010a7983 */ /* 0x001f220000300a00 */
[----:B------:R-:W4:Y:S02]  /*2ebc0*/  LDL.LU.64 R8, [R1+0x3cf0] ;  /* 0x003cf00001087983 */ /* 0x000f240000300a00 */
[----:B------:R-:W-:Y:S02]  /*2ebd0*/  STL.64 [R1+0x3c88], R14 ;  /* 0x003c880e01007387 */ /* 0x000fe40000100a00 */
[----:B--2---:R-:W-:Y:S02]  /*2ebe0*/  IMAD.MOV.U32 R29, RZ, RZ, R22 ;  /* 0x000000ffff1d7224 */ /* 0x004fe400078e0016 */
[----:B------:R-:W-:Y:S01]  /*2ebf0*/  IMAD.MOV.U32 R28, RZ, RZ, R23 ;  /* 0x000000ffff1c7224 */ /* 0x000fe200078e0017 */
[----:B----4-:R-:W-:Y:S11]  /*2ec00*/  HMMA.16816.F32.BF16 R8, R16, R22, R8 ;  /* 0x000000161008723c */ /* 0x010ff60000041808 */
[----:B------:R-:W-:Y:S11]  /*2ec10*/  @!UPT UIADD3 URZ, URZ, URZ, URZ ;  /* 0x0000003f3f3ff290 */ /* 0x000ff6000fffe03f */
[----:B------:R-:W-:Y:S01]  /*2ec20*/  @!UPT UIADD3 URZ, URZ, URZ, URZ ;  /* 0x0000003f3f3ff290 */ /* 0x000fe2000fffe03f */
[----:B------:R-:W-:Y:S01]  /*2ec30*/  STL.64 [R1+0x2d0], R8 ;  /* 0x0002d00801007387 */ /* 0x000fe20000100a00 */
[----:B------:R0:W-:Y:S03]  /*2ec40*/  STL.64 [R1+0x2d8], R10 ;  /* 0x0002d80a01007387 */ /* 0x0001e60000100a00 */
[----:B0-----:R-:W2:Y:S01]  /*2ec50*/  LDL.LU.64 R10, [R1+0x3ce8] ;  /* 0x003ce800010a7983 */ /* 0x001ea20000300a00 */
[----:B------:R-:W2:Y:S02]  /*2ec60*/  LDL.LU.64 R8, [R1+0x3ce0] ;  /* 0x003ce00001087983 */ /* 0x000ea40000300a00 */
[----:B------:R-:W4:Y:S02]  /*2ec70*/  LDL.LU.64 R22, [R1+0x3cd8] ;  /* 0x003cd80001167983 */ /* 0x000f240000300a00 */
[----:B------:R-:W4:Y:S02]  /*2ec80*/  LDL.LU.64 R20, [R1+0x3cd0] ;  /* 0x003cd00001147983 */ /* 0x000f240000300a00 */
[----:B------:R-:W-:-:S02]  /*2ec90*/  IMAD.MOV.U32 R14, RZ, RZ, R4 ;  /* 0x000000ffff0e7224 */ /* 0x000fc400078e0004 */
[----:B---3--:R-:W-:Y:S01]  /*2eca0*/  IMAD.MOV.U32 R4, RZ, RZ, R26 ;  /* 0x000000ffff047224 */ /* 0x008fe200078e001a */
[C---:B----4-:R-:W-:Y:S08]  /*2ecb0*/  HMMA.16816.F32.BF16 R20, R16.reuse, R26, R20 ;  /* 0x0000001a1014723c */ /* 0x050ff00000041814 */
[----:B--2---:R-:W-:Y:S11]  /*2ecc0*/  HMMA.16816.F32.BF16 R8, R16, R6, R8 ;  /* 0x000000061008723c */ /* 0x004ff60000041808 */
[----:B------:R-:W-:Y:S04]  /*2ecd0*/  @!UPT UIADD3 URZ, URZ, URZ, URZ ;  /* 0x0000003f3f3ff290 */ /* 0x000fe8000fffe03f */
[----:B------:R-:W-:Y:S01]  /*2ece0*/  STL.64 [R1+0x2c0], R20 ;  /* 0x0002c01401007387 */ /* 0x000fe20000100a00 */
[----:B------:R0:W-:Y:S03]  /*2ecf0*/  STL.64 [R1+0x2c8], R22 ;  /* 0x0002c81601007387 */ /* 0x0001e60000100a00 */
[----:B0-----:R-:W2:Y:S01]  /*2ed00*/  LDL.LU.64 R22, [R1+0x3cc8] ;  /* 0x003cc80001167983 */ /* 0x001ea20000300a00 */
[----:B------:R-:W2:Y:S02]  /*2ed10*/  LDL.LU.64 R20, [R1+0x3cc0] ;  /* 0x003cc00001147983 */ /* 0x000ea40000300a00 */
[----:B------:R-:W-:Y:S02]  /*2ed20*/  STL.64 [R1+0x3c60], R6 ;  /* 0x003c600601007387 */ /* 0x000fe40000100a00 */
[----:B------:R0:W-:Y:S01]  /*2ed30*/  STL [R1+0x3ca0], R4 ;  /* 0x003ca00401007387 */ /* 0x0001e20000100800 */
[----:B------:R-:W-:Y:S01]  /*2ed40*/  STL.64 [R1+0x210], R8 ;  /* 0x0002100801007387 */ /* 0x000fe20000100a00 */
[----:B------:R-:W-:Y:S03]  /*2ed50*/  STL.64 [R1+0x218], R10 ;  /* 0x0002180a01007387 */ /* 0x000fe60000100a00 */
[----:B0-----:R-:W3:Y:S01]  /*2ed60*/  LDL.LU R4, [R1+0x1f0] ;  /* 0x0001f00001047983 */ /* 0x001ee20000300800 */
[----:B------:R-:W3:Y:S02]  /*2ed70*/  LDL.LU R5, [R1+0x1f4] ;  /* 0x0001f40001057983 */ /* 0x000ee40000300800 */
[----:B------:R-:W4:Y:S02]  /*2ed80*/  LDL.LU R6, [R1+0x1f8] ;  /* 0x0001f80001067983 */ /* 0x000f240000300800 */
[----:B------:R-:W4:Y:S02]  /*2ed90*/  LDL.LU R7, [R1+0x1fc] ;  /* 0x0001fc0001077983 */ /* 0x000f240000300800 */
[----:B----4-:R-:W-:Y:S01]  /*2eda0*/  STL.64 [R1+0x3cb0], R6 ;  /* 0x003cb00601007387 */ /* 0x010fe20000100a00 */
[----:B---3--:R0:W-:Y:S03]  /*2edb0*/  STL.64 [R1+0x3ca8], R4 ;  /* 0x003ca80401007387 */ /* 0x0081e60000100a00 */
[----:B0-----:R-:W2:Y:S01]  /*2edc0*/  LDL.LU R4, [R1+0x200] ;  /* 0x0002000001047983 */ /* 0x001ea20000300800 */
[----:B------:R-:W2:Y:S02]  /*2edd0*/  LDL.LU R5, [R1+0x204] ;  /* 0x0002040001057983 */ /* 0x000ea40000300800 */
[----:B------:R-:W2:Y:S02]  /*2ede0*/  LDL.LU R6, [R1+0x208] ;  /* 0x0002080001067983 */ /* 0x000ea40000300800 */
[----:B------:R-:W2:Y:S01]  /*2edf0*/  LDL.LU R7, [R1+0x20c] ;  /* 0x00020c0001077983 */ /* 0x000ea20000300800 */
[----:B------:R-:W3:Y:S01]  /*2ee00*/  LDL.LU R8, [R1+0xc0] ;  /* 0x0000c00001087983 */ /* 0x000ee20000300800 */
[----:B------:R-:W3:Y:S02]  /*2ee10*/  LDL.LU R9, [R1+0xc4] ;  /* 0x0000c40001097983 */ /* 0x000ee40000300800 */
[----:B------:R-:W4:Y:S02]  /*2ee20*/  LDL.LU R10, [R1+0xc8] ;  /* 0x0000c800010a7983 */ /* 0x000f240000300800 */
[----:B------:R-:W4:Y:S01]  /*2ee30*/  LDL.LU R11, [R1+0xcc] ;  /* 0x0000cc00010b7983 */ /* 0x000f220000300800 */
[----:B------:R-:W2:Y:S01]  /*2ee40*/  LDL.LU R24, [R1+0x1e0] ;  /* 0x0001e00001187983 */ /* 0x000ea20000300800 */
[----:B------:R-:W-:-:S02]  /*2ee50*/  IMAD.MOV.U32 R15, RZ, RZ, R2 ;  /* 0x000000ffff0f7224 */ /* 0x000fc400078e0002 */
[----:B------:R-:W2:Y:S02]  /*2ee60*/  LDL.LU R25, [R1+0x1e4] ;  /* 0x0001e40001197983 */ /* 0x000ea40000300800 */
[----:B------:R-:W-:Y:S01]  /*2ee70*/  IMAD.MOV.U32 R2, RZ, RZ, R27 ;  /* 0x000000ffff027224 */ /* 0x000fe200078e001b */
[----:B------:R-:W2:Y:S01]  /*2ee80*/  LDL.LU R26, [R1+0x1e8] ;  /* 0x0001e800011a7983 */ /* 0x000ea20000300800 */
[----:B------:R-:W2:Y:S02]  /*2ee90*/  LDL.LU R27, [R1+0x1ec] ;  /* 0x0001ec00011b7983 */ /* 0x000ea40000300800 */
[----:B------:R-:W-:Y:S02]  /*2eea0*/  IMAD.MOV.U32 R18, RZ, RZ, R29 ;  /* 0x000000ffff127224 */ /* 0x000fe400078e001d */
[----:B------:R-:W-:Y:S01]  /*2eeb0*/  IMAD.MOV.U32 R19, RZ, RZ, R28 ;  /* 0x000000ffff137224 */ /* 0x000fe200078e001c */
[----:B----4-:R0:W-:Y:S01]  /*2eec0*/  STL.64 [R1+0x3c10], R10 ;  /* 0x003c100a01007387 */ /* 0x0101e20000100a00 */
[----:B---3--:R-:W-:Y:S02]  /*2eed0*/  STL.64 [R1+0x3c08], R8 ;  /* 0x003c080801007387 */ /* 0x008fe40000100a00 */
[----:B0-----:R-:W-:-:S02]  /*2eee0*/  IMAD.MOV.U32 R10, RZ, RZ, R0 ;  /* 0x000000ffff0a7224 */ /* 0x001fc400078e0000 */
[----:B------:R-:W-:Y:S01]  /*2eef0*/  IMAD.MOV.U32 R11, RZ, RZ, R3 ;  /* 0x000000ffff0b7224 */ /* 0x000fe200078e0003 */
[----:B------:R-:W3:Y:S01]  /*2ef00*/  LDL.LU R0, [R1+0x3cbc] ;  /* 0x003cbc0001007983 */ /* 0x000ee20000300800 */
[----:B------:R-:W4:Y:S02]  /*2ef10*/  LDL.LU R3, [R1+0x3cb8] ;  /* 0x003cb80001037983 */ /* 0x000f240000300800 */
[----:B------:R0:W-:Y:S02]  /*2ef20*/  STL.64 [R1+0x3c80], R18 ;  /* 0x003c801201007387 */ /* 0x0001e40000100a00 */
[----:B0-----:R-:W-:Y:S02]  /*2ef30*/  IMAD.MOV.U32 R18, RZ, RZ, R13 ;  /* 0x000000ffff127224 */ /* 0x001fe400078e000d */
[----:B------:R-:W-:Y:S02]  /*2ef40*/  IMAD.MOV.U32 R19, RZ, RZ, R12 ;  /* 0x000000ffff137224 */ /* 0x000fe400078e000c */
[C---:B--2---:R-:W-:Y:S01]  /*2ef50*/  HMMA.16816.F32.BF16 R12, R20.reuse, R14, R4 ;  /* 0x0000000e140c723c */ /* 0x044fe20000041804 */
[----:B------:R-:W2:Y:S01]  /*2ef60*/  LDL.LU.64 R6, [R1+0x3cb0] ;  /* 0x003cb00001067983 */ /* 0x000ea20000300a00 */
[----:B------:R-:W2:Y:S11]  /*2ef70*/  LDL.LU.64 R4, [R1+0x3ca8] ;  /* 0x003ca80001047983 */ /* 0x000eb60000300a00 */
[----:B------:R-:W-:Y:S10]  /*2ef80*/  @!UPT UIADD3 URZ, URZ, URZ, URZ ;  /* 0x0000003f3f3ff290 */ /* 0x000ff4000fffe03f */
[----:B------:R0:W-:Y:S01]  /*2ef90*/  STL.64 [R1+0x200], R12 ;  /* 0x0002000c01007387 */ /* 0x0001e20000100a00 */
[----:B------:R-:W-:Y:S02]  /*2efa0*/  IMAD.MOV.U32 R28, RZ, RZ, R15 ;  /* 0x000000ffff1c7224 */ /* 0x000fe400078e000f */
[----:B------:R-:W-:Y:S01]  /*2efb0*/  IMAD.MOV.U32 R29, RZ, RZ, R14 ;  /* 0x000000ffff1d7224 */ /* 0x000fe200078e000e */
[----:B0-----:R-:W3:Y:S01]  /*2efc0*/  LDL.LU R12, [R1+0x1d0] ;  /* 0x0001d000010c7983 */ /* 0x001ee20000300800 */
[----:B------:R-:W3:Y:S02]  /*2efd0*/  LDL.LU R13, [R1+0x1d4] ;  /* 0x0001d400010d7983 */ /* 0x000ee40000300800 */
[----:B------:R-:W3:Y:S02]  /*2efe0*/  LDL.LU R14, [R1+0x1d8] ;  /* 0x0001d800010e7983 */ /* 0x000ee40000300800 */
[----:B------:R-:W-:Y:S01]  /*2eff0*/  STL [R1+0x3bf8], R28 ;  /* 0x003bf81c01007387 */ /* 0x000fe20000100800 */
[----:B------:R-:W-:Y:S01]  /*2f000*/  STL [R1+0x3b7c], R29 ;  /* 0x003b7c1d01007387 */ /* 0x000fe20000100800 */
[C---:B--2---:R-:W-:Y:S03]  /*2f010*/  HMMA.16816.F32.BF16 R16, R20.reuse, R18, R4 ;  /* 0x000000121410723c */ /* 0x044fe60000041804 */
[----:B------:R-:W2:Y:S05]  /*2f020*/  LDL.LU R4, [R1+0x3ca0] ;  /* 0x003ca00001047983 */ /* 0x000eaa0000300800 */
[----:B------:R-:W-:Y:S01]  /*2f030*/  HMMA.16816.F32.BF16 R24, R20, R10, R24 ;  /* 0x0000000a1418723c */ /* 0x000fe20000041818 */
[----:B------:R-:W-:-:S02]  /*2f040*/  IMAD.MOV.U32 R7, RZ, RZ, R2 ;  /* 0x000000ffff077224 */ /* 0x000fc400078e0002 */
[----:B----4-:R-:W-:Y:S11]  /*2f050*/  IMAD.MOV.U32 R15, RZ, RZ, R3 ;  /* 0x000000ffff0f7224 */ /* 0x010ff600078e0003 */
[----:B------:R-:W-:Y:S01]  /*2f060*/  @!UPT UIADD3 URZ, URZ, URZ, URZ ;  /* 0x0000003f3f3ff290 */ /* 0x000fe2000fffe03f */
[----:B------:R-:W-:Y:S01]  /*2f070*/  STL.64 [R1+0x1f0], R16 ;  /* 0x0001f01001007387 */ /* 0x000fe20000100a00 */
[----:B------:R-:W-:Y:S02]  /*2f080*/  STL [R1+0x1f8], R18 ;  /* 0x0001f81201007387 */ /* 0x000fe40000100800 */
[----:B------:R-:W-:Y:S02]  /*2f090*/  IMAD.MOV.U32 R3, RZ, RZ, R19 ;  /* 0x000000ffff037224 */ /* 0x000fe400078e0013 */
[----:B--2---:R-:W-:-:S05]  /*2f0a0*/  IMAD.MOV.U32 R6, RZ, RZ, R4 ;  /* 0x000000ffff067224 */ /* 0x004fca00078e0004 */
[----:B------:R0:W-:Y:S01]  /*2f0b0*/  STL.64 [R1+0x3c78], R6 ;  /* 0x003c780601007387 */ /* 0x0001e20000100a00 */
[----:B------:R-:W2:Y:S02]  /*2f0c0*/  LDL.LU R4, [R1+0x1b0] ;  /* 0x0001b00001047983 */ /* 0x000ea40000300800 */
[----:B------:R-:W2:Y:S01]  /*2f0d0*/  LDL.LU R5, [R1+0x1b4] ;  /* 0x0001b40001057983 */ /* 0x000ea20000300800 */
[----:B0-----:R-:W2:Y:S01]  /*2f0e0*/  LDL.LU R6, [R1+0x1b8] ;  /* 0x0001b80001067983 */ /* 0x001ea20000300800 */
[----:B------:R-:W2:Y:S02]  /*2f0f0*/  LDL.LU R7, [R1+0x1bc] ;  /* 0x0001bc0001077983 */ /* 0x000ea40000300800 */
[----:B------:R-:W4:Y:S02]  /*2f100*/  LDL.LU R16, [R1+0x1c0] ;  /* 0x0001c00001107983 */ /* 0x000f240000300800 */
[----:B------:R-:W4:Y:S01]  /*2f110*/  LDL.LU R17, [R1+0x1c4] ;  /* 0x0001c40001117983 */ /* 0x000f220000300800 */
[----:B------:R-:W4:Y:S01]  /*2f120*/  LDL.LU R18, [R1+0x1c8] ;  /* 0x0001c80001127983 */ /* 0x000f220000300800 */
[----:B------:R-:W4:Y:S02]  /*2f130*/  LDL.LU R19, [R1+0x1cc] ;  /* 0x0001cc0001137983 */ /* 0x000f240000300800 */
[----:B------:R-:W-:Y:S02]  /*2f140*/  STL [R1+0x3bfc], R3 ;  /* 0x003bfc0301007387 */ /* 0x000fe40000100800 */
[----:B------:R-:W-:Y:S01]  /*2f150*/  STL.64 [R1+0x1e0], R24 ;  /* 0x0001e01801007387 */ /* 0x000fe20000100a00 */
[----:B------:R0:W-:Y:S04]  /*2f160*/  STL.64 [R1+0x1e8], R26 ;  /* 0x0001e81a01007387 */ /* 0x0001e80000100a00 */
[----:B0-----:R-:W3:Y:S01]  /*2f170*/  LDL.LU.64 R26, [R1+0x3c98] ;  /* 0x003c9800011a7983 */ /* 0x001ee20000300a00 */
[----:B------:R-:W2:Y:S02]  /*2f180*/  LDL.LU.64 R24, [R1+0x3c90] ;  /* 0x003c900001187983 */ /* 0x000ea40000300a00 */
[----:B------:R0:W-:Y:S02]  /*2f190*/  STL.64 [R1+0x3c28], R10 ;  /* 0x003c280a01007387 */ /* 0x0001e40000100a00 */
[----:B0-----:R-:W2:Y:S04]  /*2f1a0*/  LDL.64 R10, [R1+0x18] ;  /* 0x00001800010a7983 */ /* 0x001ea80000100a00 */
[----:B--2---:R0:W-:Y:S04]  /*2f1b0*/  STL.64 [R1+0x3c40], R10 ;  /* 0x003c400a01007387 */ /* 0x0041e80000100a00 */
[----:B0-----:R-:W2:Y:S01]  /*2f1c0*/  LDL.64 R10, [R1+0x28] ;  /* 0x00002800010a7983 */ /* 0x001ea20000100a00 */
[C---:B---3--:R-:W-:Y:S03]  /*2f1d0*/  HMMA.16816.F32.BF16 R12, R20.reuse, R26, R12 ;  /* 0x0000001a140c723c */ /* 0x048fe6000004180c */
[----:B--2---:R0:W-:Y:S01]  /*2f1e0*/  STL.64 [R1+0x3c58], R10 ;  /* 0x003c580a01007387 */ /* 0x0041e20000100a00 */
[----:B------:R-:W2:Y:S02]  /*2f1f0*/  LDL.LU R8, [R1+0x100] ;  /* 0x0001000001087983 */ /* 0x000ea40000300800 */
[----:B------:R-:W2:Y:S01]  /*2f200*/  LDL.LU R9, [R1+0x104] ;  /* 0x0001040001097983 */ /* 0x000ea20000300800 */
[----:B0-----:R-:W3:Y:S01]  /*2f210*/  LDL.LU R10, [R1+0x108] ;  /* 0x00010800010a7983 */ /* 0x001ee20000300800 */
[----:B------:R-:W3:Y:S03]  /*2f220*/  LDL.LU R11, [R1+0x10c] ;  /* 0x00010c00010b7983 */ /* 0x000ee60000300800 */
[----:B---3--:R-:W-:Y:S01]  /*2f230*/  STL.64 [R1+0x3c70], R10 ;  /* 0x003c700a01007387 */ /* 0x008fe20000100a00 */
[----:B--2---:R0:W-:Y:S03]  /*2f240*/  STL.64 [R1+0x3c68], R8 ;  /* 0x003c680801007387 */ /* 0x0041e60000100a00 */
[----:B0-----:R-:W2:Y:S01]  /*2f250*/  LDL.LU R8, [R1+0x1a0] ;  /* 0x0001a00001087983 */ /* 0x001ea20000300800 */
[----:B------:R-:W2:Y:S02]  /*2f260*/  LDL.LU R9, [R1+0x1a4] ;  /* 0x0001a40001097983 */ /* 0x000ea40000300800 */
[----:B------:R-:W2:Y:S02]  /*2f270*/  LDL.LU R10, [R1+0x1a8] ;  /* 0x0001a800010a7983 */ /* 0x000ea40000300800 */
[----:B------:R-:W2:Y:S03]  /*2f280*/  LDL.LU R11, [R1+0x1ac] ;  /* 0x0001ac00010b7983 */ /* 0x000ea60000300800 */
[----:B------:R-:W-:Y:S01]  /*2f290*/  STL.64 [R1+0x1d0], R12 ;  /* 0x0001d00c01007387 */ /* 0x000fe20000100a00 */
[----:B------:R0:W-:Y:S03]  /*2f2a0*/  STL.64 [R1+0x1d8], R14 ;  /* 0x0001d80e01007387 */ /* 0x0001e60000100a00 */
[----:B0-----:R-:W4:Y:S01]  /*2f2b0*/  LDL.LU.64 R14, [R1+0x3c88] ;  /* 0x003c8800010e7983 */ /* 0x001f220000300a00 */
[----:B------:R-:W-:Y:S02]  /*2f2c0*/  STL.64 [R1+0x3c20], R26 ;  /* 0x003c201a01007387 */ /* 0x000fe40000100a00 */
[----:B------:R0:W-:Y:S02]  /*2f2d0*/  STL.64 [R1+0x3c18], R24 ;  /* 0x003c181801007387 */ /* 0x0001e40000100a00 */
[----:B0-----:R-:W3:Y:S01]  /*2f2e0*/  LDL.LU R24, [R1+0xd0] ;  /* 0x0000d00001187983 */ /* 0x001ee20000300800 */
[----:B------:R-:W3:Y:S02]  /*2f2f0*/  LDL.LU R25, [R1+0xd4] ;  /* 0x0000d40001197983 */ /* 0x000ee40000300800 */
[----:B------:R-:W2:Y:S02]  /*2f300*/  LDL.LU R26, [R1+0xd8] ;  /* 0x0000d800011a7983 */ /* 0x000ea40000300800 */
[----:B------:R-:W2:Y:S01]  /*2f310*/  LDL.LU R27, [R1+0xdc] ;  /* 0x0000dc00011b7983 */ /* 0x000ea20000300800 */
[C---:B----4-:R-:W-:Y:S01]  /*2f320*/  HMMA.16816.F32.BF16 R16, R20.reuse, R14, R16 ;  /* 0x0000000e1410723c */ /* 0x050fe20000041810 */
[----:B--2---:R-:W-:Y:S01]  /*2f330*/  STL.64 [R1+0x3c38], R26 ;  /* 0x003c381a01007387 */ /* 0x004fe20000100a00 */
[----:B---3--:R0:W-:Y:S03]  /*2f340*/  STL.64 [R1+0x3c30], R24 ;  /* 0x003c301801007387 */ /* 0x0081e60000100a00 */
[----:B0-----:R-:W2:Y:S01]  /*2f350*/  LDL.LU R24, [R1+0xe0] ;  /* 0x0000e00001187983 */ /* 0x001ea20000300800 */
[----:B------:R-:W2:Y:S02]  /*2f360*/  LDL.LU R25, [R1+0xe4] ;  /* 0x0000e40001197983 */ /* 0x000ea40000300800 */
[----:B------:R-:W2:Y:S02]  /*2f370*/  LDL.LU R26, [R1+0xe8] ;  /* 0x0000e800011a7983 */ /* 0x000ea40000300800 */
[----:B------:R-:W2:Y:S11]  /*2f380*/  LDL.LU R27, [R1+0xec] ;  /* 0x0000ec00011b7983 */ /* 0x000eb60000300800 */
[----:B------:R-:W-:Y:S02]  /*2f390*/  @!UPT UIADD3 URZ, URZ, URZ, URZ ;  /* 0x0000003f3f3ff290 */ /* 0x000fe4000fffe03f */
[----:B------:R-:W-:Y:S01]  /*2f3a0*/  STL.64 [R1+0x1c0], R16 ;  /* 0x0001c01001007387 */ /* 0x000fe20000100a00 */
[----:B------:R0:W-:Y:S03]  /*2f3b0*/  STL.64 [R1+0x1c8], R18 ;  /* 0x0001c81201007387 */ /* 0x0001e60000100a00 */
[----:B0-----:R-:W3:Y:S02]  /*2f3c0*/  LDL.LU.64 R18, [R1+0x3c80] ;  /* 0x003c800001127983 */ /* 0x001ee40000300a00 */
[C---:B---3--:R-:W-:Y:S11]  /*2f3d0*/  HMMA.16816.F32.BF16 R4, R20.reuse, R18, R4 ;  /* 0x000000121404723c */ /* 0x048ff60000041804 */
[----:B------:R-:W-:Y:S11]  /*2f3e0*/  @!UPT UIADD3 URZ, URZ, URZ, URZ ;  /* 0x0000003f3f3ff290 */ /* 0x000ff6000fffe03f */
[----:B------:R-:W-:Y:S01]  /*2f3f0*/  @!UPT UIADD3 URZ, URZ, URZ, URZ ;  /* 0x0000003f3f3ff290 */ /* 0x000fe2000fffe03f */
[----:B------:R-:W-:Y:S01]  /*2f400*/  STL.64 [R1+0x1b0], R4 ;  /* 0x0001b00401007387 */ /* 0x000fe20000100a00 */
[----:B------:R0:W-:Y:S03]  /*2f410*/  STL.64 [R1+0x1b8], R6 ;  /* 0x0001b80601007387 */ /* 0x0001e60000100a00 */
[----:B0-----:R-:W3:Y:S01]  /*2f420*/  LDL.LU.64 R6, [R1+0x3c78] ;  /* 0x003c780001067983 */ /* 0x001ee20000300a00 */
[----:B------:R0:W-:Y:S02]  /*2f430*/  STL.64 [R1+0x3c00], R18 ;  /* 0x003c001201007387 */ /* 0x0001e40000100a00 */
[----:B------:R-:W4:Y:S02]  /*2f440*/  LDL.LU R16, [R1+0x190] ;  /* 0x0001900001107983 */ /* 0x000f240000300800 */
[----:B------:R-:W4:Y:S01]  /*2f450*/  LDL.LU R17, [R1+0x194] ;  /* 0x0001940001117983 */ /* 0x000f220000300800 */
[----:B0-----:R-:W4:Y:S01]  /*2f460*/  LDL.LU R18, [R1+0x198] ;  /* 0x0001980001127983 */ /* 0x001f220000300800 */
[----:B------:R-:W4:Y:S01]  /*2f470*/  LDL.LU R19, [R1+0x19c] ;  /* 0x00019c0001137983 */ /* 0x000f220000300800 */
[C---:B---3--:R-:W-:Y:S02]  /*2f480*/  HMMA.16816.F32.BF16 R4, R20.reuse, R6, R8 ;  /* 0x000000061404723c */ /* 0x048fe40000041808 */
[----:B------:R-:W3:Y:S01]  /*2f490*/  LDL.LU.64 R10, [R1+0x3c70] ;  /* 0x003c7000010a7983 */ /* 0x000ee20000300a00 */
[----:B------:R-:W3:Y:S11]  /*2f4a0*/  LDL.LU.64 R8, [R1+0x3c68] ;  /* 0x003c680001087983 */ /* 0x000ef60000300a00 */
[----:B------:R-:W-:Y:S09]  /*2f4b0*/  @!UPT UIADD3 URZ, URZ, URZ, URZ ;  /* 0x0000003f3f3ff290 */ /* 0x000ff2000fffe03f */
[----:B------:R-:W-:Y:S01]  /*2f4c0*/  STL.64 [R1+0x1a0], R4 ;  /* 0x0001a00401007387 */ /* 0x000fe20000100a00 */
[----:B------:R0:W-:Y:S03]  /*2f4d0*/  STL.64 [R1+0x1a8], R6 ;  /* 0x0001a80601007387 */ /* 0x0001e60000100a00 */
[----:B0-----:R-:W3:Y:S02]  /*2f4e0*/  LDL.LU.64 R6, [R1+0x3c60] ;  /* 0x003c600001067983 */ /* 0x001ee40000300a00 */
[----:B---3--:R-:W-:Y:S02]  /*2f4f0*/  HMMA.16816.F32.BF16 R20, R20, R6, R8 ;  /* 0x000000061414723c */ /* 0x008fe40000041808 */
[----:B------:R-:W3:Y:S01]  /*2f500*/  LDL.LU.64 R10, [R1+0x3c58] ;  /* 0x003c5800010a7983 */ /* 0x000ee20000300a00 */
[----:B------:R-:W-:Y:S02]  /*2f510*/  IMAD.MOV.U32 R3, RZ, RZ, R6 ;  /* 0x000000ffff037224 */ /* 0x000fe400078e0006 */
[----:B------:R-:W-:Y:S11]  /*2f520*/  IMAD.MOV.U32 R28, RZ, RZ, R7 ;  /* 0x000000ffff1c7224 */ /* 0x000ff600078e0007 */
[----:B------:R-:W-:Y:S07]  /*2f530*/  @!UPT UIADD3 URZ, URZ, URZ, URZ ;  /* 0x0000003f3f3ff290 */ /* 0x000fee000fffe03f */
[----:B------:R0:W-:Y:S01]  /*2f540*/  STL.64 [R1+0x100], R20 ;  /* 0x0001001401007387 */ /* 0x0001e20000100a00 */
[----:B------:R1:W-:Y:S02]  /*2f550*/  STL.64 [R1+0x108], R22 ;  /* 0x0001081601007387 */ /* 0x0003e40000100a00 */
[----:B------:R-:W3:Y:S02]  /*2f560*/  LDL.LU.64 R6, [R1+0x3c50] ;  /* 0x003c500001067983 */ /* 0x000ee40000300a00 */
[----:B------:R-:W3:Y:S01]  /*2f570*/  LDL.LU.64 R4, [R1+0x3c48] ;  /* 0x003c480001047983 */ /* 0x000ee20000300a00 */
[----:B0-----:R-:W3:Y:S01]  /*2f580*/  LDL.LU R20, [R1+0xf0] ;  /* 0x0000f00001147983 */ /* 0x001ee20000300800 */
[----:B------:R-:W3:Y:S02]  /*2f590*/  LDL.LU R21, [R1+0xf4] ;  /* 0x0000f40001157983 */ /* 0x000ee40000300800 */
[----:B-1----:R-:W3:Y:S02]  /*2f5a0*/  LDL.LU R22, [R1+0xf8] ;  /* 0x0000f80001167983 */ /* 0x002ee40000300800 */
[----:B------:R-:W3:Y:S02]  /*2f5b0*/  LDL.LU R23, [R1+0xfc] ;  /* 0x0000fc0001177983 */ /* 0x000ee40000300800 */
[C---:B---3--:R-:W-:Y:S11]  /*2f5c0*/  HMMA.16816.F32.BF16 R20, R4.reuse, R10, R20 ;  /* 0x0000000a0414723c */ /* 0x048ff60000041814 */
[----:B------:R-:W-:Y:S11]  /*2f5d0*/  @!UPT UIADD3 URZ, URZ, URZ, URZ ;  /* 0x0000003f3f3ff290 */ /* 0x000ff6000fffe03f */
[----:B------:R-:W-:Y:S01]  /*2f5e0*/  @!UPT UIADD3 URZ, URZ, URZ, URZ ;  /* 0x0000003f3f3ff290 */ /* 0x000fe2000fffe03f */
[----:B------:R0:W-:Y:S01]  /*2f5f0*/  STL.64 [R1+0xf0], R20 ;  /* 0x0000f01401007387 */ /* 0x0001e20000100a00 */
[----:B------:R1:W-:Y:S02]  /*2f600*/  STL.64 [R1+0xf8], R22 ;  /* 0x0000f81601007387 */ /* 0x0003e40000100a00 */
[----:B0-----:R-:W-:Y:S02]  /*2f610*/  IMAD.MOV.U32 R21, RZ, RZ, R10 ;  /* 0x000000ffff157224 */ /* 0x001fe400078e000a */
[----:B------:R-:W-:Y:S02]  /*2f620*/  IMAD.MOV.U32 R20, RZ, RZ, R11 ;  /* 0x000000ffff147224 */ /* 0x000fe400078e000b */
[----:B------:R-:W2:Y:S02]  /*2f630*/  LDL.LU.64 R10, [R1+0x3c40] ;  /* 0x003c4000010a7983 */ /* 0x000ea40000300a00 */
[----:B--2---:R-:W-:Y:S01]  /*2f640*/  HMMA.16816.F32.BF16 R24, R4, R10, R24 ;  /* 0x0000000a0418723c */ /* 0x004fe20000041818 */
[----:B-1----:R-:W-:-:S02]  /*2f650*/  IMAD.MOV.U32 R23, RZ, RZ, R10 ;  /* 0x000000ffff177224 */ /* 0x002fc400078e000a */
        /* <DEDUP_REMOVED lines=8> */
[----:B------:R-:W2:Y:S01]  /*2f6e0*/  LDL.LU.64 R26, [R1+0x3c20] ;  /* 0x003c2000011a7983 */ /* 0x000ea20000300a00 */
[----:B------:R-:W3:Y:S11]  /*2f6f0*/  LDL.LU.64 R24, [R1+0x3c18] ;  /* 0x003c180001187983 */ /* 0x000ef60000300a00 */
[----:B------:R-:W-:Y:S10]  /*2f700*/  @!UPT UIADD3 URZ, URZ, URZ, URZ ;  /* 0x0000003f3f3ff290 */ /* 0x000ff4000fffe03f */
[----:B------:R-:W-:Y:S01]  /*2f710*/  STL.64 [R1+0xd0], R8 ;  /* 0x0000d00801007387 */ /* 0x000fe20000100a00 */
[----:B------:R0:W-:Y:S03]  /*2f720*/  STL.64 [R1+0xd8], R10 ;  /* 0x0000d80a01007387 */ /* 0x0001e60000100a00 */
[----:B0-----:R-:W3:Y:S01]  /*2f730*/  LDL.LU.64 R10, [R1+0x3c10] ;  /* 0x003c1000010a7983 */ /* 0x001ee20000300a00 */
[----:B------:R-:W3:Y:S01]  /*2f740*/  LDL.LU.64 R8, [R1+0x3c08] ;  /* 0x003c080001087983 */ /* 0x000ee20000300a00 */
[C---:B----4-:R-:W-:Y:S01]  /*2f750*/  HMMA.16816.F32.BF16 R16, R4.reuse, R14, R16 ;  /* 0x0000000e0410723c */ /* 0x050fe20000041810 */
[----:B------:R-:W-:Y:S02]  /*2f760*/  IMAD.MOV.U32 R29, RZ, RZ, R14 ;  /* 0x000000ffff1d7224 */ /* 0x000fe400078e000e */
[----:B------:R-:W-:Y:S02]  /*2f770*/  IMAD.MOV.U32 R2, RZ, RZ, R15 ;  /* 0x000000ffff027224 */ /* 0x000fe400078e000f */
[----:B------:R-:W-:Y:S04]  /*2f780*/  LDSM.16.MT88.4 R12, [R0+0x4200] ;  /* 0x00420000000c783b */ /* 0x000fe80000004200 */
[----:B--2---:R0:W-:Y:S01]  /*2f790*/  STL.64 [R1+0x3b98], R26 ;  /* 0x003b981a01007387 */ /* 0x0041e20000100a00 */
[----:B---3--:R-:W-:Y:S01]  /*2f7a0*/  STL.64 [R1+0x3b90], R24 ;  /* 0x003b901801007387 */ /* 0x008fe20000100a00 */
[C---:B------:R-:W-:Y:S11]  /*2f7b0*/  HMMA.16816.F32.BF16 R8, R4.reuse, R26, R8 ;  /* 0x0000001a0408723c */ /* 0x040ff60000041808 */
[----:B------:R-:W-:Y:S11]  /*2f7c0*/  @!UPT UIADD3 URZ, URZ, URZ, URZ ;  /* 0x0000003f3f3ff290 */ /* 0x000ff6000fffe03f */
[----:B------:R-:W-:Y:S01]  /*2f7d0*/  @!UPT UIADD3 URZ, URZ, URZ, URZ ;  /* 0x0000003f3f3ff290 */ /* 0x000fe2000fffe03f */
[----:B------:R-:W-:Y:S01]  /*2f7e0*/  STL.64 [R1+0xc0], R8 ;  /* 0x0000c00801007387 */ /* 0x000fe20000100a00 */
[----:B------:R-:W-:Y:S02]  /*2f7f0*/  STL.64 [R1+0xc8], R10 ;  /* 0x0000c80a01007387 */ /* 0x000fe40000100a00 */
[----:B------:R-:W1:Y:S04]  /*2f800*/  LDSM.16.MT88.4 R8, [R0+0x4180] ;  /* 0x004180000008783b */ /* 0x000e680000004200 */
[----:B0-----:R-:W2:Y:S01]  /*2f810*/  LDL.64 R26, [R1+0x68] ;  /* 0x00006800011a7983 */ /* 0x001ea20000100a00 */
[----:B-1----:R-:W-:Y:S01]  /*2f820*/  STL.64 [R1+0x3be8], R10 ;  /* 0x003be80a01007387 */ /* 0x002fe20000100a00 */
[----:B------:R0:W-:Y:S03]  /*2f830*/  STL.64 [R1+0x3be0], R8 ;  /* 0x003be00801007387 */ /* 0x0001e60000100a00 */
[----:B0-----:R-:W2:Y:S01]  /*2f840*/  LDL.LU R8, [R1+0x3d0] ;  /* 0x0003d00001087983 */ /* 0x001ea20000300800 */
[----:B------:R-:W2:Y:S02]  /*2f850*/  LDL.LU R9, [R1+0x3d4] ;  /* 0x0003d40001097983 */ /* 0x000ea40000300800 */
[----:B------:R-:W2:Y:S02]  /*2f860*/  LDL.LU R10, [R1+0x3d8] ;  /* 0x0003d800010a7983 */ /* 0x000ea40000300800 */
[----:B------:R-:W2:Y:S01]  /*2f870*/  LDL.LU R11, [R1+0x3dc] ;  /* 0x0003dc00010b7983 */ /* 0x000ea20000300800 */
[----:B------:R-:W-:Y:S01]  /*2f880*/  STL.64 [R1+0x190], R16 ;  /* 0x0001901001007387 */ /* 0x000fe20000100a00 */
[----:B------:R0:W-:Y:S03]  /*2f890*/  STL.64 [R1+0x198], R18 ;  /* 0x0001981201007387 */ /* 0x0001e60000100a00 */
[----:B0-----:R-:W3:Y:S01]  /*2f8a0*/  LDL.LU.64 R18, [R1+0x3c00] ;  /* 0x003c000001127983 */ /* 0x001ee20000300a00 */
[----:B------:R-:W-:Y:S02]  /*2f8b0*/  STL.64 [R1+0x3b48], R14 ;  /* 0x003b480e01007387 */ /* 0x000fe40000100a00 */
[----:B------:R0:W-:Y:S02]  /*2f8c0*/  STL.64 [R1+0x3b40], R12 ;  /* 0x003b400c01007387 */ /* 0x0001e40000100a00 */
[----:B0-----:R-:W3:Y:S01]  /*2f8d0*/  LDL.LU R12, [R1+0x2b0] ;  /* 0x0002b000010c7983 */ /* 0x001ee20000300800 */
[----:B------:R-:W3:Y:S02]  /*2f8e0*/  LDL.LU R13, [R1+0x2b4] ;  /* 0x0002b400010d7983 */ /* 0x000ee40000300800 */
[----:B------:R-:W3:Y:S02]  /*2f8f0*/  LDL.LU R14, [R1+0x2b8] ;  /* 0x0002b800010e7983 */ /* 0x000ee40000300800 */
[----:B------:R-:W3:Y:S02]  /*2f900*/  LDL.LU R15, [R1+0x2bc] ;  /* 0x0002bc00010f7983 */ /* 0x000ee40000300800 */
[C---:B---3--:R-:W-:Y:S01]  /*2f910*/  HMMA.16816.F32.BF16 R12, R4.reuse, R18, R12 ;  /* 0x00000012040c723c */ /* 0x048fe2000004180c */
[----:B------:R-:W0:Y:S04]  /*2f920*/  LDSM.16.MT88.4 R16, [R0+0x4280] ;  /* 0x004280000010783b */ /* 0x000e280000004200 */
[----:B0-----:R-:W-:Y:S11]  /*2f930*/  STL.64 [R1+0x3ad8], R18 ;  /* 0x003ad81201007387 */ /* 0x001ff60000100a00 */
[----:B------:R-:W-:Y:S07]  /*2f940*/  @!UPT UIADD3 URZ, URZ, URZ, URZ ;  /* 0x0000003f3f3ff290 */ /* 0x000fee000fffe03f */
[----:B------:R-:W-:Y:S02]  /*2f950*/  STL.64 [R1+0x2b0], R12 ;  /* 0x0002b00c01007387 */ /* 0x000fe40000100a00 */
[----:B------:R2:W-:Y:S02]  /*2f960*/  STL.64 [R1+0x2b8], R14 ;  /* 0x0002b80e01007387 */ /* 0x0005e40000100a00 */
[----:B--2---:R-:W-:Y:S01]  /*2f970*/  HMMA.16816.F32.BF16 R12, R4, R26, R8 ;  /* 0x0000001a040c723c */ /* 0x004fe20000041808 */
[----:B------:R0:W-:Y:S11]  /*2f980*/  STL.64 [R1+0x3ad0], R16 ;  /* 0x003ad01001007387 */ /* 0x0001f60000100a00 */
[----:B------:R-:W-:Y:S11]  /*2f990*/  @!UPT UIADD3 URZ, URZ, URZ, URZ ;  /* 0x0000003f3f3ff290 */ /* 0x000ff6000fffe03f */
[----:B------:R-:W-:Y:S01]  /*2f9a0*/  STL.64 [R1+0x4b0], R12 ;  /* 0x0004b00c01007387 */ /* 0x000fe20000100a00 */
[----:B------:R-:W-:Y:S02]  /*2f9b0*/  STL.64 [R1+0x4b8], R14 ;  /* 0x0004b80e01007387 */ /* 0x000fe40000100a00 */
[----:B0-----:R-:W2:Y:S02]  /*2f9c0*/  LDL.LU R16, [R1+0x3f0] ;  /* 0x0003f00001107983 */ /* 0x001ea40000300800 */
[----:B------:R-:W2:Y:S01]  /*2f9d0*/  LDL.LU R17, [R1+0x3f4] ;  /* 0x0003f40001117983 */ /* 0x000ea20000300800 */
[----:B------:R-:W3:Y:S01]  /*2f9e0*/  LDL.LU R18, [R1+0x3f8] ;  /* 0x0003f80001127983 */ /* 0x000ee20000300800 */
[----:B------:R-:W3:Y:S02]  /*2f9f0*/  LDL.LU R19, [R1+0x3fc] ;  /* 0x0003fc0001137983 */ /* 0x000ee40000300800 */
[----:B------:R-:W-:Y:S02]  /*2fa00*/  IMAD.MOV.U32 R9, RZ, RZ, R26 ;  /* 0x000000ffff097224 */ /* 0x000fe400078e001a */
[----:B------:R-:W-:Y:S01]  /*2fa10*/  IMAD.MOV.U32 R8, RZ, RZ, R27 ;  /* 0x000000ffff087224 */ /* 0x000fe200078e001b */
[----:B---3--:R-:W-:Y:S01]  /*2fa20*/  STL.64 [R1+0x3b70], R18 ;  /* 0x003b701201007387 */ /* 0x008fe20000100a00 */
[----:B--2---:R0:W-:Y:S03]  /*2fa30*/  STL.64 [R1+0x3b68], R16 ;  /* 0x003b681001007387 */ /* 0x0041e60000100a00 */
[----:B0-----:R-:W2:Y:S01]  /*2fa40*/  LDL.LU R16, [R1+0x400] ;  /* 0x0004000001107983 */ /* 0x001ea20000300800 */
[----:B------:R-:W2:Y:S02]  /*2fa50*/  LDL.LU R17, [R1+0x404] ;  /* 0x0004040001117983 */ /* 0x000ea40000300800 */
[----:B------:R-:W3:Y:S02]  /*2fa60*/  LDL.LU R18, [R1+0x408] ;  /* 0x0004080001127983 */ /* 0x000ee40000300800 */
[----:B------:R-:W3:Y:S01]  /*2fa70*/  LDL.LU R19, [R1+0x40c] ;  /* 0x00040c0001137983 */ /* 0x000ee20000300800 */
[----:B------:R-:W4:Y:S04]  /*2fa80*/  LDL.64 R26, [R1+0x8] ;  /* 0x00000800011a7983 */ /* 0x000f280000100a00 */
[----:B----4-:R0:W-:Y:S02]  /*2fa90*/  STL.64 [R1+0x3bb0], R26 ;  /* 0x003bb01a01007387 */ /* 0x0101e40000100a00 */
[----:B0-----:R-:W-:-:S02]  /*2faa0*/  IMAD.MOV.U32 R26, RZ, RZ, R23 ;  /* 0x000000ffff1a7224 */ /* 0x001fc400078e0017 */
[----:B------:R-:W-:-:S05]  /*2fab0*/  IMAD.MOV.U32 R27, RZ, RZ, R22 ;  /* 0x000000ffff1b7224 */ /* 0x000fca00078e0016 */
[----:B------:R-:W-:Y:S01]  /*2fac0*/  STL.64 [R1+0x3bc8], R26 ;  /* 0x003bc81a01007387 */ /* 0x000fe20000100a00 */
[----:B---3--:R-:W-:Y:S02]  /*2fad0*/  STL.64 [R1+0x3b88], R18 ;  /* 0x003b881201007387 */ /* 0x008fe40000100a00 */
[----:B--2---:R0:W-:Y:S02]  /*2fae0*/  STL.64 [R1+0x3b80], R16 ;  /* 0x003b801001007387 */ /* 0x0041e40000100a00 */
        /* <DEDUP_REMOVED lines=8> */
[----:B------:R-:W0:Y:S04]  /*2fb70*/  LDSM.16.MT88.4 R20, [R0+0x4300] ;  /* 0x004300000014783b */ /* 0x000e280000004200 */
[----:B------:R1:W-:Y:S01]  /*2fb80*/  STL.64 [R1+0x3bf0], R26 ;  /* 0x003bf01a01007387 */ /* 0x0003e20000100a00 */
[----:B------:R-:W4:Y:S02]  /*2fb90*/  LDL.LU R3, [R1+0x3bfc] ;  /* 0x003bfc0001037983 */ /* 0x000f240000300800 */
[----:B------:R-:W4:Y:S02]  /*2fba0*/  LDL.LU R28, [R1+0x3bf8] ;  /* 0x003bf800011c7983 */ /* 0x000f240000300800 */
[----:B------:R-:W4:Y:S01]  /*2fbb0*/  LDL.LU R24, [R1+0x3c0] ;  /* 0x0003c00001187983 */ /* 0x000f220000300800 */
[----:B------:R-:W4:Y:S04]  /*2fbc0*/  LDL.LU R25, [R1+0x3c4] ;  /* 0x0003c40001197983 */ /* 0x000f280000300800 */
[----:B-1----:R-:W4:Y:S01]  /*2fbd0*/  LDL.LU R26, [R1+0x3c8] ;  /* 0x0003c800011a7983 */ /* 0x002f220000300800 */
[----:B------:R-:W4:Y:S03]  /*2fbe0*/  LDL.LU R27, [R1+0x3cc] ;  /* 0x0003cc00011b7983 */ /* 0x000f260000300800 */
[----:B---3--:R-:W-:Y:S01]  /*2fbf0*/  STL.64 [R1+0x3ba8], R18 ;  /* 0x003ba81201007387 */ /* 0x008fe20000100a00 */
[----:B--2---:R1:W-:Y:S03]  /*2fc00*/  STL.64 [R1+0x3ba0], R16 ;  /* 0x003ba01001007387 */ /* 0x0043e60000100a00 */
[----:B-1----:R-:W2:Y:S01]  /*2fc10*/  LDL.LU R16, [R1+0x420] ;  /* 0x0004200001107983 */ /* 0x002ea20000300800 */
[----:B------:R-:W2:Y:S02]  /*2fc20*/  LDL.LU R17, [R1+0x424] ;  /* 0x0004240001117983 */ /* 0x000ea40000300800 */
[----:B------:R-:W3:Y:S02]  /*2fc30*/  LDL.LU R18, [R1+0x428] ;  /* 0x0004280001127983 */ /* 0x000ee40000300800 */
[----:B------:R-:W3:Y:S02]  /*2fc40*/  LDL.LU R19, [R1+0x42c] ;  /* 0x00042c0001137983 */ /* 0x000ee40000300800 */
[----:B---3--:R-:W-:Y:S01]  /*2fc50*/  STL.64 [R1+0x3bc0], R18 ;  /* 0x003bc01201007387 */ /* 0x008fe20000100a00 */
[----:B--2---:R1:W-:Y:S03]  /*2fc60*/  STL.64 [R1+0x3bb8], R16 ;  /* 0x003bb81001007387 */ /* 0x0043e60000100a00 */
[----:B-1----:R-:W2:Y:S01]  /*2fc70*/  LDL.LU R16, [R1+0x430] ;  /* 0x0004300001107983 */ /* 0x002ea20000300800 */
[----:B------:R-:W2:Y:S02]  /*2fc80*/  LDL.LU R17, [R1+0x434] ;  /* 0x0004340001117983 */ /* 0x000ea40000300800 */
[----:B------:R-:W3:Y:S02]  /*2fc90*/  LDL.LU R18, [R1+0x438] ;  /* 0x0004380001127983 */ /* 0x000ee40000300800 */
[----:B------:R-:W3:Y:S01]  /*2fca0*/  LDL.LU R19, [R1+0x43c] ;  /* 0x00043c0001137983 */ /* 0x000ee20000300800 */
[----:B----4-:R-:W-:Y:S01]  /*2fcb0*/  HMMA.16816.F32.BF16 R4, R4, R10, R24 ;  /* 0x0000000a0404723c */ /* 0x010fe20000041818 */
[----:B---3--:R-:W-:Y:S01]  /*2fcc0*/  STL.64 [R1+0x3bd8], R18 ;  /* 0x003bd81201007387 */ /* 0x008fe20000100a00 */
[----:B--2---:R1:W-:Y:S03]  /*2fcd0*/  STL.64 [R1+0x3bd0], R16 ;  /* 0x003bd01001007387 */ /* 0x0043e60000100a00 */
[----:B-1----:R-:W2:Y:S01]  /*2fce0*/  LDL.LU R16, [R1+0x440] ;  /* 0x0004400001107983 */ /* 0x002ea20000300800 */
[----:B------:R-:W2:Y:S02]  /*2fcf0*/  LDL.LU R17, [R1+0x444] ;  /* 0x0004440001117983 */ /* 0x000ea40000300800 */
[----:B------:R-:W2:Y:S02]  /*2fd00*/  LDL.LU R18, [R1+0x448] ;  /* 0x0004480001127983 */ /* 0x000ea40000300800 */
[----:B------:R-:W2:Y:S01]  /*2fd10*/  LDL.LU R19, [R1+0x44c] ;  /* 0x00044c0001137983 */ /* 0x000ea20000300800 */
[----:B------:R-:W3:Y:S01]  /*2fd20*/  LDL.LU R12, [R1+0x3b0] ;  /* 0x0003b000010c7983 */ /* 0x000ee20000300800 */
[----:B------:R-:W3:Y:S02]  /*2fd30*/  LDL.LU R13, [R1+0x3b4] ;  /* 0x0003b400010d7983 */ /* 0x000ee40000300800 */
[----:B------:R-:W4:Y:S02]  /*2fd40*/  LDL.LU R14, [R1+0x3b8] ;  /* 0x0003b800010e7983 */ /* 0x000f240000300800 */
[----:B------:R-:W4:Y:S02]  /*2fd50*/  LDL.LU R15, [R1+0x3bc] ;  /* 0x0003bc00010f7983 */ /* 0x000f240000300800 */
[----:B----4-:R1:W-:Y:S01]  /*2fd60*/  STL.64 [R1+0x3b58], R14 ;  /* 0x003b580e01007387 */ /* 0x0103e20000100a00 */
[----:B---3--:R-:W-:Y:S02]  /*2fd70*/  STL.64 [R1+0x3b50], R12 ;  /* 0x003b500c01007387 */ /* 0x008fe40000100a00 */
[----:B0-----:R0:W-:Y:S02]  /*2fd80*/  STL.64 [R1+0x3a40], R22 ;  /* 0x003a401601007387 */ /* 0x0011e40000100a00 */
[----:B------:R-:W-:Y:S02]  /*2fd90*/  STL.64 [R1+0x3a38], R20 ;  /* 0x003a381401007387 */ /* 0x000fe40000100a00 */
[----:B-1----:R-:W-:Y:S01]  /*2fda0*/  IMAD.MOV.U32 R14, RZ, RZ, R9 ;  /* 0x000000ffff0e7224 */ /* 0x002fe200078e0009 */
[----:B0-----:R-:W3:Y:S01]  /*2fdb0*/  LDL.LU.64 R22, [R1+0x58] ;  /* 0x0000580001167983 */ /* 0x001ee20000300a00 */
[----:B------:R-:W2:Y:S02]  /*2fdc0*/  LDL.LU.64 R26, [R1+0x3bf0] ;  /* 0x003bf000011a7983 */ /* 0x000ea40000300a00 */
[----:B------:R-:W-:-:S02]  /*2fdd0*/  IMAD.MOV.U32 R15, RZ, RZ, R8 ;  /* 0x000000ffff0f7224 */ /* 0x000fc400078e0008 */
[----:B------:R-:W2:Y:S01]  /*2fde0*/  LDL.LU.64 R10, [R1+0x3be8] ;  /* 0x003be800010a7983 */ /* 0x000ea20000300a00 */
[----:B------:R-:W2:Y:S01]  /*2fdf0*/  LDL.LU.64 R8, [R1+0x3be0] ;  /* 0x003be00001087983 */ /* 0x000ea20000300a00 */
[----:B------:R-:W-:Y:S02]  /*2fe00*/  STL.64 [R1+0x4a0], R4 ;  /* 0x0004a00401007387 */ /* 0x000fe40000100a00 */
[----:B------:R-:W-:Y:S02]  /*2fe10*/  STL.64 [R1+0x4a8], R6 ;  /* 0x0004a80601007387 */ /* 0x000fe40000100a00 */
[----:B------:R-:W0:Y:S04]  /*2fe20*/  LDSM.16.MT88.4 R4, [R0+0x4380] ;  /* 0x004380000004783b */ /* 0x000e280000004200 */
[----:B0-----:R0:W-:Y:S01]  /*2fe30*/  STL.64 [R1+0x39a8], R6 ;  /* 0x0039a80601007387 */ /* 0x0011e20000100a00 */
[----:B------:R1:W-:Y:S03]  /*2fe40*/  STL.64 [R1+0x39a0], R4 ;  /* 0x0039a00401007387 */ /* 0x0003e60000100a00 */
[----:B0-----:R-:W4:Y:S01]  /*2fe50*/  LDL.LU.64 R6, [R1+0x78] ;  /* 0x0000780001067983 */ /* 0x001f220000300a00 */
[C---:B--2---:R-:W-:Y:S03]  /*2fe60*/  HMMA.16816.F32.BF16 R24, R8.reuse, R26, R16 ;  /* 0x0000001a0818723c */ /* 0x044fe60000041810 */
[----:B----4-:R0:W-:Y:S01]  /*2fe70*/  STL.64 [R1+0x3b60], R6 ;  /* 0x003b600601007387 */ /* 0x0101e20000100a00 */
[----:B-1----:R-:W2:Y:S02]  /*2fe80*/  LDL.LU R4, [R1+0x3e0] ;  /* 0x0003e00001047983 */ /* 0x002ea40000300800 */
[----:B------:R-:W2:Y:S01]  /*2fe90*/  LDL.LU R5, [R1+0x3e4] ;  /* 0x0003e40001057983 */ /* 0x000ea20000300800 */
[----:B0-----:R-:W2:Y:S01]  /*2fea0*/  LDL.LU R6, [R1+0x3e8] ;  /* 0x0003e80001067983 */ /* 0x001ea20000300800 */
[----:B------:R-:W2:Y:S02]  /*2feb0*/  LDL.LU R7, [R1+0x3ec] ;  /* 0x0003ec0001077983 */ /* 0x000ea40000300800 */
[----:B------:R-:W4:Y:S02]  /*2fec0*/  LDL.LU.64 R18, [R1+0x3bd8] ;  /* 0x003bd80001127983 */ /* 0x000f240000300a00 */
[----:B------:R-:W4:Y:S11]  /*2fed0*/  LDL.LU.64 R16, [R1+0x3bd0] ;  /* 0x003bd00001107983 */ /* 0x000f360000300a00 */
[----:B------:R-:W-:Y:S01]  /*2fee0*/  STL.64 [R1+0x490], R24 ;  /* 0x0004901801007387 */ /* 0x000fe20000100a00 */
[----:B------:R0:W-:Y:S03]  /*2fef0*/  STL.64 [R1+0x498], R26 ;  /* 0x0004981a01007387 */ /* 0x0001e60000100a00 */
[----:B0-----:R-:W4:Y:S02]  /*2ff00*/  LDL.LU.64 R26, [R1+0x3bc8] ;  /* 0x003bc800011a7983 */ /* 0x001f240000300a00 */
[C---:B----4-:R-:W-:Y:S02]  /*2ff10*/  HMMA.16816.F32.BF16 R24, R8.reuse, R26, R16 ;  /* 0x0000001a0818723c */ /* 0x050fe40000041810 */
[----:B------:R-:W4:Y:S01]  /*2ff20*/  LDL.LU.64 R18, [R1+0x3bc0] ;  /* 0x003bc00001127983 */ /* 0x000f220000300a00 */
[----:B------:R-:W4:Y:S11]  /*2ff30*/  LDL.LU.64 R16, [R1+0x3bb8] ;  /* 0x003bb80001107983 */ /* 0x000f360000300a00 */
[----:B------:R-:W-:Y:S09]  /*2ff40*/  @!UPT UIADD3 URZ, URZ, URZ, URZ ;  /* 0x0000003f3f3ff290 */ /* 0x000ff2000fffe03f */
[----:B------:R-:W-:Y:S01]  /*2ff50*/  STL.64 [R1+0x480], R24 ;  /* 0x0004801801007387 */ /* 0x000fe20000100a00 */
[----:B------:R0:W-:Y:S03]  /*2ff60*/  STL.64 [R1+0x488], R26 ;  /* 0x0004881a01007387 */ /* 0x0001e60000100a00 */
[----:B0-----:R-:W4:Y:S02]  /*2ff70*/  LDL.LU.64 R26, [R1+0x3bb0] ;  /* 0x003bb000011a7983 */ /* 0x001f240000300a00 */
[C---:B----4-:R-:W-:Y:S01]  /*2ff80*/  HMMA.16816.F32.BF16 R16, R8.reuse, R26, R16 ;  /* 0x0000001a0810723c */ /* 0x050fe20000041810 */
[----:B------:R-:W-:Y:S02]  /*2ff90*/  IMAD.MOV.U32 R21, RZ, RZ, R26 ;  /* 0x000000ffff157224 */ /* 0x000fe400078e001a */
[----:B------:R-:W-:Y:S11]  /*2ffa0*/  IMAD.MOV.U32 R20, RZ, RZ, R27 ;  /* 0x000000ffff147224 */ /* 0x000ff600078e001b */
[----:B------:R-:W-:Y:S09]  /*2ffb0*/  @!UPT UIADD3 URZ, URZ, URZ, URZ ;  /* 0x0000003f3f3ff290 */ /* 0x000ff2000fffe03f */
[----:B------:R-:W-:Y:S01]  /*2ffc0*/  STL.64 [R1+0x440], R16 ;  /* 0x0004401001007387 */ /* 0x000fe20000100a00 */
[----:B------:R0:W-:Y:S03]  /*2ffd0*/  STL.64 [R1+0x448], R18 ;  /* 0x0004481201007387 */ /* 0x0001e60000100a00 */
[----:B0-----:R-:W4:Y:S01]  /*2ffe0*/  LDL.LU.64 R18, [R1+0x3ba8] ;  /* 0x003ba80001127983 */ /* 0x001f220000300a00 */
[----:B------:R-:W4:Y:S02]  /*2fff0*/  LDL.LU.64 R16, [R1+0x3ba0] ;  /* 0x003ba00001107983 */ /* 0x000f240000300a00 */
[----:B------:R-:W4:Y:S02]  /*30000*/  LDL.LU.64 R26, [R1+0x3b98] ;  /* 0x003b9800011a7983 */ /* 0x000f240000300a00 */
[----:B------:R-:W2:Y:S01]  /*30010*/  LDL.LU.64 R24, [R1+0x3b90] ;  /* 0x003b900001187983 */ /* 0x000ea20000300a00 */
[----:B----4-:R-:W-:Y:S11]  /*30020*/  HMMA.16816.F32.BF16 R16, R8, R26, R16 ;  /* 0x0000001a0810723c */ /* 0x010ff60000041810 */
[----:B------:R-:W-:Y:S11]  /*30030*/  @!UPT UIADD3 URZ, URZ, URZ, URZ ;  /* 0x0000003f3f3ff290 */ /* 0x000ff6000fffe03f */
[----:B------:R-:W-:Y:S01]  /*30040*/  @!UPT UIADD3 URZ, URZ, URZ, URZ ;  /* 0x0000003f3f3ff290 */ /* 0x000fe2000fffe03f */
[----:B------:R-:W-:Y:S01]  /*30050*/  STL.64 [R1+0x430], R16 ;  /* 0x0004301001007387 */ /* 0x000fe20000100a00 */
[----:B------:R0:W-:Y:S03]  /*30060*/  STL.64 [R1+0x438], R18 ;  /* 0x0004381201007387 */ /* 0x0001e60000100a00 */
[----:B0-----:R-:W4:Y:S01]  /*30070*/  LDL.LU.64 R18, [R1+0x3b88] ;  /* 0x003b880001127983 */ /* 0x001f220000300a00 */
[----:B------:R-:W4:Y:S02]  /*30080*/  LDL.LU.64 R16, [R1+0x3b80] ;  /* 0x003b800001107983 */ /* 0x000f240000300a00 */
[----:B------:R0:W-:Y:S02]  /*30090*/  STL.64 [R1+0x3b28], R26 ;  /* 0x003b281a01007387 */ /* 0x0001e40000100a00 */
[----:B--2---:R4:W-:Y:S02]  /*300a0*/  STL.64 [R1+0x3b20], R24 ;  /* 0x003b201801007387 */ /* 0x0049e40000100a00 */
[----:B0-----:R-:W-:-:S02]  /*300b0*/  IMAD.MOV.U32 R26, RZ, RZ, R29 ;  /* 0x000000ffff1a7224 */ /* 0x001fc400078e001d */
[----:B------:R-:W-:Y:S01]  /*300c0*/  IMAD.MOV.U32 R27, RZ, RZ, R2 ;  /* 0x000000ffff1b7224 */ /* 0x000fe200078e0002 */
[----:B------:R-:W2:Y:S01]  /*300d0*/  LDL.LU R29, [R1+0x3b7c] ;  /* 0x003b7c00011d7983 */ /* 0x000ea20000300800 */
[----:B------:R-:W2:Y:S05]  /*300e0*/  LDL.LU R2, [R1+0x3b78] ;  /* 0x003b780001027983 */ /* 0x000eaa0000300800 */
[C---:B----4-:R-:W-:Y:S01]  /*300f0*/  HMMA.16816.F32.BF16 R24, R8.reuse, R26, R16 ;  /* 0x0000001a0818723c */ /* 0x050fe20000041810 */
[----:B------:R-:W3:Y:S01]  /*30100*/  LDL.LU.64 R18, [R1+0x3b70] ;  /* 0x003b700001127983 */ /* 0x000ee20000300a00 */
[----:B------:R-:W3:Y:S11]  /*30110*/  LDL.LU.64 R16, [R1+0x3b68] ;  /* 0x003b680001107983 */ /* 0x000ef60000300a00 */
[----:B------:R-:W-:Y:S10]  /*30120*/  @!UPT UIADD3 URZ, URZ, URZ, URZ ;  /* 0x0000003f3f3ff290 */ /* 0x000ff4000fffe03f */
[----:B------:R-:W-:Y:S01]  /*30130*/  STL.64 [R1+0x420], R24 ;  /* 0x0004201801007387 */ /* 0x000fe20000100a00 */
[----:B------:R0:W-:Y:S03]  /*30140*/  STL.64 [R1+0x428], R26 ;  /* 0x0004281a01007387 */ /* 0x0001e60000100a00 */
[----:B0-----:R-:W4:Y:S01]  /*30150*/  LDL.64 R26, [R1+0x28] ;  /* 0x00002800011a7983 */ /* 0x001f220000100a00 */
[C---:B---3--:R-:W-:Y:S11]  /*30160*/  HMMA.16816.F32.BF16 R16, R8.reuse, R22, R16 ;  /* 0x000000160810723c */ /* 0x048ff60000041810 */
[----:B------:R-:W-:Y:S11]  /*30170*/  @!UPT UIADD3 URZ, URZ, URZ, URZ ;  /* 0x0000003f3f3ff290 */ /* 0x000ff6000fffe03f */
[----:B------:R-:W-:Y:S01]  /*30180*/  @!UPT UIADD3 URZ, URZ, URZ, URZ ;  /* 0x0000003f3f3ff290 */ /* 0x000fe2000fffe03f */
[----:B------:R0:W-:Y:S01]  /*30190*/  STL.64 [R1+0x410], R16 ;  /* 0x0004101001007387 */ /* 0x0001e20000100a00 */
[----:B------:R1:W-:Y:S03]  /*301a0*/  STL.64 [R1+0x418], R18 ;  /* 0x0004181201007387 */ /* 0x0003e60000100a00 */
[----:B0-----:R-:W3:Y:S01]  /*301b0*/  LDL.LU R16, [R1+0x380] ;  /* 0x0003800001107983 */ /* 0x001ee20000300800 */
[----:B------:R-:W3:Y:S02]  /*301c0*/  LDL.LU R17, [R1+0x384] ;  /* 0x0003840001117983 */ /* 0x000ee40000300800 */
[----:B-1----:R-:W2:Y:S02]  /*301d0*/  LDL.LU R18, [R1+0x388] ;  /* 0x0003880001127983 */ /* 0x002ea40000300800 */
[----:B------:R-:W2:Y:S01]  /*301e0*/  LDL.LU R19, [R1+0x38c] ;  /* 0x00038c0001137983 */ /* 0x000ea20000300800 */
[C---:B------:R-:W-:Y:S01]  /*301f0*/  HMMA.16816.F32.BF16 R12, R8.reuse, R14, R4 ;  /* 0x0000000e080c723c */ /* 0x040fe20000041804 */
[----:B--2---:R-:W-:Y:S01]  /*30200*/  STL.64 [R1+0x3b38], R18 ;  /* 0x003b381201007387 */ /* 0x004fe20000100a00 */
[----:B---3--:R0:W-:Y:S03]  /*30210*/  STL.64 [R1+0x3b30], R16 ;  /* 0x003b301001007387 */ /* 0x0081e60000100a00 */
[----:B0-----:R-:W4:Y:S01]  /*30220*/  LDL.LU R16, [R1+0x3a0] ;  /* 0x0003a00001107983 */ /* 0x001f220000300800 */
[----:B------:R-:W4:Y:S02]  /*30230*/  LDL.LU R17, [R1+0x3a4] ;  /* 0x0003a40001117983 */ /* 0x000f240000300800 */
[----:B------:R-:W4:Y:S02]  /*30240*/  LDL.LU R18, [R1+0x3a8] ;  /* 0x0003a80001127983 */ /* 0x000f240000300800 */
[----:B------:R-:W4:Y:S01]  /*30250*/  LDL.LU R19, [R1+0x3ac] ;  /* 0x0003ac0001137983 */ /* 0x000f220000300800 */
[----:B------:R0:W-:Y:S04]  /*30260*/  STL.64 [R1+0x3b00], R22 ;  /* 0x003b001601007387 */ /* 0x0001e80000100a00 */
[----:B0-----:R-:W2:Y:S01]  /*30270*/  LDL.64 R22, [R1+0x18] ;  /* 0x0000180001167983 */ /* 0x001ea20000100a00 */
[----:B------:R-:W3:Y:S07]  /*30280*/  LDL.LU.64 R6, [R1+0x3b60] ;  /* 0x003b600001067983 */ /* 0x000eee0000300a00 */
[----:B------:R-:W-:Y:S02]  /*30290*/  STL.64 [R1+0x400], R12 ;  /* 0x0004000c01007387 */ /* 0x000fe40000100a00 */
[----:B------:R0:W-:Y:S02]  /*302a0*/  STL.64 [R1+0x408], R14 ;  /* 0x0004080e01007387 */ /* 0x0001e40000100a00 */
[----:B0-----:R-:W3:Y:S01]  /*302b0*/  LDL.LU.64 R14, [R1+0x3b58] ;  /* 0x003b5800010e7983 */ /* 0x001ee20000300a00 */
[----:B------:R-:W3:Y:S02]  /*302c0*/  LDL.LU.64 R12, [R1+0x3b50] ;  /* 0x003b5000010c7983 */ /* 0x000ee40000300a00 */
[----:B---3--:R-:W-:Y:S01]  /*302d0*/  HMMA.16816.F32.BF16 R8, R8, R6, R12 ;  /* 0x000000060808723c */ /* 0x008fe2000004180c */
[----:B------:R-:W4:Y:S01]  /*302e0*/  LDL.LU.64 R14, [R1+0x3b48] ;  /* 0x003b4800010e7983 */ /* 0x000f220000300a00 */
[----:B------:R-:W4:Y:S02]  /*302f0*/  LDL.LU.64 R12, [R1+0x3b40] ;  /* 0x003b4000010c7983 */ /* 0x000f240000300a00 */
[----:B------:R0:W-:Y:S02]  /*30300*/  STL.64 [R1+0x3b08], R6 ;  /* 0x003b080601007387 */ /* 0x0001e40000100a00 */
[----:B------:R-:W2:Y:S11]  /*30310*/  LDL.LU R4, [R1+0x390] ;  /* 0x0003900001047983 */ /* 0x000eb60000300800 */
[----:B------:R-:W-:Y:S06]  /*30320*/  @!UPT UIADD3 URZ, URZ, URZ, URZ ;  /* 0x0000003f3f3ff290 */ /* 0x000fec000fffe03f */
[----:B------:R1:W-:Y:S01]  /*30330*/  STL.64 [R1+0x3d0], R8 ;  /* 0x0003d00801007387 */ /* 0x0003e20000100a00 */
[----:B------:R3:W-:Y:S02]  /*30340*/  STL.64 [R1+0x3d8], R10 ;  /* 0x0003d80a01007387 */ /* 0x0007e40000100a00 */
[----:B------:R-:W2:Y:S02]  /*30350*/  LDL.LU R5, [R1+0x394] ;  /* 0x0003940001057983 */ /* 0x000ea40000300800 */
[----:B0-----:R-:W2:Y:S01]  /*30360*/  LDL.LU R6, [R1+0x398] ;  /* 0x0003980001067983 */ /* 0x001ea20000300800 */
[----:B------:R-:W2:Y:S04]  /*30370*/  LDL.LU R7, [R1+0x39c] ;  /* 0x00039c0001077983 */ /* 0x000ea80000300800 */
[----:B-1----:R-:W2:Y:S01]  /*30380*/  LDL.LU R8, [R1+0x240] ;  /* 0x0002400001087983 */ /* 0x002ea20000300800 */
[----:B------:R-:W2:Y:S02]  /*30390*/  LDL.LU R9, [R1+0x244] ;  /* 0x0002440001097983 */ /* 0x000ea40000300800 */
[----:B---3--:R-:W3:Y:S02]  /*303a0*/  LDL.LU R10, [R1+0x248] ;  /* 0x00024800010a7983 */ /* 0x008ee40000300800 */
[----:B------:R-:W3:Y:S02]  /*303b0*/  LDL.LU R11, [R1+0x24c] ;  /* 0x00024c00010b7983 */ /* 0x000ee40000300800 */
[----:B---3--:R-:W-:Y:S01]  /*303c0*/  STL.64 [R1+0x3a68], R10 ;  /* 0x003a680a01007387 */ /* 0x008fe20000100a00 */
[----:B--2---:R0:W-:Y:S03]  /*303d0*/  STL.64 [R1+0x3a60], R8 ;  /* 0x003a600801007387 */ /* 0x0041e60000100a00 */
[----:B0-----:R-:W2:Y:S01]  /*303e0*/  LDL.LU R8, [R1+0x250] ;  /* 0x0002500001087983 */ /* 0x001ea20000300800 */
[----:B------:R-:W2:Y:S02]  /*303f0*/  LDL.LU R9, [R1+0x254] ;  /* 0x0002540001097983 */ /* 0x000ea40000300800 */
[----:B------:R-:W3:Y:S02]  /*30400*/  LDL.LU R10, [R1+0x258] ;  /* 0x00025800010a7983 */ /* 0x000ee40000300800 */
[----:B------:R-:W3:Y:S01]  /*30410*/  LDL.LU R11, [R1+0x25c] ;  /* 0x00025c00010b7983 */ /* 0x000ee20000300800 */
[C---:B----4-:R-:W-:Y:S01]  /*30420*/  HMMA.16816.F32.BF16 R16, R12.reuse, R26, R16 ;  /* 0x0000001a0c10723c */ /* 0x050fe20000041810 */
[----:B---3--:R-:W-:Y:S01]  /*30430*/  STL.64 [R1+0x3a78], R10 ;  /* 0x003a780a01007387 */ /* 0x008fe20000100a00 */
[----:B--2---:R0:W-:Y:S03]  /*30440*/  STL.64 [R1+0x3a70], R8 ;  /* 0x003a700801007387 */ /* 0x0041e60000100a00 */
[----:B0-----:R-:W2:Y:S01]  /*30450*/  LDL.LU R8, [R1+0x260] ;  /* 0x0002600001087983 */ /* 0x001ea20000300800 */
[----:B------:R-:W2:Y:S02]  /*30460*/  LDL.LU R9, [R1+0x264] ;  /* 0x0002640001097983 */ /* 0x000ea40000300800 */
[----:B------:R-:W3:Y:S02]  /*30470*/  LDL.LU R10, [R1+0x268] ;  /* 0x00026800010a7983 */ /* 0x000ee40000300800 */
[----:B------:R-:W3:Y:S01]  /*30480*/  LDL.LU R11, [R1+0x26c] ;  /* 0x00026c00010b7983 */ /* 0x000ee20000300800 */
[----:B------:R-:W-:Y:S01]  /*30490*/  HMMA.16816.F32.BF16 R4, R12, R22, R4 ;  /* 0x000000160c04723c */ /* 0x000fe20000041804 */
[----:B---3--:R-:W-:Y:S01]  /*304a0*/  STL.64 [R1+0x3a88], R10 ;  /* 0x003a880a01007387 */ /* 0x008fe20000100a00 */
[----:B--2---:R-:W-:Y:S10]  /*304b0*/  STL.64 [R1+0x3a80], R8 ;  /* 0x003a800801007387 */ /* 0x004ff40000100a00 */
[----:B------:R-:W-:Y:S02]  /*304c0*/  STL.64 [R1+0x3c0], R16 ;  /* 0x0003c01001007387 */ /* 0x000fe40000100a00 */
[----:B------:R0:W-:Y:S02]  /*304d0*/  STL.64 [R1+0x3c8], R18 ;  /* 0x0003c81201007387 */ /* 0x0001e40000100a00 */
[----:B0-----:R-:W2:Y:S01]  /*304e0*/  LDL.LU.64 R18, [R1+0x3b38] ;  /* 0x003b380001127983 */ /* 0x001ea20000300a00 */
[----:B------:R-:W2:Y:S02]  /*304f0*/  LDL.LU.64 R16, [R1+0x3b30] ;  /* 0x003b300001107983 */ /* 0x000ea40000300a00 */
[----:B------:R-:W-:-:S02]  /*30500*/  IMAD.MOV.U32 R10, RZ, RZ, R21 ;  /* 0x000000ffff0a7224 */ /* 0x000fc400078e0015 */
[----:B------:R-:W-:Y:S02]  /*30510*/  IMAD.MOV.U32 R11, RZ, RZ, R20 ;  /* 0x000000ffff0b7224 */ /* 0x000fe400078e0014 */
[----:B------:R-:W-:Y:S02]  /*30520*/  IMAD.MOV.U32 R9, RZ, RZ, R26 ;  /* 0x000000ffff097224 */ /* 0x000fe400078e001a */
[----:B------:R-:W-:Y:S02]  /*30530*/  IMAD.MOV.U32 R8, RZ, RZ, R27 ;  /* 0x000000ffff087224 */ /* 0x000fe400078e001b */
[----:B------:R-:W3:Y:S01]  /*30540*/  LDL.LU.64 R26, [R1+0x3b28] ;  /* 0x003b2800011a7983 */ /* 0x000ee20000300a00 */
[----:B------:R-:W4:Y:S02]  /*30550*/  LDL.LU.64 R24, [R1+0x3b20] ;  /* 0x003b200001187983 */ /* 0x000f240000300a00 */
[----:B------:R0:W-:Y:S02]  /*30560*/  STL.64 [R1+0x3b0], R4 ;  /* 0x0003b00401007387 */ /* 0x0001e40000100a00 */
[----:B0-----:R-:W-:-:S02]  /*30570*/  IMAD.MOV.U32 R5, RZ, RZ, R22 ;  /* 0x000000ffff057224 */ /* 0x001fc400078e0016 */
[----:B------:R-:W-:Y:S01]  /*30580*/  IMAD.MOV.U32 R4, RZ, RZ, R23 ;  /* 0x000000ffff047224 */ /* 0x000fe200078e0017 */
[----:B------:R-:W-:Y:S01]  /*30590*/  STL.64 [R1+0x3b8], R6 ;  /* 0x0003b80601007387 */ /* 0x000fe20000100a00 */
[----:B--2---:R-:W-:Y:S03]  /*305a0*/  HMMA.16816.F32.BF16 R20, R12, R10, R16 ;  /* 0x0000000a0c14723c */ /* 0x004fe60000041810 */
[----:B------:R-:W2:Y:S11]  /*305b0*/  LDL.LU R16, [R1+0x2a0] ;  /* 0x0002a00001107983 */ /* 0x000eb60000300800 */
[----:B------:R-:W-:Y:S09]  /*305c0*/  @!UPT UIADD3 URZ, URZ, URZ, URZ ;  /* 0x0000003f3f3ff290 */ /* 0x000ff2000fffe03f */
[----:B------:R-:W-:Y:S01]  /*305d0*/  STL.64 [R1+0x3a0], R20 ;  /* 0x0003a01401007387 */ /* 0x000fe20000100a00 */
[----:B------:R-:W-:Y:S02]  /*305e0*/  STL.64 [R1+0x3a8], R22 ;  /* 0x0003a81601007387 */ /* 0x000fe40000100a00 */
[----:B------:R-:W2:Y:S02]  /*305f0*/  LDL.LU R17, [R1+0x2a4] ;  /* 0x0002a40001117983 */ /* 0x000ea40000300800 */
[----:B------:R-:W2:Y:S01]  /*30600*/  LDL.LU R18, [R1+0x2a8] ;  /* 0x0002a80001127983 */ /* 0x000ea20000300800 */
[----:B------:R-:W2:Y:S04]  /*30610*/  LDL.LU R19, [R1+0x2ac] ;  /* 0x0002ac0001137983 */ /* 0x000ea80000300800 */
[----:B--2---:R0:W-:Y:S01]  /*30620*/  STL.64 [R1+0x3ae8], R18 ;  /* 0x003ae81201007387 */ /* 0x0041e20000100a00 */
[----:B------:R-:W-:Y:S03]  /*30630*/  STL.64 [R1+0x3ae0], R16 ;  /* 0x003ae01001007387 */ /* 0x000fe60000100a00 */
[----:B0-----:R-:W2:Y:S04]  /*30640*/  LDL.LU.64 R18, [R1+0x68] ;  /* 0x0000680001127983 */ /* 0x001ea80000300a00 */
[----:B--2---:R-:W-:Y:S01]  /*30650*/  STL.64 [R1+0x3af8], R18 ;  /* 0x003af81201007387 */ /* 0x004fe20000100a00 */
[----:B------:R0:W-:Y:S02]  /*30660*/  STL.64 [R1+0x3aa0], R10 ;  /* 0x003aa00a01007387 */ /* 0x0001e40000100a00 */
[----:B0-----:R-:W-:-:S02]  /*30670*/  IMAD.MOV.U32 R11, RZ, RZ, R4 ;  /* 0x000000ffff0b7224 */ /* 0x001fc400078e0004 */
[----:B------:R-:W-:Y:S01]  /*30680*/  IMAD.MOV.U32 R10, RZ, RZ, R5 ;  /* 0x000000ffff0a7224 */ /* 0x000fe200078e0005 */
[----:B------:R-:W2:Y:S01]  /*30690*/  LDL.LU R4, [R1+0x360] ;  /* 0x0003600001047983 */ /* 0x000ea20000300800 */
[----:B------:R-:W2:Y:S02]  /*306a0*/  LDL.LU R5, [R1+0x364] ;  /* 0x0003640001057983 */ /* 0x000ea40000300800 */
[----:B------:R-:W2:Y:S02]  /*306b0*/  LDL.LU R6, [R1+0x368] ;  /* 0x0003680001067983 */ /* 0x000ea40000300800 */
[----:B------:R-:W2:Y:S02]  /*306c0*/  LDL.LU R7, [R1+0x36c] ;  /* 0x00036c0001077983 */ /* 0x000ea40000300800 */
[----:B--2---:R-:W-:Y:S01]  /*306d0*/  STL.64 [R1+0x3b18], R6 ;  /* 0x003b180601007387 */ /* 0x004fe20000100a00 */
[----:B------:R0:W-:Y:S03]  /*306e0*/  STL.64 [R1+0x3b10], R4 ;  /* 0x003b100401007387 */ /* 0x0001e60000100a00 */
[----:B0-----:R-:W3:Y:S01]  /*306f0*/  LDL.LU R4, [R1+0x370] ;  /* 0x0003700001047983 */ /* 0x001ee20000300800 */
[----:B------:R-:W3:Y:S02]  /*30700*/  LDL.LU R5, [R1+0x374] ;  /* 0x0003740001057983 */ /* 0x000ee40000300800 */
[----:B------:R-:W3:Y:S02]  /*30710*/  LDL.LU R6, [R1+0x378] ;  /* 0x0003780001067983 */ /* 0x000ee40000300800 */
[----:B------:R-:W3:Y:S01]  /*30720*/  LDL.LU R7, [R1+0x37c] ;  /* 0x00037c0001077983 */ /* 0x000ee20000300800 */
[----:B------:R-:W2:Y:S01]  /*30730*/  LDL.64 R22, [R1+0x38] ;  /* 0x0000380001167983 */ /* 0x000ea20000100a00 */
[----:B------:R-:W2:Y:S02]  /*30740*/  LDL.LU R16, [R1+0x350] ;  /* 0x0003500001107983 */ /* 0x000ea40000300800 */
[----:B------:R-:W2:Y:S02]  /*30750*/  LDL.LU R17, [R1+0x354] ;  /* 0x0003540001117983 */ /* 0x000ea40000300800 */
[----:B------:R-:W2:Y:S01]  /*30760*/  LDL.LU R18, [R1+0x358] ;  /* 0x0003580001127983 */ /* 0x000ea20000300800 */
[----:B------:R-:W2:Y:S01]  /*30770*/  LDL.LU R19, [R1+0x35c] ;  /* 0x00035c0001137983 */ /* 0x000ea20000300800 */
[----:B------:R0:W-:Y:S02]  /*30780*/  STL.64 [R1+0x3ab8], R10 ;  /* 0x003ab80a01007387 */ /* 0x0001e40000100a00 */
[----:B0-----:R-:W-:-:S02]  /*30790*/  IMAD.MOV.U32 R10, RZ, RZ, R9 ;  /* 0x000000ffff0a7224 */ /* 0x001fc400078e0009 */
[----:B------:R-:W-:-:S05]  /*307a0*/  IMAD.MOV.U32 R11, RZ, RZ, R8 ;  /* 0x000000ffff0b7224 */ /* 0x000fca00078e0008 */
[----:B------:R0:W-:Y:S01]  /*307b0*/  STL.64 [R1+0x3af0], R10 ;  /* 0x003af00a01007387 */ /* 0x0001e20000100a00 */
[----:B------:R-:W2:Y:S02]  /*307c0*/  LDL.LU R8, [R1+0x340] ;  /* 0x0003400001087983 */ /* 0x000ea40000300800 */
[----:B------:R-:W2:Y:S01]  /*307d0*/  LDL.LU R9, [R1+0x344] ;  /* 0x0003440001097983 */ /* 0x000ea20000300800 */
[----:B0-----:R-:W2:Y:S01]  /*307e0*/  LDL.LU R10, [R1+0x348] ;  /* 0x00034800010a7983 */ /* 0x001ea20000300800 */
[----:B------:R-:W2:Y:S01]  /*307f0*/  LDL.LU R11, [R1+0x34c] ;  /* 0x00034c00010b7983 */ /* 0x000ea20000300800 */
[C---:B---3--:R-:W-:Y:S11]  /*30800*/  HMMA.16816.F32.BF16 R4, R12.reuse, R26, R4 ;  /* 0x0000001a0c04723c */ /* 0x048ff60000041804 */
[----:B------:R-:W-:Y:S11]  /*30810*/  @!UPT UIADD3 URZ, URZ, URZ, URZ ;  /* 0x0000003f3f3ff290 */ /* 0x000ff6000fffe03f */
[----:B------:R-:W-:Y:S01]  /*30820*/  @!UPT UIADD3 URZ, URZ, URZ, URZ ;  /* 0x0000003f3f3ff290 */ /* 0x000fe2000fffe03f */
[----:B------:R-:W-:Y:S01]  /*30830*/  STL.64 [R1+0x390], R4 ;  /* 0x0003900401007387 */ /* 0x000fe20000100a00 */
[----:B------:R0:W-:Y:S03]  /*30840*/  STL.64 [R1+0x398], R6 ;  /* 0x0003980601007387 */ /* 0x0001e60000100a00 */
[----:B0-----:R-:W2:Y:S01]  /*30850*/  LDL.LU.64 R6, [R1+0x3b18] ;  /* 0x003b180001067983 */ /* 0x001ea20000300a00 */
[----:B------:R-:W2:Y:S02]  /*30860*/  LDL.LU.64 R4, [R1+0x3b10] ;  /* 0x003b100001047983 */ /* 0x000ea40000300a00 */
[----:B------:R-:W-:Y:S02]  /*30870*/  STL.64 [R1+0x3a98], R26 ;  /* 0x003a981a01007387 */ /* 0x000fe40000100a00 */
[----:B----4-:R0:W-:Y:S02]  /*30880*/  STL.64 [R1+0x3a90], R24 ;  /* 0x003a901801007387 */ /* 0x0101e40000100a00 */
[----:B0-----:R-:W3:Y:S01]  /*30890*/  LDL.LU R24, [R1+0x270] ;  /* 0x0002700001187983 */ /* 0x001ee20000300800 */
[----:B------:R-:W3:Y:S02]  /*308a0*/  LDL.LU R25, [R1+0x274] ;  /* 0x0002740001197983 */ /* 0x000ee40000300800 */
[----:B------:R-:W4:Y:S02]  /*308b0*/  LDL.LU R26, [R1+0x278] ;  /* 0x00027800011a7983 */ /* 0x000f240000300800 */
[----:B------:R-:W4:Y:S02]  /*308c0*/  LDL.LU R27, [R1+0x27c] ;  /* 0x00027c00011b7983 */ /* 0x000f240000300800 */
[----:B----4-:R-:W-:Y:S01]  /*308d0*/  STL.64 [R1+0x3ab0], R26 ;  /* 0x003ab01a01007387 */ /* 0x010fe20000100a00 */
[----:B---3--:R0:W-:Y:S03]  /*308e0*/  STL.64 [R1+0x3aa8], R24 ;  /* 0x003aa81801007387 */ /* 0x0081e60000100a00 */
[----:B0-----:R-:W3:Y:S01]  /*308f0*/  LDL.LU R24, [R1+0x280] ;  /* 0x0002800001187983 */ /* 0x001ee20000300800 */
[----:B------:R-:W3:Y:S02]  /*30900*/  LDL.LU R25, [R1+0x284] ;  /* 0x0002840001197983 */ /* 0x000ee40000300800 */
[----:B------:R-:W4:Y:S02]  /*30910*/  LDL.LU R26, [R1+0x288] ;  /* 0x00028800011a7983 */ /* 0x000f240000300800 */
[----:B------:R-:W4:Y:S01]  /*30920*/  LDL.LU R27, [R1+0x28c] ;  /* 0x00028c00011b7983 */ /* 0x000f220000300800 */
[C---:B--2---:R-:W-:Y:S01]  /*30930*/  HMMA.16816.F32.BF16 R4, R12.reuse, R22, R4 ;  /* 0x000000160c04723c */ /* 0x044fe20000041804 */
[----:B----4-:R-:W-:Y:S01]  /*30940*/  STL.64 [R1+0x3ac8], R26 ;  /* 0x003ac81a01007387 */ /* 0x010fe20000100a00 */
[----:B---3--:R0:W-:Y:S03]  /*30950*/  STL.64 [R1+0x3ac0], R24 ;  /* 0x003ac01801007387 */ /* 0x0081e60000100a00 */
[----:B0-----:R-:W2:Y:S01]  /*30960*/  LDL.LU R24, [R1+0x290] ;  /* 0x0002900001187983 */ /* 0x001ea20000300800 */
[----:B------:R-:W2:Y:S02]  /*30970*/  LDL.LU R25, [R1+0x294] ;  /* 0x0002940001197983 */ /* 0x000ea40000300800 */
[----:B------:R-:W2:Y:S02]  /*30980*/  LDL.LU R26, [R1+0x298] ;  /* 0x00029800011a7983 */ /* 0x000ea40000300800 */
[----:B------:R-:W2:Y:S11]  /*30990*/  LDL.LU R27, [R1+0x29c] ;  /* 0x00029c00011b7983 */ /* 0x000eb60000300800 */
[----:B------:R-:W-:Y:S02]  /*309a0*/  @!UPT UIADD3 URZ, URZ, URZ, URZ ;  /* 0x0000003f3f3ff290 */ /* 0x000fe4000fffe03f */
[----:B------:R0:W-:Y:S01]  /*309b0*/  STL.64 [R1+0x380], R4 ;  /* 0x0003800401007387 */ /* 0x0001e20000100a00 */
[----:B------:R1:W-:Y:S02]  /*309c0*/  STL.64 [R1+0x388], R6 ;  /* 0x0003880601007387 */ /* 0x0003e40000100a00 */
[----:B0-----:R-:W-:Y:S01]  /*309d0*/  IMAD.MOV.U32 R5, RZ, RZ, R22 ;  /* 0x000000ffff057224 */ /* 0x001fe200078e0016 */
[----:B-1----:R-:W3:Y:S01]  /*309e0*/  LDL.LU.64 R6, [R1+0x3b08] ;  /* 0x003b080001067983 */ /* 0x002ee20000300a00 */
[----:B------:R-:W-:Y:S02]  /*309f0*/  IMAD.MOV.U32 R4, RZ, RZ, R23 ;  /* 0x000000ffff047224 */ /* 0x000fe400078e0017 */
[----:B------:R-:W4:Y:S02]  /*30a00*/  LDL.LU.64 R22, [R1+0x3b00] ;  /* 0x003b000001167983 */ /* 0x000f240000300a00 */
[C---:B----4-:R-:W-:Y:S11]  /*30a10*/  HMMA.16816.F32.BF16 R16, R12.reuse, R22, R16 ;  /* 0x000000160c10723c */ /* 0x050ff60000041810 */
[----:B------:R-:W-:Y:S11]  /*30a20*/  @!UPT UIADD3 URZ, URZ, URZ, URZ ;  /* 0x0000003f3f3ff290 */ /* 0x000ff6000fffe03f */
[----:B------:R-:W-:Y:S01]  /*30a30*/  @!UPT UIADD3 URZ, URZ, URZ, URZ ;  /* 0x0000003f3f3ff290 */ /* 0x000fe2000fffe03f */
[----:B------:R-:W-:Y:S01]  /*30a40*/  STL.64 [R1+0x370], R16 ;  /* 0x0003701001007387 */ /* 0x000fe20000100a00 */
[----:B------:R0:W-:Y:S03]  /*30a50*/  STL.64 [R1+0x378], R18 ;  /* 0x0003781201007387 */ /* 0x0001e60000100a00 */
[----:B0-----:R-:W4:Y:S02]  /*30a60*/  LDL.LU.64 R18, [R1+0x3af8] ;  /* 0x003af80001127983 */ /* 0x001f240000300a00 */
[C---:B----4-:R-:W-:Y:S11]  /*30a70*/  HMMA.16816.F32.BF16 R8, R12.reuse, R18, R8 ;  /* 0x000000120c08723c */ /* 0x050ff60000041808 */
[----:B------:R-:W-:Y:S11]  /*30a80*/  @!UPT UIADD3 URZ, URZ, URZ, URZ ;  /* 0x0000003f3f3ff290 */ /* 0x000ff6000fffe03f */
[----:B------:R-:W-:Y:S01]  /*30a90*/  @!UPT UIADD3 URZ, URZ, URZ, URZ ;  /* 0x0000003f3f3ff290 */ /* 0x000fe2000fffe03f */
[----:B------:R0:W-:Y:S01]  /*30aa0*/  STL.64 [R1+0x360], R8 ;  /* 0x0003600801007387 */ /* 0x0001e20000100a00 */
[----:B------:R1:W-:Y:S02]  /*30ab0*/  STL.64 [R1+0x368], R10 ;  /* 0x0003680a01007387 */ /* 0x0003e40000100a00 */
[----:B0-----:R-:W-:Y:S01]  /*30ac0*/  IMAD.MOV.U32 R9, RZ, RZ, R18 ;  /* 0x000000ffff097224 */ /* 0x001fe200078e0012 */
[----:B-1----:R-:W2:Y:S01]  /*30ad0*/  LDL.LU.64 R10, [R1+0x3af0] ;  /* 0x003af000010a7983 */ /* 0x002ea20000300a00 */
[----:B------:R-:W-:Y:S02]  /*30ae0*/  IMAD.MOV.U32 R8, RZ, RZ, R19 ;  /* 0x000000ffff087224 */ /* 0x000fe400078e0013 */
[----:B------:R-:W3:Y:S02]  /*30af0*/  LDL.LU.64 R18, [R1+0x3ae8] ;  /* 0x003ae80001127983 */ /* 0x000ee40000300a00 */
[----:B------:R-:W3:Y:S02]  /*30b00*/  LDL.LU.64 R16, [R1+0x3ae0] ;  /* 0x003ae00001107983 */ /* 0x000ee40000300a00 */
[----:B---3--:R-:W-:Y:S01]  /*30b10*/  HMMA.16816.F32.BF16 R12, R12, R6, R16 ;  /* 0x000000060c0c723c */ /* 0x008fe20000041810 */
[----:B------:R-:W2:Y:S01]  /*30b20*/  LDL.LU.64 R18, [R1+0x3ad8] ;  /* 0x003ad80001127983 */ /* 0x000ea20000300a00 */
[----:B------:R-:W2:Y:S11]  /*30b30*/  LDL.LU.64 R16, [R1+0x3ad0] ;  /* 0x003ad00001107983 */ /* 0x000eb60000300a00 */
[----:B------:R-:W-:Y:S10]  /*30b40*/  @!UPT UIADD3 URZ, URZ, URZ, URZ ;  /* 0x0000003f3f3ff290 */ /* 0x000ff4000fffe03f */
[----:B------:R-:W-:Y:S01]  /*30b50*/  STL.64 [R1+0x2a0], R12 ;  /* 0x0002a00c01007387 */ /* 0x000fe20000100a00 */
[----:B------:R0:W-:Y:S02]  /*30b60*/  STL.64 [R1+0x2a8], R14 ;  /* 0x0002a80e01007387 */ /* 0x0001e40000100a00 */
[----:B0-----:R-:W-:Y:S02]  /*30b70*/  IMAD.MOV.U32 R14, RZ, RZ, R9 ;  /* 0x000000ffff0e7224 */ /* 0x001fe400078e0009 */
[----:B------:R-:W-:Y:S02]  /*30b80*/  IMAD.MOV.U32 R15, RZ, RZ, R8 ;  /* 0x000000ffff0f7224 */ /* 0x000fe400078e0008 */
[C---:B--2---:R-:W-:Y:S01]  /*30b90*/  HMMA.16816.F32.BF16 R8, R16.reuse, R10, R24 ;  /* 0x0000000a1008723c */ /* 0x044fe20000041818 */
[----:B------:R-:W2:Y:S01]  /*30ba0*/  LDL.LU.64 R26, [R1+0x3ac8] ;  /* 0x003ac800011a7983 */ /* 0x000ea20000300a00 */
[----:B------:R-:W2:Y:S11]  /*30bb0*/  LDL.LU.64 R24, [R1+0x3ac0] ;  /* 0x003ac00001187983 */ /* 0x000eb60000300a00 */
[----:B------:R-:W-:Y:S10]  /*30bc0*/  @!UPT UIADD3 URZ, URZ, URZ, URZ ;  /* 0x0000003f3f3ff290 */ /* 0x000ff4000fffe03f */
[----:B------:R-:W-:Y:S01]  /*30bd0*/  STL.64 [R1+0x290], R8 ;  /* 0x0002900801007387 */ /* 0x000fe20000100a00 */
[----:B------:R0:W-:Y:S03]  /*30be0*/  STL.64 [R1+0x298], R10 ;  /* 0x0002980a01007387 */ /* 0x0001e60000100a00 */
[----:B0-----:R-:W2:Y:S02]  /*30bf0*/  LDL.LU.64 R10, [R1+0x3ab8] ;  /* 0x003ab800010a7983 */ /* 0x001ea40000300a00 */
[C---:B--2---:R-:W-:Y:S02]  /*30c00*/  HMMA.16816.F32.BF16 R8, R16.reuse, R10, R24 ;  /* 0x0000000a1008723c */ /* 0x044fe40000041818 */
[----:B------:R-:W2:Y:S01]  /*30c10*/  LDL.LU.64 R26, [R1+0x3ab0] ;  /* 0x003ab000011a7983 */ /* 0x000ea20000300a00 */
[----:B------:R-:W2:Y:S11]  /*30c20*/  LDL.LU.64 R24, [R1+0x3aa8] ;  /* 0x003aa80001187983 */ /* 0x000eb60000300a00 */
[----:B------:R-:W-:Y:S09]  /*30c30*/  @!UPT UIADD3 URZ, URZ, URZ, URZ ;  /* 0x0000003f3f3ff290 */ /* 0x000ff2000fffe03f */
[----:B------:R-:W-:Y:S01]  /*30c40*/  STL.64 [R1+0x280], R8 ;  /* 0x0002800801007387 */ /* 0x000fe20000100a00 */
[----:B------:R0:W-:Y:S03]  /*30c50*/  STL.64 [R1+0x288], R10 ;  /* 0x0002880a01007387 */ /* 0x0001e60000100a00 */
[----:B0-----:R-:W2:Y:S02]  /*30c60*/  LDL.LU.64 R10, [R1+0x3aa0] ;  /* 0x003aa000010a7983 */ /* 0x001ea40000300a00 */
[C---:B--2---:R-:W-:Y:S02]  /*30c70*/  HMMA.16816.F32.BF16 R8, R16.reuse, R10, R24 ;  /* 0x0000000a1008723c */ /* 0x044fe40000041818 */
[----:B------:R-:W2:Y:S01]  /*30c80*/  LDL.LU.64 R26, [R1+0x3a98] ;  /* 0x003a9800011a7983 */ /* 0x000ea20000300a00 */
[----:B------:R-:W3:Y:S11]  /*30c90*/  LDL.LU.64 R24, [R1+0x3a90] ;  /* 0x003a900001187983 */ /* 0x000ef60000300a00 */
[----:B------:R-:W-:Y:S09]  /*30ca0*/  @!UPT UIADD3 URZ, URZ, URZ, URZ ;  /* 0x0000003f3f3ff290 */ /* 0x000ff2000fffe03f */
[----:B------:R-:W-:Y:S01]  /*30cb0*/  STL.64 [R1+0x270], R8 ;  /* 0x0002700801007387 */ /* 0x000fe20000100a00 */
[----:B------:R0:W-:Y:S03]  /*30cc0*/  STL.64 [R1+0x278], R10 ;  /* 0x0002780a01007387 */ /* 0x0001e60000100a00 */
[----:B0-----:R-:W2:Y:S01]  /*30cd0*/  LDL.LU.64 R10, [R1+0x3a88] ;  /* 0x003a8800010a7983 */ /* 0x001ea20000300a00 */
[----:B------:R-:W2:Y:S02]  /*30ce0*/  LDL.LU.64 R8, [R1+0x3a80] ;  /* 0x003a800001087983 */ /* 0x000ea40000300a00 */
[----:B--2---:R-:W-:Y:S11]  /*30cf0*/  HMMA.16816.F32.BF16 R8, R16, R26, R8 ;  /* 0x0000001a1008723c */ /* 0x004ff60000041808 */
[----:B------:R-:W-:Y:S11]  /*30d00*/  @!UPT UIADD3 URZ, URZ, URZ, URZ ;  /* 0x0000003f3f3ff290 */ /* 0x000ff6000fffe03f */
[----:B------:R-:W-:Y:S01]  /*30d10*/  @!UPT UIADD3 URZ, URZ, URZ, URZ ;  /* 0x0000003f3f3ff290 */ /* 0x000fe2000fffe03f */
[----:B------:R-:W-:Y:S01]  /*30d20*/  STL.64 [R1+0x260], R8 ;  /* 0x0002600801007387 */ /* 0x000fe20000100a00 */
[----:B------:R0:W-:Y:S03]  /*30d30*/  STL.64 [R1+0x268], R10 ;  /* 0x0002680a01007387 */ /* 0x0001e60000100a00 */
[----:B0-----:R-:W2:Y:S01]  /*30d40*/  LDL.LU.64 R10, [R1+0x3a78] ;  /* 0x003a7800010a7983 */ /* 0x001ea20000300a00 */
[----:B------:R-:W2:Y:S02]  /*30d50*/  LDL.LU.64 R8, [R1+0x3a70] ;  /* 0x003a700001087983 */ /* 0x000ea40000300a00 */
[----:B------:R0:W-:Y:S02]  /*30d60*/  STL.64 [R1+0x39f0], R26 ;  /* 0x0039f01a01007387 */ /* 0x0001e40000100a00 */
[----:B---3--:R2:W-:Y:S02]  /*30d70*/  STL.64 [R1+0x39e8], R24 ;  /* 0x0039e81801007387 */ /* 0x0085e40000100a00 */
[----:B0-----:R-:W-:-:S02]  /*30d80*/  IMAD.MOV.U32 R26, RZ, RZ, R5 ;  /* 0x000000ffff1a7224 */ /* 0x001fc400078e0005 */
[----:B------:R-:W-:-:S07]  /*30d90*/  IMAD.MOV.U32 R27, RZ, RZ, R4 ;  /* 0x000000ffff1b7224 */ /* 0x000fce00078e0004 */
[C---:B--2---:R-:W-:Y:S01]  /*30da0*/  HMMA.16816.F32.BF16 R24, R16.reuse, R26, R8 ;  /* 0x0000001a1018723c */ /* 0x044fe20000041808 */
[----:B------:R-:W2:Y:S01]  /*30db0*/  LDL.LU.64 R10, [R1+0x3a68] ;  /* 0x003a6800010a7983 */ /* 0x000ea20000300a00 */
[----:B------:R-:W2:Y:S02]  /*30dc0*/  LDL.LU.64 R8, [R1+0x3a60] ;  /* 0x003a600001087983 */ /* 0x000ea40000300a00 */
[----:B------:R-:W-:Y:S02]  /*30dd0*/  IMAD.MOV.U32 R5, RZ, RZ, R22 ;  /* 0x000000ffff057224 */ /* 0x000fe400078e0016 */
[----:B------:R-:W-:Y:S11]  /*30de0*/  IMAD.MOV.U32 R4, RZ, RZ, R23 ;  /* 0x000000ffff047224 */ /* 0x000ff600078e0017 */
[----:B------:R-:W-:Y:S06]  /*30df0*/  @!UPT UIADD3 URZ, URZ, URZ, URZ ;  /* 0x0000003f3f3ff290 */ /* 0x000fec000fffe03f */
[----:B------:R-:W-:Y:S01]  /*30e00*/  STL.64 [R1+0x250], R24 ;  /* 0x0002501801007387 */ /* 0x000fe20000100a00 */
[----:B------:R-:W-:Y:S01]  /*30e10*/  STL.64 [R1+0x258], R26 ;  /* 0x0002581a01007387 */ /* 0x000fe20000100a00 */
[----:B--2---:R-:W-:Y:S11]  /*30e20*/  HMMA.16816.F32.BF16 R8, R16, R22, R8 ;  /* 0x000000161008723c */ /* 0x004ff60000041808 */
[----:B------:R-:W-:Y:S11]  /*30e30*/  @!UPT UIADD3 URZ, URZ, URZ, URZ ;  /* 0x0000003f3f3ff290 */ /* 0x000ff6000fffe03f */
[----:B------:R-:W-:Y:S01]  /*30e40*/  @!UPT UIADD3 URZ, URZ, URZ, URZ ;  /* 0x0000003f3f3ff290 */ /* 0x000fe2000fffe03f */
[----:B------:R-:W-:Y:S01]  /*30e50*/  STL.64 [R1+0x240], R8 ;  /* 0x0002400801007387 */ /* 0x000fe20000100a00 */
[----:B------:R-:W-:Y:S02]  /*30e60*/  STL.64 [R1+0x248], R10 ;  /* 0x0002480a01007387 */ /* 0x000fe40000100a00 */
[----:B------:R-:W-:Y:S02]  /*30e70*/  STL.64 [R1+0x3a50], R6 ;  /* 0x003a500601007387 */ /* 0x000fe40000100a00 */
[----:B------:R0:W-:Y:S01]  /*30e80*/  STL.64 [R1+0x3a48], R4 ;  /* 0x003a480401007387 */ /* 0x0001e20000100a00 */
[----:B------:R-:W2:Y:S01]  /*30e90*/  LDL.LU R20, [R1+0x180] ;  /* 0x0001800001147983 */ /* 0x000ea20000300800 */
[----:B------:R-:W2:Y:S02]  /*30ea0*/  LDL.LU R21, [R1+0x184] ;  /* 0x0001840001157983 */ /* 0x000ea40000300800 */
[----:B------:R-:W2:Y:S02]  /*30eb0*/  LDL.LU R22, [R1+0x188] ;  /* 0x0001880001167983 */ /* 0x000ea40000300800 */
[----:B------:R-:W2:Y:S01]  /*30ec0*/  LDL.LU R23, [R1+0x18c] ;  /* 0x00018c0001177983 */ /* 0x000ea20000300800 */
[----:B0-----:R-:W3:Y:S01]  /*30ed0*/  LDL.LU R4, [R1+0x230] ;  /* 0x0002300001047983 */ /* 0x001ee20000300800 */
[----:B------:R-:W3:Y:S02]  /*30ee0*/  LDL.LU R5, [R1+0x234] ;  /* 0x0002340001057983 */ /* 0x000ee40000300800 */
[----:B------:R-:W3:Y:S02]  /*30ef0*/  LDL.LU R6, [R1+0x238] ;  /* 0x0002380001067983 */ /* 0x000ee40000300800 */
[----:B------:R-:W3:Y:S01]  /*30f00*/  LDL.LU R7, [R1+0x23c] ;  /* 0x00023c0001077983 */ /* 0x000ee20000300800 */
[----:B------:R-:W4:Y:S04]  /*30f10*/  LDL.LU.64 R26, [R1+0x8] ;  /* 0x00000800011a7983 */ /* 0x000f280000300a00 */
[----:B----4-:R0:W-:Y:S04]  /*30f20*/  STL.64 [R1+0x3a08], R26 ;  /* 0x003a081a01007387 */ /* 0x0101e80000100a00 */
[----:B0-----:R-:W4:Y:S01]  /*30f30*/  LDL.LU.64 R26, [R1+0x18] ;  /* 0x00001800011a7983 */ /* 0x001f220000300a00 */
[----:B------:R-:W-:-:S03]  /*30f40*/  IMAD.MOV.U32 R11, RZ, RZ, R2 ;  /* 0x000000ffff0b7224 */ /* 0x000fc600078e0002 */
[----:B----4-:R0:W-:Y:S04]  /*30f50*/  STL.64 [R1+0x3a20], R26 ;  /* 0x003a201a01007387 */ /* 0x0101e80000100a00 */
[----:B0-----:R-:W4:Y:S01]  /*30f60*/  LDL.LU.64 R26, [R1+0x28] ;  /* 0x00002800011a7983 */ /* 0x001f220000300a00 */
[----:B------:R-:W2:Y:S02]  /*30f70*/  LDL.LU R8, [R1+0x130] ;  /* 0x0001300001087983 */ /* 0x000ea40000300800 */
[----:B------:R-:W2:Y:S02]  /*30f80*/  LDL.LU R9, [R1+0x134] ;  /* 0x0001340001097983 */ /* 0x000ea40000300800 */
[----:B------:R-:W2:Y:S01]  /*30f90*/  LDL.LU R10, [R1+0x138] ;  /* 0x00013800010a7983 */ /* 0x000ea20000300800 */
[----:B------:R-:W3:Y:S04]  /*30fa0*/  LDL.LU R2, [R1+0x3a5c] ;  /* 0x003a5c0001027983 */ /* 0x000ee80000300800 */
[----:B--2---:R-:W-:Y:S01]  /*30fb0*/  STL.64 [R1+0x39e0], R10 ;  /* 0x0039e00a01007387 */ /* 0x004fe20000100a00 */
[----:B------:R0:W-:Y:S03]  /*30fc0*/  STL.64 [R1+0x39d8], R8 ;  /* 0x0039d80801007387 */ /* 0x0001e60000100a00 */
[----:B0-----:R-:W2:Y:S01]  /*30fd0*/  LDL.LU R8, [R1+0x140] ;  /* 0x0001400001087983 */ /* 0x001ea20000300800 */
[----:B------:R-:W2:Y:S02]  /*30fe0*/  LDL.LU R9, [R1+0x144] ;  /* 0x0001440001097983 */ /* 0x000ea40000300800 */
[----:B------:R-:W2:Y:S02]  /*30ff0*/  LDL.LU R10, [R1+0x148] ;  /* 0x00014800010a7983 */ /* 0x000ea40000300800 */
[----:B------:R-:W2:Y:S02]  /*31000*/  LDL.LU R11, [R1+0x14c] ;  /* 0x00014c00010b7983 */ /* 0x000ea40000300800 */
[----:B--2---:R-:W-:Y:S01]  /*31010*/  STL.64 [R1+0x3a00], R10 ;  /* 0x003a000a01007387 */ /* 0x004fe20000100a00 */
[----:B------:R0:W-:Y:S03]  /*31020*/  STL.64 [R1+0x39f8], R8 ;  /* 0x0039f80801007387 */ /* 0x0001e60000100a00 */
[----:B0-----:R-:W2:Y:S01]  /*31030*/  LDL.LU R8, [R1+0x150] ;  /* 0x0001500001087983 */ /* 0x001ea20000300800 */
[----:B------:R-:W2:Y:S02]  /*31040*/  LDL.LU R9, [R1+0x154] ;  /* 0x0001540001097983 */ /* 0x000ea40000300800 */
[----:B------:R-:W2:Y:S02]  /*31050*/  LDL.LU R10, [R1+0x158] ;  /* 0x00015800010a7983 */ /* 0x000ea40000300800 */
[----:B---3--:R-:W-:-:S02]  /*31060*/  IMAD.MOV.U32 R11, RZ, RZ, R2 ;  /* 0x000000ffff0b7224 */ /* 0x008fc400078e0002 */
[----:B------:R-:W3:Y:S01]  /*31070*/  LDL.LU R2, [R1+0x3a58] ;  /* 0x003a580001027983 */ /* 0x000ee20000300800 */
[----:B------:R-:W-:Y:S03]  /*31080*/  HMMA.16816.F32.BF16 R4, R16, R14, R4 ;  /* 0x0000000e1004723c */ /* 0x000fe60000041804 */
        /* <DEDUP_REMOVED lines=11> */
[----:B---3--:R-:W-:Y:S01]  /*31140*/  IMAD.MOV.U32 R11, RZ, RZ, R2 ;  /* 0x000000ffff0b7224 */ /* 0x008fe200078e0002 */
[----:B------:R-:W-:Y:S01]  /*31150*/  STL.64 [R1+0x230], R4 ;  /* 0x0002300401007387 */ /* 0x000fe20000100a00 */
[----:B------:R0:W-:Y:S02]  /*31160*/  STL [R1+0x238], R6 ;  /* 0x0002380601007387 */ /* 0x0001e40000100800 */
[----:B------:R-:W-:-:S02]  /*31170*/  IMAD.MOV.U32 R2, RZ, RZ, R7 ;  /* 0x000000ffff027224 */ /* 0x000fc400078e0007 */
[----:B0-----:R-:W3:Y:S01]  /*31180*/  LDL.LU.64 R6, [R1+0x3a50] ;  /* 0x003a500001067983 */ /* 0x001ee20000300a00 */
[----:B------:R-:W2:Y:S02]  /*31190*/  LDL.LU.64 R4, [R1+0x3a48] ;  /* 0x003a480001047983 */ /* 0x000ea40000300a00 */
[----:B------:R4:W-:Y:S01]  /*311a0*/  STL [R1+0x38a0], R2 ;  /* 0x0038a00201007387 */ /* 0x0009e20000100800 */
[----:B---3--:R-:W-:Y:S01]  /*311b0*/  HMMA.16816.F32.BF16 R16, R16, R6, R20 ;  /* 0x000000061010723c */ /* 0x008fe20000041814 */
[----:B------:R-:W2:Y:S01]  /*311c0*/  LDL.LU.64 R22, [R1+0x3a40] ;  /* 0x003a400001167983 */ /* 0x000ea20000300a00 */
[----:B------:R-:W2:Y:S02]  /*311d0*/  LDL.LU.64 R20, [R1+0x3a38] ;  /* 0x003a380001147983 */ /* 0x000ea40000300a00 */
[----:B----4-:R-:W-:Y:S11]  /*311e0*/  IMAD.MOV.U32 R2, RZ, RZ, R27 ;  /* 0x000000ffff027224 */ /* 0x010ff600078e001b */
[----:B------:R-:W-:Y:S08]  /*311f0*/  @!UPT UIADD3 URZ, URZ, URZ, URZ ;  /* 0x0000003f3f3ff290 */ /* 0x000ff0000fffe03f */
[----:B------:R0:W-:Y:S01]  /*31200*/  STL.64 [R1+0x180], R16 ;  /* 0x0001801001007387 */ /* 0x0001e20000100a00 */
[----:B------:R-:W-:Y:S02]  /*31210*/  STL.64 [R1+0x188], R18 ;  /* 0x0001881201007387 */ /* 0x000fe40000100a00 */
[----:B0-----:R-:W-:Y:S01]  /*31220*/  IMAD.MOV.U32 R16, RZ, RZ, R26 ;  /* 0x000000ffff107224 */ /* 0x001fe200078e001a */
[----:B--2---:R-:W-:Y:S11]  /*31230*/  HMMA.16816.F32.BF16 R8, R20, R26, R8 ;  /* 0x0000001a1408723c */ /* 0x004ff60000041808 */
[----:B------:R-:W-:Y:S11]  /*31240*/  @!UPT UIADD3 URZ, URZ, URZ, URZ ;  /* 0x0000003f3f3ff290 */ /* 0x000ff6000fffe03f */
[----:B------:R-:W-:Y:S01]  /*31250*/  @!UPT UIADD3 URZ, URZ, URZ, URZ ;  /* 0x0000003f3f3ff290 */ /* 0x000fe2000fffe03f */
[----:B------:R-:W-:Y:S01]  /*31260*/  STL.64 [R1+0x170], R8 ;  /* 0x0001700801007387 */ /* 0x000fe20000100a00 */
[----:B------:R0:W-:Y:S03]  /*31270*/  STL.64 [R1+0x178], R10 ;  /* 0x0001780a01007387 */ /* 0x0001e60000100a00 */
[----:B0-----:R-:W2:Y:S01]  /*31280*/  LDL.LU.64 R10, [R1+0x3a30] ;  /* 0x003a3000010a7983 */ /* 0x001ea20000300a00 */
[----:B------:R-:W2:Y:S02]  /*31290*/  LDL.LU.64 R8, [R1+0x3a28] ;  /* 0x003a280001087983 */ /* 0x000ea40000300a00 */
[----:B------:R-:W2:Y:S02]  /*312a0*/  LDL.LU.64 R26, [R1+0x3a20] ;  /* 0x003a2000011a7983 */ /* 0x000ea40000300a00 */
[----:B------:R-:W-:Y:S02]  /*312b0*/  IMAD.MOV.U32 R18, RZ, RZ, R5 ;  /* 0x000000ffff127224 */ /* 0x000fe400078e0005 */
[----:B------:R-:W-:-:S05]  /*312c0*/  IMAD.MOV.U32 R19, RZ, RZ, R4 ;  /* 0x000000ffff137224 */ /* 0x000fca00078e0004 */
[----:B------:R0:W-:Y:S01]  /*312d0*/  STL.64 [R1+0x39d0], R18 ;  /* 0x0039d01201007387 */ /* 0x0001e20000100a00 */
[----:B------:R-:W-:Y:S03]  /*312e0*/  STL [R1+0x39c8], R16 ;  /* 0x0039c81001007387 */ /* 0x000fe60000100800 */
[----:B0-----:R-:W3:Y:S01]  /*312f0*/  LDL.LU.64 R18, [R1+0x38] ;  /* 0x0000380001127983 */ /* 0x001ee20000300a00 */
        /* <DEDUP_REMOVED lines=9> */
[----:B------:R-:W-:Y:S01]  /*31390*/  STL.64 [R1+0x39c0], R14 ;  /* 0x0039c00e01007387 */ /* 0x000fe20000100a00 */
[----:B------:R0:W-:Y:S04]  /*313a0*/  STL.64 [R1+0x39b8], R12 ;  /* 0x0039b80c01007387 */ /* 0x0001e80000100a00 */
[----:B0-----:R-:W4:Y:S01]  /*313b0*/  LDL.LU R12, [R1+0x120] ;  /* 0x00012000010c7983 */ /* 0x001f220000300800 */
[----:B------:R-:W4:Y:S02]  /*313c0*/  LDL.LU R13, [R1+0x124] ;  /* 0x00012400010d7983 */ /* 0x000f240000300800 */
[----:B------:R-:W4:Y:S02]  /*313d0*/  LDL.LU R14, [R1+0x128] ;  /* 0x00012800010e7983 */ /* 0x000f240000300800 */
[----:B------:R-:W4:Y:S01]  /*313e0*/  LDL.LU R15, [R1+0x12c] ;  /* 0x00012c00010f7983 */ /* 0x000f220000300800 */
[----:B--2---:R-:W-:Y:S01]  /*313f0*/  HMMA.16816.F32.BF16 R8, R20, R26, R8 ;  /* 0x0000001a1408723c */ /* 0x004fe20000041808 */
[----:B------:R-:W-:-:S02]  /*31400*/  IMAD.MOV.U32 R5, RZ, RZ, R26 ;  /* 0x000000ffff057224 */ /* 0x000fc400078e001a */
[----:B------:R-:W-:Y:S11]  /*31410*/  IMAD.MOV.U32 R4, RZ, RZ, R27 ;  /* 0x000000ffff047224 */ /* 0x000ff600078e001b */
[----:B------:R-:W-:Y:S09]  /*31420*/  @!UPT UIADD3 URZ, URZ, URZ, URZ ;  /* 0x0000003f3f3ff290 */ /* 0x000ff2000fffe03f */
[----:B------:R-:W-:Y:S01]  /*31430*/  STL.64 [R1+0x150], R8 ;  /* 0x0001500801007387 */ /* 0x000fe20000100a00 */
[----:B------:R0:W-:Y:S03]  /*31440*/  STL.64 [R1+0x158], R10 ;  /* 0x0001580a01007387 */ /* 0x0001e60000100a00 */
[----:B0-----:R-:W2:Y:S01]  /*31450*/  LDL.LU.64 R10, [R1+0x3a00] ;  /* 0x003a0000010a7983 */ /* 0x001ea20000300a00 */
[----:B------:R-:W2:Y:S02]  /*31460*/  LDL.LU.64 R8, [R1+0x39f8] ;  /* 0x0039f80001087983 */ /* 0x000ea40000300a00 */
[----:B------:R-:W2:Y:S02]  /*31470*/  LDL.LU.64 R26, [R1+0x39f0] ;  /* 0x0039f000011a7983 */ /* 0x000ea40000300a00 */
[----:B------:R-:W3:Y:S01]  /*31480*/  LDL.LU.64 R24, [R1+0x39e8] ;  /* 0x0039e80001187983 */ /* 0x000ee20000300a00 */
[C---:B--2---:R-:W-:Y:S11]  /*31490*/  HMMA.16816.F32.BF16 R8, R20.reuse, R26, R8 ;  /* 0x0000001a1408723c */ /* 0x044ff60000041808 */
[----:B------:R-:W-:Y:S11]  /*314a0*/  @!UPT UIADD3 URZ, URZ, URZ, URZ ;  /* 0x0000003f3f3ff290 */ /* 0x000ff6000fffe03f */
[----:B------:R-:W-:Y:S01]  /*314b0*/  @!UPT UIADD3 URZ, URZ, URZ, URZ ;  /* 0x0000003f3f3ff290 */ /* 0x000fe2000fffe03f */
[----:B------:R-:W-:Y:S01]  /*314c0*/  STL.64 [R1+0x140], R8 ;  /* 0x0001400801007387 */ /* 0x000fe20000100a00 */
[----:B------:R0:W-:Y:S03]  /*314d0*/  STL.64 [R1+0x148], R10 ;  /* 0x0001480a01007387 */ /* 0x0001e60000100a00 */
[----:B0-----:R-:W2:Y:S01]  /*314e0*/  LDL.LU.64 R10, [R1+0x39e0] ;  /* 0x0039e000010a7983 */ /* 0x001ea20000300a00 */
[----:B------:R-:W2:Y:S02]  /*314f0*/  LDL.LU.64 R8, [R1+0x39d8] ;  /* 0x0039d80001087983 */ /* 0x000ea40000300a00 */
[----:B------:R-:W-:Y:S02]  /*31500*/  STL.64 [R1+0x3968], R26 ;  /* 0x0039681a01007387 */ /* 0x000fe40000100a00 */
[----:B---3--:R0:W-:Y:S02]  /*31510*/  STL.64 [R1+0x3960], R24 ;  /* 0x0039601801007387 */ /* 0x0081e40000100a00 */
[----:B0-----:R-:W3:Y:S01]  /*31520*/  LDL.LU R24, [R1+0x110] ;  /* 0x0001100001187983 */ /* 0x001ee20000300800 */
[----:B------:R-:W3:Y:S02]  /*31530*/  LDL.LU R25, [R1+0x114] ;  /* 0x0001140001197983 */ /* 0x000ee40000300800 */
[----:B------:R-:W3:Y:S02]  /*31540*/  LDL.LU R26, [R1+0x118] ;  /* 0x00011800011a7983 */ /* 0x000ee40000300800 */
[----:B------:R-:W3:Y:S01]  /*31550*/  LDL.LU R27, [R1+0x11c] ;  /* 0x00011c00011b7983 */ /* 0x000ee20000300800 */
[C---:B--2---:R-:W-:Y:S11]  /*31560*/  HMMA.16816.F32.BF16 R8, R20.reuse, R18, R8 ;  /* 0x000000121408723c */ /* 0x044ff60000041808 */
[----:B------:R-:W-:Y:S11]  /*31570*/  @!UPT UIADD3 URZ, URZ, URZ, URZ ;  /* 0x0000003f3f3ff290 */ /* 0x000ff6000fffe03f */
[----:B------:R-:W-:Y:S01]  /*31580*/  @!UPT UIADD3 URZ, URZ, URZ, URZ ;  /* 0x0000003f3f3ff290 */ /* 0x000fe2000fffe03f */
[----:B------:R0:W-:Y:S01]  /*31590*/  STL.64 [R1+0x130], R8 ;  /* 0x0001300801007387 */ /* 0x0001e20000100a00 */
[----:B------:R-:W-:Y:S02]  /*315a0*/  STL.64 [R1+0x138], R10 ;  /* 0x0001380a01007387 */ /* 0x000fe40000100a00 */
[----:B0-----:R-:W-:Y:S02]  /*315b0*/  IMAD.MOV.U32 R9, RZ, RZ, R18 ;  /* 0x000000ffff097224 */ /* 0x001fe400078e0012 */
[----:B------:R-:W-:Y:S02]  /*315c0*/  IMAD.MOV.U32 R8, RZ, RZ, R19 ;  /* 0x000000ffff087224 */ /* 0x000fe400078e0013 */
[----:B------:R-:W4:Y:S01]  /*315d0*/  LDL.LU.64 R18, [R1+0x39d0] ;  /* 0x0039d00001127983 */ /* 0x000f220000300a00 */
[----:B------:R-:W2:Y:S01]  /*315e0*/  LDL.LU R16, [R1+0x39c8] ;  /* 0x0039c80001107983 */ /* 0x000ea20000300800 */
[C---:B----4-:R-:W-:Y:S11]  /*315f0*/  HMMA.16816.F32.BF16 R12, R20.reuse, R18, R12 ;  /* 0x00000012140c723c */ /* 0x050ff6000004180c */
[----:B------:R-:W-:Y:S11]  /*31600*/  @!UPT UIADD3 URZ, URZ, URZ, URZ ;  /* 0x0000003f3f3ff290 */ /* 0x000ff6000fffe03f */
[----:B------:R-:W-:Y:S01]  /*31610*/  @!UPT UIADD3 URZ, URZ, URZ, URZ ;  /* 0x0000003f3f3ff290 */ /* 0x000fe2000fffe03f */
[----:B------:R-:W-:Y:S01]  /*31620*/  STL.64 [R1+0x120], R12 ;  /* 0x0001200c01007387 */ /* 0x000fe20000100a00 */
[----:B------:R0:W-:Y:S03]  /*31630*/  STL.64 [R1+0x128], R14 ;  /* 0x0001280e01007387 */ /* 0x0001e60000100a00 */
[----:B0-----:R-:W3:Y:S01]  /*31640*/  LDL.LU.64 R14, [R1+0x39c0] ;  /* 0x0039c000010e7983 */ /* 0x001ee20000300a00 */
[----:B------:R-:W4:Y:S02]  /*31650*/  LDL.LU.64 R12, [R1+0x39b8] ;  /* 0x0039b800010c7983 */ /* 0x000f240000300a00 */
[----:B------:R0:W-:Y:S02]  /*31660*/  STL.64 [R1+0x3940], R18 ;  /* 0x0039401201007387 */ /* 0x0001e40000100a00 */
[----:B0-----:R-:W-:Y:S02]  /*31670*/  IMAD.MOV.U32 R19, RZ, RZ, R8 ;  /* 0x000000ffff137224 */ /* 0x001fe400078e0008 */
[----:B------:R-:W-:Y:S01]  /*31680*/  IMAD.MOV.U32 R18, RZ, RZ, R9 ;  /* 0x000000ffff127224 */ /* 0x000fe200078e0009 */
[----:B---3--:R-:W-:Y:S11]  /*31690*/  HMMA.16816.F32.BF16 R24, R20, R14, R24 ;  /* 0x0000000e1418723c */ /* 0x008ff60000041818 */
[----:B------:R-:W-:Y:S11]  /*316a0*/  @!UPT UIADD3 URZ, URZ, URZ, URZ ;  /* 0x0000003f3f3ff290 */ /* 0x000ff6000fffe03f */
[----:B------:R-:W-:Y:S01]  /*316b0*/  @!UPT UIADD3 URZ, URZ, URZ, URZ ;  /* 0x0000003f3f3ff290 */ /* 0x000fe2000fffe03f */
[----:B------:R0:W-:Y:S01]  /*316c0*/  STL.64 [R1+0x110], R24 ;  /* 0x0001101801007387 */ /* 0x0001e20000100a00 */
[----:B------:R1:W-:Y:S02]  /*316d0*/  STL.64 [R1+0x118], R26 ;  /* 0x0001181a01007387 */ /* 0x0003e40000100a00 */
[----:B------:R-:W3:Y:S02]  /*316e0*/  LDL.LU R8, [R1+0x40] ;  /* 0x0000400001087983 */ /* 0x000ee40000300800 */
[----:B------:R-:W3:Y:S01]  /*316f0*/  LDL.LU R9, [R1+0x44] ;  /* 0x0000440001097983 */ /* 0x000ee20000300800 */
[----:B------:R-:W2:Y:S01]  /*31700*/  LDL.LU R10, [R1+0x48] ;  /* 0x00004800010a7983 */ /* 0x000ea20000300800 */
[----:B------:R-:W2:Y:S03]  /*31710*/  LDL.LU R11, [R1+0x4c] ;  /* 0x00004c00010b7983 */ /* 0x000ea60000300800 */
[----:B--2---:R4:W-:Y:S01]  /*31720*/  STL.64 [R1+0x3978], R10 ;  /* 0x0039780a01007387 */ /* 0x0049e20000100a00 */
[----:B---3--:R2:W-:Y:S02]  /*31730*/  STL.64 [R1+0x3970], R8 ;  /* 0x0039700801007387 */ /* 0x0085e40000100a00 */
[----:B0-----:R-:W3:Y:S02]  /*31740*/  LDL.LU R24, [R1+0x80] ;  /* 0x0000800001187983 */ /* 0x001ee40000300800 */
[----:B------:R-:W3:Y:S01]  /*31750*/  LDL.LU R25, [R1+0x84] ;  /* 0x0000840001197983 */ /* 0x000ee20000300800 */
[----:B-1----:R-:W2:Y:S01]  /*31760*/  LDL.LU R26, [R1+0x88] ;  /* 0x00008800011a7983 */ /* 0x002ea20000300800 */
[----:B------:R-:W2:Y:S02]  /*31770*/  LDL.LU R27, [R1+0x8c] ;  /* 0x00008c00011b7983 */ /* 0x000ea40000300800 */
[----:B----4-:R-:W-:-:S02]  /*31780*/  IMAD.MOV.U32 R10, RZ, RZ, R13 ;  /* 0x000000ffff0a7224 */ /* 0x010fc400078e000d */
[----:B------:R-:W-:Y:S01]  /*31790*/  IMAD.MOV.U32 R11, RZ, RZ, R12 ;  /* 0x000000ffff0b7224 */ /* 0x000fe200078e000c */
[----:B--2---:R-:W-:Y:S01]  /*317a0*/  STL.64 [R1+0x3988], R26 ;  /* 0x0039881a01007387 */ /* 0x004fe20000100a00 */
[----:B---3--:R-:W-:Y:S03]  /*317b0*/  STL.64 [R1+0x3980], R24 ;  /* 0x0039801801007387 */ /* 0x008fe60000100a00 */
[----:B------:R0:W-:Y:S02]  /*317c0*/  STL.64 [R1+0x39b0], R10 ;  /* 0x0039b00a01007387 */ /* 0x0001e40000100a00 */
[----:B------:R-:W2:Y:S01]  /*317d0*/  LDL.LU R8, [R1+0xb0] ;  /* 0x0000b00001087983 */ /* 0x000ea20000300800 */
[----:B------:R-:W2:Y:S04]  /*317e0*/  LDL.LU R9, [R1+0xb4] ;  /* 0x0000b40001097983 */ /* 0x000ea80000300800 */
[----:B0-----:R-:W2:Y:S01]  /*317f0*/  LDL.LU R10, [R1+0xb8] ;  /* 0x0000b800010a7983 */ /* 0x001ea20000300800 */
[----:B------:R-:W2:Y:S02]  /*31800*/  LDL.LU R11, [R1+0xbc] ;  /* 0x0000bc00010b7983 */ /* 0x000ea40000300800 */
[----:B------:R-:W3:Y:S02]  /*31810*/  LDL.LU R24, [R1+0x90] ;  /* 0x0000900001187983 */ /* 0x000ee40000300800 */
[----:B------:R-:W3:Y:S01]  /*31820*/  LDL.LU R25, [R1+0x94] ;  /* 0x0000940001197983 */ /* 0x000ee20000300800 */
[----:B------:R-:W4:Y:S01]  /*31830*/  LDL.LU R26, [R1+0x98] ;  /* 0x00009800011a7983 */ /* 0x000f220000300800 */
[----:B------:R-:W4:Y:S03]  /*31840*/  LDL.LU R27, [R1+0x9c] ;  /* 0x00009c00011b7983 */ /* 0x000f260000300800 */
[----:B----4-:R-:W-:Y:S01]  /*31850*/  STL.64 [R1+0x3998], R26 ;  /* 0x0039981a01007387 */ /* 0x010fe20000100a00 */
[----:B---3--:R0:W-:Y:S03]  /*31860*/  STL.64 [R1+0x3990], R24 ;  /* 0x0039901801007387 */ /* 0x0081e60000100a00 */
[----:B0-----:R-:W3:Y:S01]  /*31870*/  LDL.LU R24, [R1+0xa0] ;  /* 0x0000a00001187983 */ /* 0x001ee20000300800 */
[----:B------:R-:W3:Y:S02]  /*31880*/  LDL.LU R25, [R1+0xa4] ;  /* 0x0000a40001197983 */ /* 0x000ee40000300800 */
[----:B------:R-:W3:Y:S02]  /*31890*/  LDL.LU R26, [R1+0xa8] ;  /* 0x0000a800011a7983 */ /* 0x000ee40000300800 */
[----:B------:R-:W3:Y:S01]  /*318a0*/  LDL.LU R27, [R1+0xac] ;  /* 0x0000ac00011b7983 */ /* 0x000ee20000300800 */
[----:B------:R-:W-:Y:S01]  /*318b0*/  STL.64 [R1+0x3958], R18 ;  /* 0x0039581201007387 */ /* 0x000fe20000100a00 */
[----:B------:R0:W-:Y:S02]  /*318c0*/  STL.64 [R1+0x3938], R14 ;  /* 0x0039380e01007387 */ /* 0x0001e40000100a00 */
[----:B------:R-:W4:Y:S02]  /*318d0*/  LDL.LU R12, [R1+0x330] ;  /* 0x00033000010c7983 */ /* 0x000f240000300800 */
[----:B------:R-:W4:Y:S01]  /*318e0*/  LDL.LU R13, [R1+0x334] ;  /* 0x00033400010d7983 */ /* 0x000f220000300800 */
[----:B0-----:R-:W3:Y:S01]  /*318f0*/  LDL.LU R14, [R1+0x338] ;  /* 0x00033800010e7983 */ /* 0x001ee20000300800 */
[----:B------:R-:W3:Y:S01]  /*31900*/  LDL.LU R15, [R1+0x33c] ;  /* 0x00033c00010f7983 */ /* 0x000ee20000300800 */
[----:B--2---:R-:W-:Y:S01]  /*31910*/  HMMA.16816.F32.BF16 R20, R20, R6, R8 ;  /* 0x000000061414723c */ /* 0x004fe20000041808 */
[----:B------:R-:W-:-:S02]  /*31920*/  IMAD.MOV.U32 R18, RZ, RZ, R5 ;  /* 0x000000ffff127224 */ /* 0x000fc400078e0005 */
[----:B------:R-:W-:-:S04]  /*31930*/  IMAD.MOV.U32 R19, RZ, RZ, R4 ;  /* 0x000000ffff137224 */ /* 0x000fc800078e0004 */
[----:B------:R-:W-:Y:S02]  /*31940*/  IMAD.MOV.U32 R9, RZ, RZ, R6 ;  /* 0x000000ffff097224 */ /* 0x000fe400078e0006 */
[----:B------:R-:W-:Y:S01]  /*31950*/  IMAD.MOV.U32 R8, RZ, RZ, R7 ;  /* 0x000000ffff087224 */ /* 0x000fe200078e0007 */
[----:B---3--:R-:W-:Y:S01]  /*31960*/  STL.64 [R1+0x3950], R14 ;  /* 0x0039500e01007387 */ /* 0x008fe20000100a00 */
[----:B----4-:R0:W-:Y:S03]  /*31970*/  STL.64 [R1+0x3948], R12 ;  /* 0x0039480c01007387 */ /* 0x0101e60000100a00 */
[----:B0-----:R-:W2:Y:S01]  /*31980*/  LDL.LU R12, [R1+0x220] ;  /* 0x00022000010c7983 */ /* 0x001ea20000300800 */
[----:B------:R-:W2:Y:S02]  /*31990*/  LDL.LU R13, [R1+0x224] ;  /* 0x00022400010d7983 */ /* 0x000ea40000300800 */
[----:B------:R-:W2:Y:S02]  /*319a0*/  LDL.LU R14, [R1+0x228] ;  /* 0x00022800010e7983 */ /* 0x000ea40000300800 */
[----:B------:R-:W2:Y:S01]  /*319b0*/  LDL.LU R15, [R1+0x22c] ;  /* 0x00022c00010f7983 */ /* 0x000ea20000300800 */
[----:B------:R-:W3:Y:S03]  /*319c0*/  LDL.LU.64 R10, [R1+0x39b0] ;  /* 0x0039b000010a7983 */ /* 0x000ee60000300a00 */
[----:B------:R-:W-:Y:S02]  /*319d0*/  STL.64 [R1+0xb0], R20 ;  /* 0x0000b01401007387 */ /* 0x000fe40000100a00 */
[----:B------:R0:W-:Y:S02]  /*319e0*/  STL.64 [R1+0xb8], R22 ;  /* 0x0000b81601007387 */ /* 0x0001e40000100a00 */
[----:B------:R-:W4:Y:S01]  /*319f0*/  LDL.LU.64 R6, [R1+0x39a8] ;  /* 0x0039a80001067983 */ /* 0x000f220000300a00 */
[----:B------:R-:W4:Y:S01]  /*31a00*/  LDL.LU.64 R4, [R1+0x39a0] ;  /* 0x0039a00001047983 */ /* 0x000f220000300a00 */
[----:B0-----:R-:W-:-:S02]  /*31a10*/  IMAD.MOV.U32 R22, RZ, RZ, R16 ;  /* 0x000000ffff167224 */ /* 0x001fc400078e0010 */
[----:B------:R-:W-:-:S07]  /*31a20*/  IMAD.MOV.U32 R23, RZ, RZ, R2 ;  /* 0x000000ffff177224 */ /* 0x000fce00078e0002 */
[----:B----4-:R-:W-:Y:S01]  /*31a30*/  HMMA.16816.F32.BF16 R20, R4, R22, R24 ;  /* 0x000000160414723c */ /* 0x010fe20000041818 */
[----:B------:R-:W3:Y:S01]  /*31a40*/  LDL.LU.64 R26, [R1+0x3998] ;  /* 0x00399800011a7983 */ /* 0x000ee20000300a00 */
[----:B------:R-:W3:Y:S11]  /*31a50*/  LDL.LU.64 R24, [R1+0x3990] ;  /* 0x0039900001187983 */ /* 0x000ef60000300a00 */
[----:B------:R-:W-:Y:S10]  /*31a60*/  @!UPT UIADD3 URZ, URZ, URZ, URZ ;  /* 0x0000003f3f3ff290 */ /* 0x000ff4000fffe03f */
[----:B------:R0:W-:Y:S01]  /*31a70*/  STL.64 [R1+0xa0], R20 ;  /* 0x0000a01401007387 */ /* 0x0001e20000100a00 */
[----:B------:R1:W-:Y:S03]  /*31a80*/  STL.64 [R1+0xa8], R22 ;  /* 0x0000a81601007387 */ /* 0x0003e60000100a00 */
[----:B0-----:R-:W4:Y:S01]  /*31a90*/  LDL.LU R20, [R1+0x320] ;  /* 0x0003200001147983 */ /* 0x001f220000300800 */
[----:B------:R-:W4:Y:S02]  /*31aa0*/  LDL.LU R21, [R1+0x324] ;  /* 0x0003240001157983 */ /* 0x000f240000300800 */
[----:B-1----:R-:W2:Y:S02]  /*31ab0*/  LDL.LU R22, [R1+0x328] ;  /* 0x0003280001167983 */ /* 0x002ea40000300800 */
[----:B------:R-:W2:Y:S01]  /*31ac0*/  LDL.LU R23, [R1+0x32c] ;  /* 0x00032c0001177983 */ /* 0x000ea20000300800 */
[----:B------:R-:W0:Y:S04]  /*31ad0*/  S2R R2, SR_TID.X ;  /* 0x0000000000027919 */ /* 0x000e280000002100 */
[----:B------:R-:W1:Y:S04]  /*31ae0*/  S2R R17, SR_TID.X ;  /* 0x0000000000117919 */ /* 0x000e680000002100 */
[----:B--2---:R2:W-:Y:S01]  /*31af0*/  STL.64 [R1+0x3920], R22 ;  /* 0x0039201601007387 */ /* 0x0045e20000100a00 */
[----:B----4-:R4:W-:Y:S02]  /*31b00*/  STL.64 [R1+0x3918], R20 ;  /* 0x0039181401007387 */ /* 0x0109e40000100a00 */
[----:B--2---:R-:W-:-:S02]  /*31b10*/  IMAD.MOV.U32 R22, RZ, RZ, R9 ;  /* 0x000000ffff167224 */ /* 0x004fc400078e0009 */
[----:B------:R-:W-:-:S05]  /*31b20*/  IMAD.MOV.U32 R23, RZ, RZ, R8 ;  /* 0x000000ffff177224 */ /* 0x000fca00078e0008 */
[----:B------:R2:W-:Y:S01]  /*31b30*/  STL.64 [R1+0x3930], R22 ;  /* 0x0039301601007387 */ /* 0x0005e20000100a00 */
[----:B----4-:R-:W4:Y:S02]  /*31b40*/  LDL.LU R20, [R1+0x450] ;  /* 0x0004500001147983 */ /* 0x010f240000300800 */
[----:B------:R-:W4:Y:S01]  /*31b50*/  LDL.LU R21, [R1+0x454] ;  /* 0x0004540001157983 */ /* 0x000f220000300800 */
[----:B---3--:R-:W-:Y:S01]  /*31b60*/  HMMA.16816.F32.BF16 R8, R4, R10, R24 ;  /* 0x0000000a0408723c */ /* 0x008fe20000041818 */
[----:B--2---:R-:W4:Y:S01]  /*31b70*/  LDL.LU R22, [R1+0x458] ;  /* 0x0004580001167983 */ /* 0x004f220000300800 */
[----:B------:R-:W4:Y:S02]  /*31b80*/  LDL.LU R23, [R1+0x45c] ;  /* 0x00045c0001177983 */ /* 0x000f240000300800 */
[----:B------:R-:W2:Y:S02]  /*31b90*/  LDL.LU.64 R26, [R1+0x3988] ;  /* 0x00398800011a7983 */ /* 0x000ea40000300a00 */
[----:B------:R-:W2:Y:S01]  /*31ba0*/  LDL.LU.64 R24, [R1+0x3980] ;  /* 0x0039800001187983 */ /* 0x000ea20000300a00 */
[----:B0-----:R-:W-:Y:S01]  /*31bb0*/  LOP3.LUT R2, R2, 0x7, RZ, 0xc0, !PT ;  /* 0x0000000702027812 */ /* 0x001fe200078ec0ff */
[----:B-1----:R-:W-:-:S04]  /*31bc0*/  IMAD.SHL.U32 R17, R17, 0x2, RZ ;  /* 0x0000000211117824 */ /* 0x002fc800078e00ff */
[----:B------:R-:W-:-:S11]  /*31bd0*/  IMAD R2, R2, 0x110, RZ ;  /* 0x0000011002027824 */ /* 0x000fd600078e02ff */
[----:B------:R-:W-:Y:S01]  /*31be0*/  STL.64 [R1+0x90], R8 ;  /* 0x0000900801007387 */ /* 0x000fe20000100a00 */
[----:B------:R0:W-:Y:S01]  /*31bf0*/  STL.64 [R1+0x98], R10 ;  /* 0x0000980a01007387 */ /* 0x0001e20000100a00 */
[----:B------:R-:W-:Y:S02]  /*31c00*/  LOP3.LUT R2, R2, 0x30, R17, 0x78, !PT ;  /* 0x0000003002027812 */ /* 0x000fe400078e7811 */
[----:B0-----:R-:W3:Y:S01]  /*31c10*/  LDL.LU.64 R10, [R1+0x3978] ;  /* 0x00397800010a7983 */ /* 0x001ee20000300a00 */
[----:B------:R-:W3:Y:S01]  /*31c20*/  LDL.LU.64 R8, [R1+0x3970] ;  /* 0x0039700001087983 */ /* 0x000ee20000300a00 */
[----:B--2---:R-:W-:Y:S02]  /*31c30*/  HMMA.16816.F32.BF16 R16, R4, R18, R24 ;  /* 0x000000120410723c */ /* 0x004fe40000041818 */
[----:B------:R-:W3:Y:S01]  /*31c40*/  LDL.LU.64 R26, [R1+0x3968] ;  /* 0x00396800011a7983 */ /* 0x000ee20000300a00 */
[----:B------:R-:W2:Y:S01]  /*31c50*/  LDL.LU.64 R24, [R1+0x3960] ;  /* 0x0039600001187983 */ /* 0x000ea20000300a00 */
[----:B------:R-:W-:-:S02]  /*31c60*/  LOP3.LUT R2, R2, 0x40, RZ, 0x3c, !PT ;  /* 0x0000004002027812 */ /* 0x000fc400078e3cff */
[----:B--2---:R0:W-:Y:S11]  /*31c70*/  STL.64 [R1+0x3928], R24 ;  /* 0x0039281801007387 */ /* 0x0041f60000100a00 */
[----:B------:R-:W-:Y:S06]  /*31c80*/  @!UPT UIADD3 URZ, URZ, URZ, URZ ;  /* 0x0000003f3f3ff290 */ /* 0x000fec000fffe03f */
[----:B------:R-:W-:Y:S02]  /*31c90*/  STL.64 [R1+0x80], R16 ;  /* 0x0000801001007387 */ /* 0x000fe40000100a00 */
[----:B------:R-:W-:Y:S02]  /*31ca0*/  STL.64 [R1+0x88], R18 ;  /* 0x0000881201007387 */ /* 0x000fe40000100a00 */
[----:B------:R-:W1:Y:S01]  /*31cb0*/  LDSM.16.M88.4 R16, [R2+0x20000] ;  /* 0x020000000210783b */ /* 0x000e620000000200 */
[C---:B---3--:R-:W-:Y:S03]  /*31cc0*/  HMMA.16816.F32.BF16 R8, R4.reuse, R26, R8 ;  /* 0x0000001a0408723c */ /* 0x048fe60000041808 */
[----:B0-----:R-:W2:Y:S11]  /*31cd0*/  LDL.LU R24, [R1+0x460] ;  /* 0x0004600001187983 */ /* 0x001eb60000300800 */
[----:B------:R-:W-:Y:S09]  /*31ce0*/  @!UPT UIADD3 URZ, URZ, URZ, URZ ;  /* 0x0000003f3f3ff290 */ /* 0x000ff2000fffe03f */
[----:B------:R-:W-:Y:S01]  /*31cf0*/  STL.64 [R1+0x470], R8 ;  /* 0x0004700801007387 */ /* 0x000fe20000100a00 */
[----:B------:R-:W-:Y:S02]  /*31d00*/  STL.64 [R1+0x478], R10 ;  /* 0x0004780a01007387 */ /* 0x000fe40000100a00 */
[----:B------:R-:W2:Y:S02]  /*31d10*/  LDL.LU R25, [R1+0x464] ;  /* 0x0004640001197983 */ /* 0x000ea40000300800 */
[----:B------:R-:W2:Y:S01]  /*31d20*/  LDL.LU R26, [R1+0x468] ;  /* 0x00046800011a7983 */ /* 0x000ea20000300800 */
[----:B------:R-:W2:Y:S04]  /*31d30*/  LDL.LU R27, [R1+0x46c] ;  /* 0x00046c00011b7983 */ /* 0x000ea80000300800 */
[----:B------:R-:W-:Y:S04]  /*31d40*/  LDSM.16.MT88.4 R8, [R0+0x8000] ;  /* 0x008000000008783b */ /* 0x000fe80000004200 */
[----:B-1----:R-:W-:Y:S01]  /*31d50*/  STL.64 [R1+0x40], R16 ;  /* 0x0000401001007387 */ /* 0x002fe20000100a00 */
[----:B------:R0:W-:Y:S03]  /*31d60*/  STL.64 [R1+0x48], R18 ;  /* 0x0000481201007387 */ /* 0x0001e60000100a00 */
[----:B0-----:R-:W3:Y:S02]  /*31d70*/  LDL.LU.64 R18, [R1+0x3958] ;  /* 0x0039580001127983 */ /* 0x001ee40000300a00 */
[C---:B---3--:R-:W-:Y:S02]  /*31d80*/  HMMA.16816.F32.BF16 R16, R4.reuse, R18, R12 ;  /* 0x000000120410723c */ /* 0x048fe4000004180c */
[----:B------:R-:W3:Y:S01]  /*31d90*/  LDL.LU.64 R14, [R1+0x3950] ;  /* 0x00395000010e7983 */ /* 0x000ee20000300a00 */
[----:B------:R-:W3:Y:S11]  /*31da0*/  LDL.LU.64 R12, [R1+0x3948] ;  /* 0x00394800010c7983 */ /* 0x000ef60000300a00 */
[----:B------:R-:W-:Y:S09]  /*31db0*/  @!UPT UIADD3 URZ, URZ, URZ, URZ ;  /* 0x0000003f3f3ff290 */ /* 0x000ff2000fffe03f */
[----:B------:R-:W-:Y:S01]  /*31dc0*/  STL.64 [R1+0x220], R16 ;  /* 0x0002201001007387 */ /* 0x000fe20000100a00 */
[----:B------:R-:W-:Y:S02]  /*31dd0*/  STL.64 [R1+0x228], R18 ;  /* 0x0002281201007387 */ /* 0x000fe40000100a00 */
[----:B------:R-:W0:Y:S02]  /*31de0*/  LDSM.16.M88.4 R16, [R2+0x20800] ;  /* 0x020800000210783b */ /* 0x000e240000000200 */
[----:B0-----:R-:W-:Y:S02]  /*31df0*/  STL.64 [R1+0x20], R16 ;  /* 0x0000201001007387 */ /* 0x001fe40000100a00 */
[----:B------:R0:W-:Y:S02]  /*31e00*/  STL.64 [R1+0x28], R18 ;  /* 0x0000281201007387 */ /* 0x0001e40000100a00 */
[----:B0-----:R-:W3:Y:S02]  /*31e10*/  LDL.LU.64 R18, [R1+0x3940] ;  /* 0x0039400001127983 */ /* 0x001ee40000300a00 */
[----:B---3--:R-:W-:Y:S02]  /*31e20*/  HMMA.16816.F32.BF16 R12, R4, R18, R12 ;  /* 0x00000012040c723c */ /* 0x008fe4000004180c */
[----:B------:R-:W0:Y:S11]  /*31e30*/  LDSM.16.M88.4 R16, [R2+0x21000] ;  /* 0x021000000210783b */ /* 0x000e360000000200 */
[----:B------:R-:W-:Y:S10]  /*31e40*/  @!UPT UIADD3 URZ, URZ, URZ, URZ ;  /* 0x0000003f3f3ff290 */ /* 0x000ff4000fffe03f */
[----:B------:R-:W-:Y:S01]  /*31e50*/  STL.64 [R1+0x340], R12 ;  /* 0x0003400c01007387 */ /* 0x000fe20000100a00 */
[----:B------:R-:W-:Y:S02]  /*31e60*/  STL.64 [R1+0x348], R14 ;  /* 0x0003480e01007387 */ /* 0x000fe40000100a00 */
[----:B------:R-:W1:Y:S01]  /*31e70*/  LDSM.16.M88.4 R12, [R2+0x21800] ;  /* 0x02180000020c783b */ /* 0x000e620000000200 */
[----:B0-----:R-:W-:Y:S03]  /*31e80*/  STL.64 [R1+0x10], R16 ;  /* 0x0000101001007387 */ /* 0x001fe60000100a00 */
[----:B------:R-:W-:Y:S01]  /*31e90*/  STL.64 [R1+0x18], R18 ;  /* 0x0000181201007387 */ /* 0x000fe20000100a00 */
[----:B-1----:R-:W-:Y:S01]  /*31ea0*/  STL.64 [R1], R12 ;  /* 0x0000000c01007387 */ /* 0x002fe20000100a00 */
[----:B------:R0:W-:Y:S03]  /*31eb0*/  STL.64 [R1+0x8], R14 ;  /* 0x0000080e01007387 */ /* 0x0001e60000100a00 */
[----:B0-----:R-:W4:Y:S01]  /*31ec0*/  LDL.LU.64 R14, [R1+0x3938] ;  /* 0x00393800010e7983 */ /* 0x001f220000300a00 */
[----:B------:R-:W-:-:S02]  /*31ed0*/  IMAD.MOV.U32 R17, RZ, RZ, R12 ;  /* 0x000000ffff117224 */ /* 0x000fc400078e000c */
[----:B------:R-:W-:Y:S02]  /*31ee0*/  IMAD.MOV.U32 R16, RZ, RZ, R13 ;  /* 0x000000ffff107224 */ /* 0x000fe400078e000d */
[C---:B----4-:R-:W-:Y:S01]  /*31ef0*/  HMMA.16816.F32.BF16 R12, R4.reuse, R14, R20 ;  /* 0x0000000e040c723c */ /* 0x050fe20000041814 */
[----:B------:R-:W2:Y:S11]  /*31f00*/  LDL.LU.64 R22, [R1+0x3930] ;  /* 0x0039300001167983 */ /* 0x000eb60000300a00 */
[----:B------:R-:W-:Y:S11]  /*31f10*/  @!UPT UIADD3 URZ, URZ, URZ, URZ ;  /* 0x0000003f3f3ff290 */ /* 0x000ff6000fffe03f */
[----:B------:R-:W-:Y:S01]  /*31f20*/  STL.64 [R1+0x350], R12 ;  /* 0x0003500c01007387 */ /* 0x000fe20000100a00 */
[----:B------:R-:W-:Y:S02]  /*31f30*/  STL.64 [R1+0x358], R14 ;  /* 0x0003580e01007387 */ /* 0x000fe40000100a00 */
[----:B------:R-:W-:Y:S01]  /*31f40*/  LDSM.16.M88.4 R12, [R2+0x22000] ;  /* 0x02200000020c783b */ /* 0x000fe20000000200 */
[----:B--2---:R-:W-:Y:S01]  /*31f50*/  HMMA.16816.F32.BF16 R4, R4, R22, R24 ;  /* 0x000000160404723c */ /* 0x004fe20000041818 */
[----:B------:R-:W2:Y:S02]  /*31f60*/  LDL.LU.64 R24, [R1+0x3928] ;  /* 0x0039280001187983 */ /* 0x000ea40000300a00 */
[----:B------:R-:W3:Y:S02]  /*31f70*/  LDL.LU.64 R22, [R1+0x3920] ;  /* 0x0039200001167983 */ /* 0x000ee40000300a00 */
[----:B------:R-:W3:Y:S11]  /*31f80*/  LDL.LU.64 R20, [R1+0x3918] ;  /* 0x0039180001147983 */ /* 0x000ef60000300a00 */
[----:B------:R-:W-:Y:S07]  /*31f90*/  @!UPT UIADD3 URZ, URZ, URZ, URZ ;  /* 0x0000003f3f3ff290 */ /* 0x000fee000fffe03f */
[----:B------:R0:W-:Y:S01]  /*31fa0*/  STL.64 [R1+0x330], R4 ;  /* 0x0003300401007387 */ /* 0x0001e20000100a00 */
[----:B------:R-:W-:Y:S02]  /*31fb0*/  STL.64 [R1+0x338], R6 ;  /* 0x0003380601007387 */ /* 0x000fe40000100a00 */
[----:B0-----:R-:W-:Y:S02]  /*31fc0*/  IMAD.MOV.U32 R5, RZ, RZ, R16 ;  /* 0x000000ffff057224 */ /* 0x001fe400078e0010 */
[----:B------:R-:W-:Y:S01]  /*31fd0*/  IMAD.MOV.U32 R4, RZ, RZ, R17 ;  /* 0x000000ffff047224 */ /* 0x000fe200078e0011 */
[----:B------:R-:W4:Y:S01]  /*31fe0*/  LDL.LU R16, [R1+0x310] ;  /* 0x0003100001107983 */ /* 0x000f220000300800 */
[----:B------:R-:W4:Y:S02]  /*31ff0*/  LDL.LU R17, [R1+0x314] ;  /* 0x0003140001117983 */ /* 0x000f240000300800 */
[----:B--2---:R-:W-:Y:S02]  /*32000*/  IMAD.MOV.U32 R18, RZ, RZ, R25 ;  /* 0x000000ffff127224 */ /* 0x004fe400078e0019 */
[----:B------:R-:W-:-:S02]  /*32010*/  IMAD.MOV.U32 R19, RZ, RZ, R24 ;  /* 0x000000ffff137224 */ /* 0x000fc400078e0018 */
[----:B------:R-:W0:Y:S04]  /*32020*/  LDSM.16.M88.4 R24, [R2+0x22800] ;  /* 0x022800000218783b */ /* 0x000e280000000200 */
[----:B------:R-:W-:Y:S04]  /*32030*/  STL.64 [R1+0x3910], R18 ;  /* 0x0039101201007387 */ /* 0x000fe80000100a00 */
[----:B----4-:R1:W-:Y:S04]  /*32040*/  STL.64 [R1+0x3908], R16 ;  /* 0x0039081001007387 */ /* 0x0103e80000100a00 */
[----:B-1----:R-:W3:Y:S01]  /*32050*/  LDL.64 R16, [R1+0x40] ;  /* 0x0000400001107983 */ /* 0x002ee20000100a00 */
[----:B------:R3:W-:Y:S02]  /*32060*/  STL.64 [R1+0x38f0], R4 ;  /* 0x0038f00401007387 */ /* 0x0007e40000100a00 */
[----:B0-----:R-:W-:Y:S02]  /*32070*/  STL [R1+0x3618], R26 ;  /* 0x0036181a01007387 */ /* 0x001fe40000100800 */
[----:B------:R-:W-:Y:S01]  /*32080*/  STL.64 [R1+0x30], R12 ;  /* 0x0000300c01007387 */ /* 0x000fe20000100a00 */
[----:B------:R-:W-:Y:S01]  /*32090*/  STL.64 [R1+0x38], R14 ;  /* 0x0000380e01007387 */ /* 0x000fe20000100a00 */
[----:B------:R-:W-:Y:S01]  /*320a0*/  STL [R1+0x3614], R27 ;  /* 0x0036141b01007387 */ /* 0x000fe20000100800 */
[----:B---3--:R-:W-:Y:S07]  /*320b0*/  HMMA.16816.F32.BF16 R4, R8, R16, R20 ;  /* 0x000000100804723c */ /* 0x008fee0000041814 */
[----:B------:R-:W-:-:S02]  /*320c0*/  IMAD.MOV.U32 R21, RZ, RZ, R16 ;  /* 0x000000ffff157224 */ /* 0x000fc400078e0010 */
[----:B------:R-:W-:Y:S02]  /*320d0*/  IMAD.MOV.U32 R20, RZ, RZ, R17 ;  /* 0x000000ffff147224 */ /* 0x000fe400078e0011 */
[----:B------:R-:W0:Y:S11]  /*320e0*/  LDSM.16.M88.4 R16, [R2+0x23000] ;  /* 0x023000000210783b */ /* 0x000e360000000200 */
[----:B------:R-:W-:Y:S01]  /*320f0*/  @!UPT UIADD3 URZ, URZ, URZ, URZ ;  /* 0x0000003f3f3ff290 */ /* 0x000fe2000fffe03f */
[----:B------:R1:W-:Y:S01]  /*32100*/  STL.64 [R1+0x320], R4 ;  /* 0x0003200401007387 */ /* 0x0003e20000100a00 */
[----:B------:R-:W-:Y:S03]  /*32110*/  STL.64 [R1+0x328], R6 ;  /* 0x0003280601007387 */ /* 0x000fe60000100a00 */
[----:B-1----:R-:W2:Y:S01]  /*32120*/  LDL.64 R4, [R1+0x10] ;  /* 0x0000100001047983 */ /* 0x002ea20000100a00 */
[----:B------:R1:W-:Y:S03]  /*32130*/  STL.64 [R1+0x38c0], R20 ;  /* 0x0038c01401007387 */ /* 0x0003e60000100a00 */
[----:B-1----:R-:W3:Y:S01]  /*32140*/  LDL.64 R20, [R1+0x20] ;  /* 0x0000200001147983 */ /* 0x002ee20000100a00 */
[----:B0-----:R-:W-:Y:S02]  /*32150*/  STL.64 [R1+0x50], R16 ;  /* 0x0000501001007387 */ /* 0x001fe40000100a00 */
[----:B------:R-:W-:-:S02]  /*32160*/  IMAD.MOV.U32 R27, RZ, RZ, R16 ;  /* 0x000000ffff1b7224 */ /* 0x000fc400078e0010 */
[----:B------:R-:W-:Y:S01]  /*32170*/  IMAD.MOV.U32 R26, RZ, RZ, R17 ;  /* 0x000000ffff1a7224 */ /* 0x000fe200078e0011 */
[----:B------:R0:W-:Y:S04]  /*32180*/  STL.64 [R1+0x58], R18 ;  /* 0x0000581201007387 */ /* 0x0001e80000100a00 */
[----:B0-----:R-:W3:Y:S01]  /*32190*/  LDL.LU.64 R18, [R1+0x3910] ;  /* 0x0039100001127983 */ /* 0x001ee20000300a00 */
[----:B------:R-:W3:Y:S02]  /*321a0*/  LDL.LU.64 R16, [R1+0x3908] ;  /* 0x0039080001107983 */ /* 0x000ee40000300a00 */
[----:B------:R-:W-:Y:S02]  /*321b0*/  STL.64 [R1+0x38d8], R26 ;  /* 0x0038d81a01007387 */ /* 0x000fe40000100a00 */
[----:B------:R0:W-:Y:S02]  /*321c0*/  STL.64 [R1+0x38d0], R24 ;  /* 0x0038d01801007387 */ /* 0x0001e40000100a00 */
[----:B0-----:R-:W4:Y:S01]  /*321d0*/  LDL.LU R24, [R1+0x2e0] ;  /* 0x0002e00001187983 */ /* 0x001f220000300800 */
[----:B------:R-:W4:Y:S02]  /*321e0*/  LDL.LU R25, [R1+0x2e4] ;  /* 0x0002e40001197983 */ /* 0x000f240000300800 */
[----:B------:R-:W2:Y:S02]  /*321f0*/  LDL.LU R26, [R1+0x2e8] ;  /* 0x0002e800011a7983 */ /* 0x000ea40000300800 */
[----:B------:R-:W2:Y:S02]  /*32200*/  LDL.LU R27, [R1+0x2ec] ;  /* 0x0002ec00011b7983 */ /* 0x000ea40000300800 */
[----:B--2---:R-:W-:Y:S01]  /*32210*/  STL.64 [R1+0x38e8], R26 ;  /* 0x0038e81a01007387 */ /* 0x004fe20000100a00 */
[----:B----4-:R0:W-:Y:S03]  /*32220*/  STL.64 [R1+0x38e0], R24 ;  /* 0x0038e01801007387 */ /* 0x0101e60000100a00 */
[----:B0-----:R-:W2:Y:S01]  /*32230*/  LDL.LU R24, [R1+0x2f0] ;  /* 0x0002f00001187983 */ /* 0x001ea20000300800 */
[----:B------:R-:W2:Y:S02]  /*32240*/  LDL.LU R25, [R1+0x2f4] ;  /* 0x0002f40001197983 */ /* 0x000ea40000300800 */
[----:B------:R-:W4:Y:S02]  /*32250*/  LDL.LU R26, [R1+0x2f8] ;  /* 0x0002f800011a7983 */ /* 0x000f240000300800 */
[----:B------:R-:W4:Y:S01]  /*32260*/  LDL.LU R27, [R1+0x2fc] ;  /* 0x0002fc00011b7983 */ /* 0x000f220000300800 */
[----:B---3--:R-:W-:Y:S01]  /*32270*/  HMMA.16816.F32.BF16 R16, R8, R20, R16 ;  /* 0x000000140810723c */ /* 0x008fe20000041810 */
[----:B----4-:R-:W-:Y:S01]  /*32280*/  STL.64 [R1+0x3900], R26 ;  /* 0x0039001a01007387 */ /* 0x010fe20000100a00 */
[----:B--2---:R0:W-:Y:S03]  /*32290*/  STL.64 [R1+0x38f8], R24 ;  /* 0x0038f81801007387 */ /* 0x0041e60000100a00 */
[----:B0-----:R-:W2:Y:S01]  /*322a0*/  LDL.LU R24, [R1+0x300] ;  /* 0x0003000001187983 */ /* 0x001ea20000300800 */
[----:B------:R-:W2:Y:S02]  /*322b0*/  LDL.LU R25, [R1+0x304] ;  /* 0x0003040001197983 */ /* 0x000ea40000300800 */
[----:B------:R-:W2:Y:S02]  /*322c0*/  LDL.LU R26, [R1+0x308] ;  /* 0x00030800011a7983 */ /* 0x000ea40000300800 */
[----:B------:R-:W2:Y:S11]  /*322d0*/  LDL.LU R27, [R1+0x30c] ;  /* 0x00030c00011b7983 */ /* 0x000eb60000300800 */
[----:B------:R-:W-:Y:S02]  /*322e0*/  @!UPT UIADD3 URZ, URZ, URZ, URZ ;  /* 0x0000003f3f3ff290 */ /* 0x000fe4000fffe03f */
[----:B------:R0:W-:Y:S02]  /*322f0*/  STL.64 [R1+0x310], R16 ;  /* 0x0003101001007387 */ /* 0x0001e40000100a00 */
[----:B0-----:R-:W-:Y:S02]  /*32300*/  IMAD.MOV.U32 R17, RZ, RZ, R20 ;  /* 0x000000ffff117224 */ /* 0x001fe400078e0014 */
[----:B------:R-:W-:Y:S02]  /*32310*/  IMAD.MOV.U32 R16, RZ, RZ, R21 ;  /* 0x000000ffff107224 */ /* 0x000fe400078e0015 */
[----:B------:R-:W0:Y:S04]  /*32320*/  LDSM.16.M88.4 R20, [R2+0x23800] ;  /* 0x023800000214783b */ /* 0x000e280000000200 */
[----:B------:R-:W-:Y:S01]  /*32330*/  STL.64 [R1+0x318], R18 ;  /* 0x0003181201007387 */ /* 0x000fe20000100a00 */
[----:B------:R1:W-:Y:S03]  /*32340*/  STL.64 [R1+0x38c8], R16 ;  /* 0x0038c81001007387 */ /* 0x0003e60000100a00 */
[----:B-1----:R-:W3:Y:S01]  /*32350*/  LDL.LU R16, [R1+0x2d0] ;  /* 0x0002d00001107983 */ /* 0x002ee20000300800 */
[----:B------:R-:W3:Y:S02]  /*32360*/  LDL.LU R17, [R1+0x2d4] ;  /* 0x0002d40001117983 */ /* 0x000ee40000300800 */
[----:B------:R-:W3:Y:S02]  /*32370*/  LDL.LU R18, [R1+0x2d8] ;  /* 0x0002d80001127983 */ /* 0x000ee40000300800 */
[----:B------:R-:W3:Y:S02]  /*32380*/  LDL.LU R19, [R1+0x2dc] ;  /* 0x0002dc0001137983 */ /* 0x000ee40000300800 */
[----:B------:R-:W-:Y:S01]  /*32390*/  IMAD.MOV.U32 R2, RZ, RZ, R5 ;  /* 0x000000ffff027224 */ /* 0x000fe200078e0005 */
[----:B0-----:R0:W-:Y:S01]  /*323a0*/  STL.64 [R1+0x60], R20 ;  /* 0x0000601401007387 */ /* 0x0011e20000100a00 */
[----:B------:R-:W-:-:S02]  /*323b0*/  IMAD.MOV.U32 R15, RZ, RZ, R20 ;  /* 0x000000ffff0f7224 */ /* 0x000fc400078e0014 */
[----:B------:R1:W-:Y:S02]  /*323c0*/  STL.64 [R1+0x68], R22 ;  /* 0x0000681601007387 */ /* 0x0003e40000100a00 */
[----:B------:R-:W-:Y:S01]  /*323d0*/  IMAD.MOV.U32 R14, RZ, RZ, R21 ;  /* 0x000000ffff0e7224 */ /* 0x000fe200078e0015 */
[----:B0-----:R-:W4:Y:S01]  /*323e0*/  LDL.LU R20, [R1+0x2c0] ;  /* 0x0002c00001147983 */ /* 0x001f220000300800 */
[----:B------:R-:W4:Y:S02]  /*323f0*/  LDL.LU R21, [R1+0x2c4] ;  /* 0x0002c40001157983 */ /* 0x000f240000300800 */
[----:B-1----:R-:W4:Y:S02]  /*32400*/  LDL.LU R22, [R1+0x2c8] ;  /* 0x0002c80001167983 */ /* 0x002f240000300800 */
[----:B------:R-:W4:Y:S01]  /*32410*/  LDL.LU R23, [R1+0x2cc] ;  /* 0x0002cc0001177983 */ /* 0x000f220000300800 */
[C---:B--2---:R-:W-:Y:S11]  /*32420*/  HMMA.16816.F32.BF16 R24, R8.reuse, R4, R24 ;  /* 0x000000040818723c */ /* 0x044ff60000041818 */
[----:B------:R-:W-:Y:S11]  /*32430*/  @!UPT UIADD3 URZ, URZ, URZ, URZ ;  /* 0x0000003f3f3ff290 */ /* 0x000ff6000fffe03f */
[----:B------:R-:W-:Y:S01]  /*32440*/  @!UPT UIADD3 URZ, URZ, URZ, URZ ;  /* 0x0000003f3f3ff290 */ /* 0x000fe2000fffe03f */
[----:B------:R-:W-:Y:S01]  /*32450*/  STL.64 [R1+0x300], R24 ;  /* 0x0003001801007387 */ /* 0x000fe20000100a00 */
[----:B------:R0:W-:Y:S03]  /*32460*/  STL.64 [R1+0x308], R26 ;  /* 0x0003081a01007387 */ /* 0x0001e60000100a00 */
[----:B0-----:R-:W2:Y:S01]  /*32470*/  LDL.LU.64 R26, [R1+0x3900] ;  /* 0x00390000011a7983 */ /* 0x001ea20000300a00 */
[----:B------:R-:W2:Y:S02]  /*32480*/  LDL.LU.64 R24, [R1+0x38f8] ;  /* 0x0038f80001187983 */ /* 0x000ea40000300a00 */
[----:B------:R-:W2:Y:S02]  /*32490*/  LDL.LU.64 R4, [R1+0x38f0] ;  /* 0x0038f00001047983 */ /* 0x000ea40000300a00 */
[----:B--2---:R-:W-:Y:S01]  /*324a0*/  HMMA.16816.F32.BF16 R4, R8, R4, R24 ;  /* 0x000000040804723c */ /* 0x004fe20000041818 */
        /* <DEDUP_REMOVED lines=9> */
[----:B------:R-:W-:-:S02]  /*32540*/  IMAD.MOV.U32 R5, RZ, RZ, R14 ;  /* 0x000000ffff057224 */ /* 0x000fc400078e000e */
[C---:B--2---:R-:W-:Y:S01]  /*32550*/  HMMA.16816.F32.BF16 R12, R8.reuse, R12, R24 ;  /* 0x0000000c080c723c */ /* 0x044fe20000041818 */
[----:B------:R-:W2:Y:S01]  /*32560*/  LDL.LU.64 R26, [R1+0x38d8] ;  /* 0x0038d800011a7983 */ /* 0x000ea20000300a00 */
[----:B------:R-:W3:Y:S11]  /*32570*/  LDL.LU.64 R24, [R1+0x38d0] ;  /* 0x0038d00001187983 */ /* 0x000ef60000300a00 */
[----:B------:R-:W-:Y:S10]  /*32580*/  @!UPT UIADD3 URZ, URZ, URZ, URZ ;  /* 0x0000003f3f3ff290 */ /* 0x000ff4000fffe03f */
[----:B------:R-:W-:Y:S01]  /*32590*/  STL.64 [R1+0x2e0], R12 ;  /* 0x0002e00c01007387 */ /* 0x000fe20000100a00 */
[----:B------:R-:W-:Y:S02]  /*325a0*/  STL.64 [R1+0x2e8], R14 ;  /* 0x0002e80e01007387 */ /* 0x000fe40000100a00 */
[----:B------:R-:W0:Y:S02]  /*325b0*/  LDSM.16.MT88.4 R12, [R0+0x8100] ;  /* 0x00810000000c783b */ /* 0x000e240000004200 */
[----:B0-----:R-:W-:Y:S02]  /*325c0*/  STL.64 [R1+0x3850], R14 ;  /* 0x0038500e01007387 */ /* 0x001fe40000100a00 */
[----:B------:R-:W-:Y:S01]  /*325d0*/  STL.64 [R1+0x3848], R12 ;  /* 0x0038480c01007387 */ /* 0x000fe20000100a00 */
[----:B---3--:R-:W-:Y:S11]  /*325e0*/  HMMA.16816.F32.BF16 R16, R8, R24, R16 ;  /* 0x000000180810723c */ /* 0x008ff60000041810 */
[----:B------:R-:W-:Y:S11]  /*325f0*/  @!UPT UIADD3 URZ, URZ, URZ, URZ ;  /* 0x0000003f3f3ff290 */ /* 0x000ff6000fffe03f */
[----:B------:R-:W-:Y:S01]  /*32600*/  @!UPT UIADD3 URZ, URZ, URZ, URZ ;  /* 0x0000003f3f3ff290 */ /* 0x000fe2000fffe03f */
[----:B------:R0:W-:Y:S01]  /*32610*/  STL.64 [R1+0x2d0], R16 ;  /* 0x0002d01001007387 */ /* 0x0001e20000100a00 */
[----:B------:R-:W-:Y:S03]  /*32620*/  STL.64 [R1+0x2d8], R18 ;  /* 0x0002d81201007387 */ /* 0x000fe60000100a00 */
[----:B0-----:R-:W3:Y:S01]  /*32630*/  LDL.LU.64 R16, [R1+0x38c8] ;  /* 0x0038c80001107983 */ /* 0x001ee20000300a00 */
[----:B------:R3:W-:Y:S02]  /*32640*/  STL.64 [R1+0x3868], R24 ;  /* 0x0038681801007387 */ /* 0x0007e40000100a00 */
[----:B--2---:R-:W-:Y:S02]  /*32650*/  IMAD.MOV.U32 R12, RZ, RZ, R27 ;  /* 0x000000ffff0c7224 */ /* 0x004fe400078e001b */
[----:B------:R-:W-:-:S07]  /*32660*/  IMAD.MOV.U32 R13, RZ, RZ, R26 ;  /* 0x000000ffff0d7224 */ /* 0x000fce00078e001a */
[----:B----4-:R-:W-:Y:S01]  /*32670*/  HMMA.16816.F32.BF16 R20, R8, R12, R20 ;  /* 0x0000000c0814723c */ /* 0x010fe20000041814 */
[----:B---3--:R-:W-:Y:S02]  /*32680*/  IMAD.MOV.U32 R24, RZ, RZ, R17 ;  /* 0x000000ffff187224 */ /* 0x008fe400078e0011 */
[----:B------:R-:W-:Y:S02]  /*32690*/  IMAD.MOV.U32 R25, RZ, RZ, R16 ;  /* 0x000000ffff197224 */ /* 0x000fe400078e0010 */
[----:B------:R-:W0:Y:S04]  /*326a0*/  LDSM.16.MT88.4 R16, [R0+0x8180] ;  /* 0x008180000010783b */ /* 0x000e280000004200 */
[----:B------:R1:W-:Y:S04]  /*326b0*/  STL.64 [R1+0x38b8], R24 ;  /* 0x0038b81801007387 */ /* 0x0003e80000100a00 */
[----:B-1----:R-:W2:Y:S01]  /*326c0*/  LDL.LU R24, [R1+0x210] ;  /* 0x0002100001187983 */ /* 0x002ea20000300800 */
[----:B------:R-:W2:Y:S02]  /*326d0*/  LDL.LU R25, [R1+0x214] ;  /* 0x0002140001197983 */ /* 0x000ea40000300800 */
[----:B------:R-:W2:Y:S02]  /*326e0*/  LDL.LU R26, [R1+0x218] ;  /* 0x00021800011a7983 */ /* 0x000ea40000300800 */
[----:B------:R-:W2:Y:S01]  /*326f0*/  LDL.LU R27, [R1+0x21c] ;  /* 0x00021c00011b7983 */ /* 0x000ea20000300800 */
[----:B0-----:R-:W-:Y:S01]  /*32700*/  STL.64 [R1+0x37d8], R18 ;  /* 0x0037d81201007387 */ /* 0x001fe20000100a00 */
[----:B------:R0:W-:Y:S03]  /*32710*/  STL.64 [R1+0x37d0], R16 ;  /* 0x0037d01001007387 */ /* 0x0001e60000100a00 */
[----:B0-----:R-:W3:Y:S01]  /*32720*/  LDL.LU R16, [R1+0x1f0] ;  /* 0x0001f00001107983 */ /* 0x001ee20000300800 */
[----:B------:R-:W3:Y:S02]  /*32730*/  LDL.LU R17, [R1+0x1f4] ;  /* 0x0001f40001117983 */ /* 0x000ee40000300800 */
[----:B------:R-:W3:Y:S02]  /*32740*/  LDL.LU R18, [R1+0x1f8] ;  /* 0x0001f80001127983 */ /* 0x000ee40000300800 */
[----:B------:R0:W-:Y:S01]  /*32750*/  STL.64 [R1+0x2c0], R20 ;  /* 0x0002c01401007387 */ /* 0x0001e20000100a00 */
[----:B------:R-:W-:Y:S04]  /*32760*/  STL [R1+0x2c8], R22 ;  /* 0x0002c81601007387 */ /* 0x000fe80000100800 */
[----:B0-----:R-:W4:Y:S01]  /*32770*/  LDL.LU.64 R20, [R1+0x38c0] ;  /* 0x0038c00001147983 */ /* 0x001f220000300a00 */
[----:B------:R-:W-:-:S02]  /*32780*/  IMAD.MOV.U32 R19, RZ, RZ, R3 ;  /* 0x000000ffff137224 */ /* 0x000fc400078e0003 */
[----:B------:R4:W-:Y:S02]  /*32790*/  STL.64 [R1+0x3860], R12 ;  /* 0x0038600c01007387 */ /* 0x0009e40000100a00 */
[----:B------:R-:W-:-:S05]  /*327a0*/  IMAD.MOV.U32 R3, RZ, RZ, R23 ;  /* 0x000000ffff037224 */ /* 0x000fca00078e0017 */
[----:B------:R-:W-:Y:S01]  /*327b0*/  STL [R1+0x360c], R3 ;  /* 0x00360c0301007387 */ /* 0x000fe20000100800 */
[----:B--2---:R-:W-:Y:S01]  /*327c0*/  HMMA.16816.F32.BF16 R8, R8, R4, R24 ;  /* 0x000000040808723c */ /* 0x004fe20000041818 */
[----:B----4-:R-:W-:Y:S02]  /*327d0*/  IMAD.MOV.U32 R12, RZ, RZ, R21 ;  /* 0x000000ffff0c7224 */ /* 0x010fe400078e0015 */
[----:B------:R-:W-:Y:S02]  /*327e0*/  IMAD.MOV.U32 R13, RZ, RZ, R20 ;  /* 0x000000ffff0d7224 */ /* 0x000fe400078e0014 */
[----:B------:R-:W0:Y:S04]  /*327f0*/  LDSM.16.MT88.4 R20, [R0+0x8200] ;  /* 0x008200000014783b */ /* 0x000e280000004200 */
[----:B0-----:R-:W-:Y:S01]  /*32800*/  STL.64 [R1+0x3760], R22 ;  /* 0x0037601601007387 */ /* 0x001fe20000100a00 */
[----:B------:R0:W-:Y:S03]  /*32810*/  STL.64 [R1+0x3758], R20 ;  /* 0x0037581401007387 */ /* 0x0001e60000100a00 */
[----:B0-----:R-:W2:Y:S01]  /*32820*/  LDL.LU R20, [R1+0x200] ;  /* 0x0002000001147983 */ /* 0x001ea20000300800 */
[----:B------:R-:W2:Y:S02]  /*32830*/  LDL.LU R21, [R1+0x204] ;  /* 0x0002040001157983 */ /* 0x000ea40000300800 */
[----:B------:R-:W3:Y:S02]  /*32840*/  LDL.LU.64 R24, [R1+0x38b8] ;  /* 0x0038b80001187983 */ /* 0x000ee40000300a00 */
[----:B------:R-:W2:Y:S01]  /*32850*/  LDL.LU.64 R6, [R1+0x38b0] ;  /* 0x0038b00001067983 */ /* 0x000ea20000300a00 */
[----:B------:R-:W2:Y:S04]  /*32860*/  LDL.LU.64 R4, [R1+0x38a8] ;  /* 0x0038a80001047983 */ /* 0x000ea80000300a00 */
[----:B------:R-:W-:Y:S02]  /*32870*/  STL.64 [R1+0x210], R8 ;  /* 0x0002100801007387 */ /* 0x000fe40000100a00 */
[----:B------:R-:W-:Y:S02]  /*32880*/  STL.64 [R1+0x218], R10 ;  /* 0x0002180a01007387 */ /* 0x000fe40000100a00 */
[----:B------:R-:W0:Y:S04]  /*32890*/  LDSM.16.MT88.4 R8, [R0+0x8280] ;  /* 0x008280000008783b */ /* 0x000e280000004200 */
[----:B0-----:R-:W-:Y:S01]  /*328a0*/  STL.64 [R1+0x3700], R10 ;  /* 0x0037000a01007387 */ /* 0x001fe20000100a00 */
[----:B------:R0:W-:Y:S03]  /*328b0*/  STL.64 [R1+0x36f8], R8 ;  /* 0x0036f80801007387 */ /* 0x0001e60000100a00 */
[----:B0-----:R-:W4:Y:S01]  /*328c0*/  LDL.64 R8, [R1+0x60] ;  /* 0x0000600001087983 */ /* 0x001f220000100a00 */
[----:B------:R-:W-:-:S02]  /*328d0*/  IMAD.MOV.U32 R22, RZ, RZ, R29 ;  /* 0x000000ffff167224 */ /* 0x000fc400078e001d */
[----:B------:R-:W-:-:S07]  /*328e0*/  IMAD.MOV.U32 R23, RZ, RZ, R28 ;  /* 0x000000ffff177224 */ /* 0x000fce00078e001c */
[C---:B--2---:R-:W-:Y:S01]  /*328f0*/  HMMA.16816.F32.BF16 R12, R4.reuse, R12, R20 ;  /* 0x0000000c040c723c */ /* 0x044fe20000041814 */
[----:B----4-:R3:W-:Y:S07]  /*32900*/  STL.64 [R1+0x3858], R8 ;  /* 0x0038580801007387 */ /* 0x0107ee0000100a00 */
[----:B---3--:R-:W-:Y:S11]  /*32910*/  HMMA.16816.F32.BF16 R8, R4, R24, R16 ;  /* 0x000000180408723c */ /* 0x008ff60000041810 */
[----:B------:R-:W-:Y:S04]  /*32920*/  @!UPT UIADD3 URZ, URZ, URZ, URZ ;  /* 0x0000003f3f3ff290 */ /* 0x000fe8000fffe03f */
[----:B------:R0:W-:Y:S01]  /*32930*/  STL.64 [R1+0x200], R12 ;  /* 0x0002000c01007387 */ /* 0x0001e20000100a00 */
[----:B------:R1:W-:Y:S07]  /*32940*/  STL.64 [R1+0x208], R14 ;  /* 0x0002080e01007387 */ /* 0x0003ee0000100a00 */
[----:B------:R-:W-:Y:S01]  /*32950*/  STL.64 [R1+0x1f0], R8 ;  /* 0x0001f00801007387 */ /* 0x000fe20000100a00 */
[----:B------:R-:W2:Y:S02]  /*32960*/  LDL.LU R16, [R1+0x190] ;  /* 0x0001900001107983 */ /* 0x000ea40000300800 */
[----:B------:R-:W2:Y:S02]  /*32970*/  LDL.LU R17, [R1+0x194] ;  /* 0x0001940001117983 */ /* 0x000ea40000300800 */
[----:B------:R-:W3:Y:S01]  /*32980*/  LDL.LU R18, [R1+0x198] ;  /* 0x0001980001127983 */ /* 0x000ee20000300800 */
[----:B------:R-:W3:Y:S01]  /*32990*/  LDL.LU R19, [R1+0x19c] ;  /* 0x00019c0001137983 */ /* 0x000ee20000300800 */
[----:B------:R-:W4:Y:S03]  /*329a0*/  LDL.64 R24, [R1+0x30] ;  /* 0x0000300001187983 */ /* 0x000f260000100a00 */
[----:B----4-:R4:W-:Y:S01]  /*329b0*/  STL.64 [R1+0x3880], R24 ;  /* 0x0038801801007387 */ /* 0x0109e20000100a00 */
[----:B0-----:R-:W2:Y:S02]  /*329c0*/  LDL.LU R12, [R1+0x1b0] ;  /* 0x0001b000010c7983 */ /* 0x001ea40000300800 */
[----:B------:R-:W2:Y:S02]  /*329d0*/  LDL.LU R13, [R1+0x1b4] ;  /* 0x0001b400010d7983 */ /* 0x000ea40000300800 */
[----:B-1----:R-:W2:Y:S01]  /*329e0*/  LDL.LU R14, [R1+0x1b8] ;  /* 0x0001b800010e7983 */ /* 0x002ea20000300800 */
[----:B------:R-:W2:Y:S04]  /*329f0*/  LDL.LU R15, [R1+0x1bc] ;  /* 0x0001bc00010f7983 */ /* 0x000ea80000300800 */
[----:B----4-:R-:W4:Y:S04]  /*32a00*/  LDL.64 R24, [R1] ;  /* 0x0000000001187983 */ /* 0x010f280000100a00 */
[----:B----4-:R0:W-:Y:S04]  /*32a10*/  STL.64 [R1+0x3898], R24 ;  /* 0x0038981801007387 */ /* 0x0101e80000100a00 */
[----:B0-----:R-:W4:Y:S01]  /*32a20*/  LDL.LU R24, [R1+0x1e0] ;  /* 0x0001e00001187983 */ /* 0x001f220000300800 */
[----:B------:R-:W4:Y:S02]  /*32a30*/  LDL.LU R25, [R1+0x1e4] ;  /* 0x0001e40001197983 */ /* 0x000f240000300800 */
[----:B------:R-:W4:Y:S02]  /*32a40*/  LDL.LU R26, [R1+0x1e8] ;  /* 0x0001e800011a7983 */ /* 0x000f240000300800 */
[----:B------:R-:W4:Y:S01]  /*32a50*/  LDL.LU R27, [R1+0x1ec] ;  /* 0x0001ec00011b7983 */ /* 0x000f220000300800 */
        /* <DEDUP_REMOVED lines=11> */
[----:B------:R-:W2:Y:S01]  /*32b10*/  LDL.LU R15, [R1+0x1dc] ;  /* 0x0001dc00010f7983 */ /* 0x000ea20000300800 */
[----:B---3--:R-:W-:Y:S01]  /*32b20*/  STL.64 [R1+0x3808], R18 ;  /* 0x0038081201007387 */ /* 0x008fe20000100a00 */
[----:B------:R0:W-:Y:S03]  /*32b30*/  STL.64 [R1+0x3800], R16 ;  /* 0x0038001001007387 */ /* 0x0001e60000100a00 */
[----:B0-----:R-:W3:Y:S01]  /*32b40*/  LDL.LU R16, [R1+0xc0] ;  /* 0x0000c00001107983 */ /* 0x001ee20000300800 */
[----:B------:R-:W3:Y:S02]  /*32b50*/  LDL.LU R17, [R1+0xc4] ;  /* 0x0000c40001117983 */ /* 0x000ee40000300800 */
[----:B------:R-:W2:Y:S02]  /*32b60*/  LDL.LU R18, [R1+0xc8] ;  /* 0x0000c80001127983 */ /* 0x000ea40000300800 */
[----:B------:R-:W2:Y:S01]  /*32b70*/  LDL.LU R19, [R1+0xcc] ;  /* 0x0000cc0001137983 */ /* 0x000ea20000300800 */
[----:B------:R-:W3:Y:S01]  /*32b80*/  LDL.LU R8, [R1+0x1a0] ;  /* 0x0001a00001087983 */ /* 0x000ee20000300800 */
[----:B------:R-:W-:-:S02]  /*32b90*/  IMAD.MOV.U32 R29, RZ, RZ, R10 ;  /* 0x000000ffff1d7224 */ /* 0x000fc400078e000a */
[----:B------:R-:W4:Y:S02]  /*32ba0*/  LDL.LU R9, [R1+0x1a4] ;  /* 0x0001a40001097983 */ /* 0x000f240000300800 */
[----:B------:R-:W-:Y:S01]  /*32bb0*/  IMAD.MOV.U32 R28, RZ, RZ, R11 ;  /* 0x000000ffff1c7224 */ /* 0x000fe200078e000b */
[----:B------:R-:W4:Y:S01]  /*32bc0*/  LDL.LU R10, [R1+0x1a8] ;  /* 0x0001a800010a7983 */ /* 0x000f220000300800 */
[----:B------:R-:W4:Y:S02]  /*32bd0*/  LDL.LU R11, [R1+0x1ac] ;  /* 0x0001ac00010b7983 */ /* 0x000f240000300800 */
[----:B------:R-:W4:Y:S02]  /*32be0*/  LDL.LU R20, [R1+0x100] ;  /* 0x0001000001147983 */ /* 0x000f240000300800 */
[----:B------:R-:W4:Y:S01]  /*32bf0*/  LDL.LU R21, [R1+0x104] ;  /* 0x0001040001157983 */ /* 0x000f220000300800 */
[----:B------:R-:W4:Y:S01]  /*32c00*/  LDL.LU R22, [R1+0x108] ;  /* 0x0001080001167983 */ /* 0x000f220000300800 */
[----:B------:R-:W4:Y:S03]  /*32c10*/  LDL.LU R23, [R1+0x10c] ;  /* 0x00010c0001177983 */ /* 0x000f260000300800 */
[----:B--2---:R-:W-:Y:S01]  /*32c20*/  STL.64 [R1+0x3818], R18 ;  /* 0x0038181201007387 */ /* 0x004fe20000100a00 */
[----:B---3--:R0:W-:Y:S03]  /*32c30*/  STL.64 [R1+0x3810], R16 ;  /* 0x0038101001007387 */ /* 0x0081e60000100a00 */
[----:B0-----:R-:W4:Y:S01]  /*32c40*/  LDL R16, [R1+0x10] ;  /* 0x0000100001107983 */ /* 0x001f220000100800 */
[----:B------:R-:W-:-:S02]  /*32c50*/  IMAD.MOV.U32 R17, RZ, RZ, R2 ;  /* 0x000000ffff117224 */ /* 0x000fc400078e0002 */
[----:B------:R-:W2:Y:S02]  /*32c60*/  LDL.LU R2, [R1+0x38a0] ;  /* 0x0038a00001027983 */ /* 0x000ea40000300800 */
[----:B------:R-:W-:Y:S01]  /*32c70*/  STL [R1+0x3688], R28 ;  /* 0x0036881c01007387 */ /* 0x000fe20000100800 */
[----:B------:R-:W-:Y:S02]  /*32c80*/  STL [R1+0x3610], R29 ;  /* 0x0036101d01007387 */ /* 0x000fe40000100800 */
[C---:B----4-:R-:W-:Y:S11]  /*32c90*/  HMMA.16816.F32.BF16 R24, R4.reuse, R16, R24 ;  /* 0x000000100418723c */ /* 0x050ff60000041818 */
[----:B------:R-:W-:Y:S11]  /*32ca0*/  @!UPT UIADD3 URZ, URZ, URZ, URZ ;  /* 0x0000003f3f3ff290 */ /* 0x000ff6000fffe03f */
[----:B------:R-:W-:Y:S01]  /*32cb0*/  @!UPT UIADD3 URZ, URZ, URZ, URZ ;  /* 0x0000003f3f3ff290 */ /* 0x000fe2000fffe03f */
[----:B------:R0:W-:Y:S01]  /*32cc0*/  STL.64 [R1+0x1e0], R24 ;  /* 0x0001e01801007387 */ /* 0x0001e20000100a00 */
[----:B------:R-:W-:Y:S03]  /*32cd0*/  STL.64 [R1+0x1e8], R26 ;  /* 0x0001e81a01007387 */ /* 0x000fe60000100a00 */
[----:B0-----:R-:W3:Y:S01]  /*32ce0*/  LDL.LU.64 R24, [R1+0x3898] ;  /* 0x0038980001187983 */ /* 0x001ee20000300a00 */
[----:B------:R0:W-:Y:S03]  /*32cf0*/  STL.64 [R1+0x3828], R16 ;  /* 0x0038281001007387 */ /* 0x0001e60000100a00 */
[----:B0-----:R-:W4:Y:S01]  /*32d00*/  LDL.64 R16, [R1+0x20] ;  /* 0x0000200001107983 */ /* 0x001f220000100a00 */
[----:B---3--:R-:W-:Y:S01]  /*32d10*/  HMMA.16816.F32.BF16 R12, R4, R24, R12 ;  /* 0x00000018040c723c */ /* 0x008fe2000004180c */
[----:B------:R-:W-:-:S02]  /*32d20*/  IMAD.MOV.U32 R18, RZ, RZ, R24 ;  /* 0x000000ffff127224 */ /* 0x000fc400078e0018 */
[----:B------:R-:W-:Y:S01]  /*32d30*/  IMAD.MOV.U32 R3, RZ, RZ, R25 ;  /* 0x000000ffff037224 */ /* 0x000fe200078e0019 */
[----:B----4-:R0:W-:Y:S04]  /*32d40*/  STL.64 [R1+0x3830], R16 ;  /* 0x0038301001007387 */ /* 0x0101e80000100a00 */
[----:B0-----:R-:W3:Y:S11]  /*32d50*/  LDL.64 R16, [R1+0x40] ;  /* 0x0000400001107983 */ /* 0x001ef60000100a00 */
[----:B------:R-:W-:Y:S04]  /*32d60*/  @!UPT UIADD3 URZ, URZ, URZ, URZ ;  /* 0x0000003f3f3ff290 */ /* 0x000fe8000fffe03f */
[----:B------:R-:W-:Y:S02]  /*32d70*/  STL.64 [R1+0x1d0], R12 ;  /* 0x0001d00c01007387 */ /* 0x000fe40000100a00 */
[----:B------:R0:W-:Y:S02]  /*32d80*/  STL.64 [R1+0x1d8], R14 ;  /* 0x0001d80e01007387 */ /* 0x0001e40000100a00 */
[----:B0-----:R-:W4:Y:S01]  /*32d90*/  LDL.LU.64 R14, [R1+0x3890] ;  /* 0x00389000010e7983 */ /* 0x001f220000300a00 */
[----:B------:R-:W4:Y:S02]  /*32da0*/  LDL.LU.64 R12, [R1+0x3888] ;  /* 0x00388800010c7983 */ /* 0x000f240000300a00 */
[----:B------:R-:W4:Y:S02]  /*32db0*/  LDL.LU.64 R24, [R1+0x3880] ;  /* 0x0038800001187983 */ /* 0x000f240000300a00 */
[----:B----4-:R-:W-:Y:S01]  /*32dc0*/  HMMA.16816.F32.BF16 R12, R4, R24, R12 ;  /* 0x00000018040c723c */ /* 0x010fe2000004180c */
[----:B------:R-:W-:-:S02]  /*32dd0*/  IMAD.MOV.U32 R28, RZ, RZ, R24 ;  /* 0x000000ffff1c7224 */ /* 0x000fc400078e0018 */
[----:B------:R-:W-:Y:S11]  /*32de0*/  IMAD.MOV.U32 R19, RZ, RZ, R25 ;  /* 0x000000ffff137224 */ /* 0x000ff600078e0019 */
[----:B------:R-:W-:Y:S09]  /*32df0*/  @!UPT UIADD3 URZ, URZ, URZ, URZ ;  /* 0x0000003f3f3ff290 */ /* 0x000ff2000fffe03f */
[----:B------:R-:W-:Y:S01]  /*32e00*/  STL.64 [R1+0x1c0], R12 ;  /* 0x0001c00c01007387 */ /* 0x000fe20000100a00 */
[----:B------:R0:W-:Y:S03]  /*32e10*/  STL.64 [R1+0x1c8], R14 ;  /* 0x0001c80e01007387 */ /* 0x0001e60000100a00 */
[----:B0-----:R-:W4:Y:S01]  /*32e20*/  LDL.LU.64 R14, [R1+0x3878] ;  /* 0x00387800010e7983 */ /* 0x001f220000300a00 */
[----:B------:R-:W4:Y:S02]  /*32e30*/  LDL.LU.64 R12, [R1+0x3870] ;  /* 0x00387000010c7983 */ /* 0x000f240000300a00 */
[----:B------:R-:W4:Y:S02]  /*32e40*/  LDL.LU.64 R24, [R1+0x3868] ;  /* 0x0038680001187983 */ /* 0x000f240000300a00 */
[C---:B----4-:R-:W-:Y:S11]  /*32e50*/  HMMA.16816.F32.BF16 R12, R4.reuse, R24, R12 ;  /* 0x00000018040c723c */ /* 0x050ff6000004180c */
[----:B------:R-:W-:Y:S11]  /*32e60*/  @!UPT UIADD3 URZ, URZ, URZ, URZ ;  /* 0x0000003f3f3ff290 */ /* 0x000ff6000fffe03f */
[----:B------:R-:W-:Y:S01]  /*32e70*/  @!UPT UIADD3 URZ, URZ, URZ, URZ ;  /* 0x0000003f3f3ff290 */ /* 0x000fe2000fffe03f */
[----:B------:R0:W-:Y:S01]  /*32e80*/  STL.64 [R1+0x1b0], R12 ;  /* 0x0001b00c01007387 */ /* 0x0001e20000100a00 */
[----:B------:R-:W-:Y:S03]  /*32e90*/  STL.64 [R1+0x1b8], R14 ;  /* 0x0001b80e01007387 */ /* 0x000fe60000100a00 */
[----:B0-----:R-:W4:Y:S01]  /*32ea0*/  LDL.LU.64 R12, [R1+0x3860] ;  /* 0x00386000010c7983 */ /* 0x001f220000300a00 */
[----:B------:R0:W-:Y:S03]  /*32eb0*/  STL.64 [R1+0x3820], R24 ;  /* 0x0038201801007387 */ /* 0x0001e60000100a00 */
[----:B0-----:R-:W2:Y:S01]  /*32ec0*/  LDL.LU R24, [R1+0xd0] ;  /* 0x0000d00001187983 */ /* 0x001ea20000300800 */
[----:B------:R-:W2:Y:S02]  /*32ed0*/  LDL.LU R25, [R1+0xd4] ;  /* 0x0000d40001197983 */ /* 0x000ea40000300800 */
[----:B------:R-:W2:Y:S02]  /*32ee0*/  LDL.LU R26, [R1+0xd8] ;  /* 0x0000d800011a7983 */ /* 0x000ea40000300800 */
[----:B------:R-:W2:Y:S01]  /*32ef0*/  LDL.LU R27, [R1+0xdc] ;  /* 0x0000dc00011b7983 */ /* 0x000ea20000300800 */
[C---:B----4-:R-:W-:Y:S01]  /*32f00*/  HMMA.16816.F32.BF16 R12, R4.reuse, R12, R8 ;  /* 0x0000000c040c723c */ /* 0x050fe20000041808 */
[----:B--2---:R-:W-:Y:S01]  /*32f10*/  STL.64 [R1+0x3840], R26 ;  /* 0x0038401a01007387 */ /* 0x004fe20000100a00 */
[----:B------:R0:W-:Y:S03]  /*32f20*/  STL.64 [R1+0x3838], R24 ;  /* 0x0038381801007387 */ /* 0x0001e60000100a00 */
[----:B0-----:R-:W3:Y:S01]  /*32f30*/  LDL.LU R24, [R1+0xf0] ;  /* 0x0000f00001187983 */ /* 0x001ee20000300800 */
[----:B------:R-:W3:Y:S02]  /*32f40*/  LDL.LU R25, [R1+0xf4] ;  /* 0x0000f40001197983 */ /* 0x000ee40000300800 */
[----:B------:R-:W3:Y:S02]  /*32f50*/  LDL.LU R26, [R1+0xf8] ;  /* 0x0000f800011a7983 */ /* 0x000ee40000300800 */
[----:B------:R-:W3:Y:S01]  /*32f60*/  LDL.LU R27, [R1+0xfc] ;  /* 0x0000fc00011b7983 */ /* 0x000ee20000300800 */
[----:B------:R-:W2:Y:S11]  /*32f70*/  LDL.LU.64 R8, [R1+0x3858] ;  /* 0x0038580001087983 */ /* 0x000eb60000300a00 */
[----:B------:R-:W-:Y:S01]  /*32f80*/  @!UPT UIADD3 URZ, URZ, URZ, URZ ;  /* 0x0000003f3f3ff290 */ /* 0x000fe2000fffe03f */
[----:B------:R-:W-:Y:S02]  /*32f90*/  STL.64 [R1+0x1a0], R12 ;  /* 0x0001a00c01007387 */ /* 0x000fe40000100a00 */
[----:B------:R0:W-:Y:S02]  /*32fa0*/  STL.64 [R1+0x1a8], R14 ;  /* 0x0001a80e01007387 */ /* 0x0001e40000100a00 */
[----:B0-----:R-:W3:Y:S01]  /*32fb0*/  LDL.LU.64 R14, [R1+0x3850] ;  /* 0x00385000010e7983 */ /* 0x001ee20000300a00 */
[----:B------:R-:W3:Y:S01]  /*32fc0*/  LDL.LU.64 R12, [R1+0x3848] ;  /* 0x00384800010c7983 */ /* 0x000ee20000300a00 */
[----:B--2---:R-:W-:Y:S02]  /*32fd0*/  HMMA.16816.F32.BF16 R4, R4, R8, R20 ;  /* 0x000000080404723c */ /* 0x004fe40000041814 */
[----:B------:R0:W-:Y:S04]  /*32fe0*/  STL.64 [R1+0x37e8], R8 ;  /* 0x0037e80801007387 */ /* 0x0001e80000100a00 */
[----:B0-----:R-:W2:Y:S11]  /*32ff0*/  LDL.LU R8, [R1+0xe0] ;  /* 0x0000e00001087983 */ /* 0x001eb60000300800 */
[----:B------:R-:W-:Y:S06]  /*33000*/  @!UPT UIADD3 URZ, URZ, URZ, URZ ;  /* 0x0000003f3f3ff290 */ /* 0x000fec000fffe03f */
[----:B------:R0:W-:Y:S01]  /*33010*/  STL.64 [R1+0x100], R4 ;  /* 0x0001000401007387 */ /* 0x0001e20000100a00 */
[----:B------:R1:W-:Y:S02]  /*33020*/  STL.64 [R1+0x108], R6 ;  /* 0x0001080601007387 */ /* 0x0003e40000100a00 */
[----:B------:R-:W2:Y:S02]  /*33030*/  LDL.LU R9, [R1+0xe4] ;  /* 0x0000e40001097983 */ /* 0x000ea40000300800 */
[----:B------:R-:W2:Y:S01]  /*33040*/  LDL.LU R10, [R1+0xe8] ;  /* 0x0000e800010a7983 */ /* 0x000ea20000300800 */
[----:B------:R-:W2:Y:S01]  /*33050*/  LDL.LU R11, [R1+0xec] ;  /* 0x0000ec00010b7983 */ /* 0x000ea20000300800 */
[----:B------:R-:W4:Y:S02]  /*33060*/  LDL.LU R20, [R1+0x400] ;  /* 0x0004000001147983 */ /* 0x000f240000300800 */
[----:B------:R-:W4:Y:S02]  /*33070*/  LDL.LU R21, [R1+0x404] ;  /* 0x0004040001157983 */ /* 0x000f240000300800 */
[----:B------:R-:W2:Y:S01]  /*33080*/  LDL.LU R22, [R1+0x408] ;  /* 0x0004080001167983 */ /* 0x000ea20000300800 */
[----:B------:R-:W2:Y:S01]  /*33090*/  LDL.LU R23, [R1+0x40c] ;  /* 0x00040c0001177983 */ /* 0x000ea20000300800 */
[----:B---3--:R-:W-:Y:S01]  /*330a0*/  HMMA.16816.F32.BF16 R24, R12, R16, R24 ;  /* 0x000000100c18723c */ /* 0x008fe20000041818 */
[----:B0-----:R-:W-:-:S02]  /*330b0*/  IMAD.MOV.U32 R5, RZ, RZ, R3 ;  /* 0x000000ffff057224 */ /* 0x001fc400078e0003 */
[----:B-1----:R-:W-:Y:S02]  /*330c0*/  IMAD.MOV.U32 R6, RZ, RZ, R16 ;  /* 0x000000ffff067224 */ /* 0x002fe400078e0010 */
[----:B------:R-:W-:Y:S01]  /*330d0*/  IMAD.MOV.U32 R3, RZ, RZ, R17 ;  /* 0x000000ffff037224 */ /* 0x000fe200078e0011 */
[----:B--2---:R-:W-:Y:S01]  /*330e0*/  STL.64 [R1+0x3770], R22 ;  /* 0x0037701601007387 */ /* 0x004fe20000100a00 */
[----:B----4-:R-:W-:Y:S11]  /*330f0*/  STL.64 [R1+0x3768], R20 ;  /* 0x0037681401007387 */ /* 0x010ff60000100a00 */
[----:B------:R-:W-:Y:S05]  /*33100*/  @!UPT UIADD3 URZ, URZ, URZ, URZ ;  /* 0x0000003f3f3ff290 */ /* 0x000fea000fffe03f */
[----:B------:R-:W-:Y:S02]  /*33110*/  STL.64 [R1+0xf0], R24 ;  /* 0x0000f01801007387 */ /* 0x000fe40000100a00 */
[----:B------:R0:W-:Y:S02]  /*33120*/  STL.64 [R1+0xf8], R26 ;  /* 0x0000f81a01007387 */ /* 0x0001e40000100a00 */
[----:B0-----:R-:W2:Y:S01]  /*33130*/  LDL.LU.64 R26, [R1+0x3840] ;  /* 0x00384000011a7983 */ /* 0x001ea20000300a00 */
[----:B------:R-:W2:Y:S02]  /*33140*/  LDL.LU.64 R24, [R1+0x3838] ;  /* 0x0038380001187983 */ /* 0x000ea40000300a00 */
[----:B------:R-:W3:Y:S02]  /*33150*/  LDL.LU.64 R16, [R1+0x3830] ;  /* 0x0038300001107983 */ /* 0x000ee40000300a00 */
[C---:B---3--:R-:W-:Y:S01]  /*33160*/  HMMA.16816.F32.BF16 R8, R12.reuse, R16, R8 ;  /* 0x000000100c08723c */ /* 0x048fe20000041808 */
[----:B------:R-:W-:Y:S11]  /*33170*/  IMAD.MOV.U32 R7, RZ, RZ, R17 ;  /* 0x000000ffff077224 */ /* 0x000ff600078e0011 */
[----:B------:R-:W-:Y:S11]  /*33180*/  @!UPT UIADD3 URZ, URZ, URZ, URZ ;  /* 0x0000003f3f3ff290 */ /* 0x000ff6000fffe03f */
[----:B------:R0:W-:Y:S01]  /*33190*/  STL.64 [R1+0xe0], R8 ;  /* 0x0000e00801007387 */ /* 0x0001e20000100a00 */
[----:B------:R-:W-:Y:S02]  /*331a0*/  STL.64 [R1+0xe8], R10 ;  /* 0x0000e80a01007387 */ /* 0x000fe40000100a00 */
[----:B0-----:R-:W-:Y:S02]  /*331b0*/  IMAD.MOV.U32 R8, RZ, RZ, R16 ;  /* 0x000000ffff087224 */ /* 0x001fe400078e0010 */
[----:B------:R-:W2:Y:S01]  /*331c0*/  LDL.LU.64 R16, [R1+0x3828] ;  /* 0x0038280001107983 */ /* 0x000ea20000300a00 */
[----:B------:R-:W-:Y:S02]  /*331d0*/  IMAD.MOV.U32 R21, RZ, RZ, R19 ;  /* 0x000000ffff157224 */ /* 0x000fe400078e0013 */
[----:B------:R-:W-:Y:S02]  /*331e0*/  IMAD.MOV.U32 R4, RZ, RZ, R18 ;  /* 0x000000ffff047224 */ /* 0x000fe400078e0012 */
[C---:B--2---:R-:W-:Y:S01]  /*331f0*/  HMMA.16816.F32.BF16 R16, R12.reuse, R16, R24 ;  /* 0x000000100c10723c */ /* 0x044fe20000041818 */
[----:B------:R-:W2:Y:S11]  /*33200*/  LDL.LU.64 R24, [R1+0x3820] ;  /* 0x0038200001187983 */ /* 0x000eb60000300a00 */
[----:B------:R-:W-:Y:S11]  /*33210*/  @!UPT UIADD3 URZ, URZ, URZ, URZ ;  /* 0x0000003f3f3ff290 */ /* 0x000ff6000fffe03f */
[----:B------:R-:W-:Y:S01]  /*33220*/  STL.64 [R1+0xd0], R16 ;  /* 0x0000d01001007387 */ /* 0x000fe20000100a00 */
[----:B------:R0:W-:Y:S03]  /*33230*/  STL.64 [R1+0xd8], R18 ;  /* 0x0000d81201007387 */ /* 0x0001e60000100a00 */
[----:B0-----:R-:W3:Y:S01]  /*33240*/  LDL.LU.64 R18, [R1+0x3818] ;  /* 0x0038180001127983 */ /* 0x001ee20000300a00 */
[----:B------:R-:W3:Y:S02]  /*33250*/  LDL.LU.64 R16, [R1+0x3810] ;  /* 0x0038100001107983 */ /* 0x000ee40000300a00 */
[----:B---3--:R-:W-:Y:S11]  /*33260*/  HMMA.16816.F32.BF16 R16, R12, R4, R16 ;  /* 0x000000040c10723c */ /* 0x008ff60000041810 */
[----:B------:R-:W-:Y:S11]  /*33270*/  @!UPT UIADD3 URZ, URZ, URZ, URZ ;  /* 0x0000003f3f3ff290 */ /* 0x000ff6000fffe03f */
[----:B------:R-:W-:Y:S01]  /*33280*/  @!UPT UIADD3 URZ, URZ, URZ, URZ ;  /* 0x0000003f3f3ff290 */ /* 0x000fe2000fffe03f */
[----:B------:R-:W-:Y:S01]  /*33290*/  STL.64 [R1+0xc0], R16 ;  /* 0x0000c01001007387 */ /* 0x000fe20000100a00 */
[----:B------:R0:W-:Y:S03]  /*332a0*/  STL.64 [R1+0xc8], R18 ;  /* 0x0000c81201007387 */ /* 0x0001e60000100a00 */
[----:B0-----:R-:W3:Y:S01]  /*332b0*/  LDL.LU.64 R18, [R1+0x3808] ;  /* 0x0038080001127983 */ /* 0x001ee20000300a00 */
[----:B------:R-:W3:Y:S02]  /*332c0*/  LDL.LU.64 R16, [R1+0x3800] ;  /* 0x0038000001107983 */ /* 0x000ee40000300a00 */
[----:B------:R0:W-:Y:S02]  /*332d0*/  STL.64 [R1+0x3788], R4 ;  /* 0x0037880401007387 */ /* 0x0001e40000100a00 */
[----:B0-----:R-:W4:Y:S01]  /*332e0*/  LDL.64 R4, [R1+0x10] ;  /* 0x0000100001047983 */ /* 0x001f220000100a00 */
[----:B------:R-:W-:-:S03]  /*332f0*/  IMAD.MOV.U32 R20, RZ, RZ, R28 ;  /* 0x000000ffff147224 */ /* 0x000fc600078e001c */
[----:B----4-:R0:W-:Y:S02]  /*33300*/  STL.64 [R1+0x37a0], R4 ;  /* 0x0037a00401007387 */ /* 0x0101e40000100a00 */
[----:B0-----:R-:W-:Y:S02]  /*33310*/  IMAD.MOV.U32 R4, RZ, RZ, R8 ;  /* 0x000000ffff047224 */ /* 0x001fe400078e0008 */
[----:B---3--:R-:W-:Y:S01]  /*33320*/  HMMA.16816.F32.BF16 R8, R12, R20, R16 ;  /* 0x000000140c08723c */ /* 0x008fe20000041810 */
[----:B------:R-:W-:-:S05]  /*33330*/  IMAD.MOV.U32 R5, RZ, RZ, R7 ;  /* 0x000000ffff057224 */ /* 0x000fca00078e0007 */
[----:B------:R-:W-:Y:S11]  /*33340*/  STL.64 [R1+0x37b8], R4 ;  /* 0x0037b80401007387 */ /* 0x000ff60000100a00 */
[----:B------:R-:W-:Y:S06]  /*33350*/  @!UPT UIADD3 URZ, URZ, URZ, URZ ;  /* 0x0000003f3f3ff290 */ /* 0x000fec000fffe03f */
[----:B------:R0:W-:Y:S01]  /*33360*/  STL.64 [R1+0x190], R8 ;  /* 0x0001900801007387 */ /* 0x0001e20000100a00 */
[----:B------:R1:W-:Y:S03]  /*33370*/  STL.64 [R1+0x198], R10 ;  /* 0x0001980a01007387 */ /* 0x0003e60000100a00 */
[----:B0-----:R-:W3:Y:S01]  /*33380*/  LDL.LU R8, [R1+0x4b0] ;  /* 0x0004b00001087983 */ /* 0x001ee20000300800 */
[----:B------:R-:W3:Y:S02]  /*33390*/  LDL.LU R9, [R1+0x4b4] ;  /* 0x0004b40001097983 */ /* 0x000ee40000300800 */
[----:B-1----:R-:W4:Y:S02]  /*333a0*/  LDL.LU R10, [R1+0x4b8] ;  /* 0x0004b800010a7983 */ /* 0x002f240000300800 */
[----:B------:R-:W4:Y:S02]  /*333b0*/  LDL.LU R11, [R1+0x4bc] ;  /* 0x0004bc00010b7983 */ /* 0x000f240000300800 */
[----:B------:R-:W-:-:S02]  /*333c0*/  IMAD.MOV.U32 R4, RZ, RZ, R6 ;  /* 0x000000ffff047224 */ /* 0x000fc400078e0006 */
[----:B------:R-:W-:Y:S01]  /*333d0*/  IMAD.MOV.U32 R5, RZ, RZ, R3 ;  /* 0x000000ffff057224 */ /* 0x000fe200078e0003 */
[----:B----4-:R-:W-:Y:S01]  /*333e0*/  STL.64 [R1+0x37f8], R10 ;  /* 0x0037f80a01007387 */ /* 0x010fe20000100a00 */
[----:B---3--:R0:W-:Y:S03]  /*333f0*/  STL.64 [R1+0x37f0], R8 ;  /* 0x0037f00801007387 */ /* 0x0081e60000100a00 */
[----:B0-----:R-:W2:Y:S01]  /*33400*/  LDL.LU R8, [R1+0x2b0] ;  /* 0x0002b00001087983 */ /* 0x001ea20000300800 */
[----:B------:R-:W2:Y:S02]  /*33410*/  LDL.LU R9, [R1+0x2b4] ;  /* 0x0002b40001097983 */ /* 0x000ea40000300800 */
[----:B------:R-:W2:Y:S02]  /*33420*/  LDL.LU R10, [R1+0x2b8] ;  /* 0x0002b800010a7983 */ /* 0x000ea40000300800 */
[----:B------:R-:W2:Y:S01]  /*33430*/  LDL.LU R11, [R1+0x2bc] ;  /* 0x0002bc00010b7983 */ /* 0x000ea20000300800 */
[----:B------:R0:W-:Y:S04]  /*33440*/  STL.64 [R1+0x37e0], R4 ;  /* 0x0037e00401007387 */ /* 0x0001e80000100a00 */
[----:B0-----:R-:W3:Y:S01]  /*33450*/  LDL.64 R4, [R1+0x50] ;  /* 0x0000500001047983 */ /* 0x001ee20000100a00 */
[----:B------:R-:W4:Y:S02]  /*33460*/  LDL.LU R16, [R1+0x4a0] ;  /* 0x0004a00001107983 */ /* 0x000f240000300800 */
[----:B------:R-:W4:Y:S02]  /*33470*/  LDL.LU R17, [R1+0x4a4] ;  /* 0x0004a40001117983 */ /* 0x000f240000300800 */
[----:B------:R-:W4:Y:S01]  /*33480*/  LDL.LU R18, [R1+0x4a8] ;  /* 0x0004a80001127983 */ /* 0x000f220000300800 */
[----:B------:R-:W4:Y:S01]  /*33490*/  LDL.LU R19, [R1+0x4ac] ;  /* 0x0004ac0001137983 */ /* 0x000f220000300800 */
        /* <DEDUP_REMOVED lines=11> */
[C---:B------:R-:W-:Y:S01]  /*33550*/  HMMA.16816.F32.BF16 R8, R12.reuse, R24, R8 ;  /* 0x000000180c08723c */ /* 0x040fe20000041808 */
        /* <DEDUP_REMOVED lines=11> */
[----:B------:R-:W2:Y:S02]  /*33610*/  LDL.LU R23, [R1+0x49c] ;  /* 0x00049c0001177983 */ /* 0x000ea40000300800 */
[----:B------:R-:W-:Y:S01]  /*33620*/  STL.64 [R1+0x2b0], R8 ;  /* 0x0002b00801007387 */ /* 0x000fe20000100a00 */
[----:B------:R0:W-:Y:S03]  /*33630*/  STL.64 [R1+0x2b8], R10 ;  /* 0x0002b80a01007387 */ /* 0x0001e60000100a00 */
[----:B0-----:R-:W3:Y:S01]  /*33640*/  LDL.LU.64 R10, [R1+0x37f8] ;  /* 0x0037f800010a7983 */ /* 0x001ee20000300a00 */
[----:B------:R-:W3:Y:S02]  /*33650*/  LDL.LU.64 R8, [R1+0x37f0] ;  /* 0x0037f00001087983 */ /* 0x000ee40000300a00 */
[----:B------:R0:W-:Y:S02]  /*33660*/  STL.64 [R1+0x3778], R24 ;  /* 0x0037781801007387 */ /* 0x0001e40000100a00 */
[----:B0-----:R-:W2:Y:S01]  /*33670*/  LDL.LU R24, [R1+0x420] ;  /* 0x0004200001187983 */ /* 0x001ea20000300800 */
[----:B------:R-:W2:Y:S02]  /*33680*/  LDL.LU R25, [R1+0x424] ;  /* 0x0004240001197983 */ /* 0x000ea40000300800 */
[----:B------:R-:W2:Y:S02]  /*33690*/  LDL.LU R26, [R1+0x428] ;  /* 0x00042800011a7983 */ /* 0x000ea40000300800 */
[----:B------:R-:W2:Y:S01]  /*336a0*/  LDL.LU R27, [R1+0x42c] ;  /* 0x00042c00011b7983 */ /* 0x000ea20000300800 */
        /* <DEDUP_REMOVED lines=8> */
[----:B------:R-:W2:Y:S01]  /*33730*/  LDL.LU.64 R4, [R1+0x37e0] ;  /* 0x0037e00001047983 */ /* 0x000ea20000300a00 */
[----:B----4-:R-:W-:Y:S03]  /*33740*/  HMMA.16816.F32.BF16 R12, R12, R8, R16 ;  /* 0x000000080c0c723c */ /* 0x010fe60000041810 */
[----:B------:R-:W2:Y:S01]  /*33750*/  LDL.LU.64 R18, [R1+0x37d8] ;  /* 0x0037d80001127983 */ /* 0x000ea20000300a00 */
[----:B------:R-:W2:Y:S11]  /*33760*/  LDL.LU.64 R16, [R1+0x37d0] ;  /* 0x0037d00001107983 */ /* 0x000eb60000300a00 */
[----:B------:R-:W-:Y:S08]  /*33770*/  @!UPT UIADD3 URZ, URZ, URZ, URZ ;  /* 0x0000003f3f3ff290 */ /* 0x000ff0000fffe03f */
[----:B------:R0:W-:Y:S01]  /*33780*/  STL.64 [R1+0x3e0], R12 ;  /* 0x0003e00c01007387 */ /* 0x0001e20000100a00 */
[----:B------:R1:W-:Y:S03]  /*33790*/  STL.64 [R1+0x3e8], R14 ;  /* 0x0003e80e01007387 */ /* 0x0003e60000100a00 */
[----:B0-----:R-:W3:Y:S01]  /*337a0*/  LDL.LU R12, [R1+0x3d0] ;  /* 0x0003d000010c7983 */ /* 0x001ee20000300800 */
[----:B------:R-:W3:Y:S02]  /*337b0*/  LDL.LU R13, [R1+0x3d4] ;  /* 0x0003d400010d7983 */ /* 0x000ee40000300800 */
[----:B-1----:R-:W3:Y:S02]  /*337c0*/  LDL.LU R14, [R1+0x3d8] ;  /* 0x0003d800010e7983 */ /* 0x002ee40000300800 */
[----:B------:R-:W3:Y:S01]  /*337d0*/  LDL.LU R15, [R1+0x3dc] ;  /* 0x0003dc00010f7983 */ /* 0x000ee20000300800 */
[C---:B--2---:R-:W-:Y:S01]  /*337e0*/  HMMA.16816.F32.BF16 R4, R16.reuse, R4, R20 ;  /* 0x000000041004723c */ /* 0x044fe20000041814 */
[----:B------:R-:W2:Y:S01]  /*337f0*/  LDL.LU.64 R22, [R1+0x37c8] ;  /* 0x0037c80001167983 */ /* 0x000ea20000300a00 */
[----:B------:R-:W2:Y:S11]  /*33800*/  LDL.LU.64 R20, [R1+0x37c0] ;  /* 0x0037c00001147983 */ /* 0x000eb60000300a00 */
[----:B------:R-:W-:Y:S10]  /*33810*/  @!UPT UIADD3 URZ, URZ, URZ, URZ ;  /* 0x0000003f3f3ff290 */ /* 0x000ff4000fffe03f */
[----:B------:R0:W-:Y:S01]  /*33820*/  STL.64 [R1+0x460], R4 ;  /* 0x0004600401007387 */ /* 0x0001e20000100a00 */
[----:B------:R2:W-:Y:S03]  /*33830*/  STL.64 [R1+0x468], R6 ;  /* 0x0004680601007387 */ /* 0x0005e60000100a00 */
[----:B0-----:R-:W2:Y:S02]  /*33840*/  LDL.LU.64 R4, [R1+0x37b8] ;  /* 0x0037b80001047983 */ /* 0x001ea40000300a00 */
[C---:B--2---:R-:W-:Y:S02]  /*33850*/  HMMA.16816.F32.BF16 R4, R16.reuse, R4, R20 ;  /* 0x000000041004723c */ /* 0x044fe40000041814 */
[----:B------:R-:W2:Y:S01]  /*33860*/  LDL.LU.64 R22, [R1+0x37b0] ;  /* 0x0037b00001167983 */ /* 0x000ea20000300a00 */
[----:B------:R-:W2:Y:S11]  /*33870*/  LDL.LU.64 R20, [R1+0x37a8] ;  /* 0x0037a80001147983 */ /* 0x000eb60000300a00 */
[----:B------:R-:W-:Y:S09]  /*33880*/  @!UPT UIADD3 URZ, URZ, URZ, URZ ;  /* 0x0000003f3f3ff290 */ /* 0x000ff2000fffe03f */
        /* <DEDUP_REMOVED lines=12> */
[C---:B--2---:R-:W-:Y:S11]  /*33950*/  HMMA.16816.F32.BF16 R20, R16.reuse, R4, R20 ;  /* 0x000000041014723c */ /* 0x044ff60000041814 */
[----:B------:R-:W-:Y:S11]  /*33960*/  @!UPT UIADD3 URZ, URZ, URZ, URZ ;  /* 0x0000003f3f3ff290 */ /* 0x000ff6000fffe03f */
[----:B------:R-:W-:Y:S01]  /*33970*/  @!UPT UIADD3 URZ, URZ, URZ, URZ ;  /* 0x0000003f3f3ff290 */ /* 0x000fe2000fffe03f */
[----:B------:R0:W-:Y:S01]  /*33980*/  STL.64 [R1+0x430], R20 ;  /* 0x0004301401007387 */ /* 0x0001e20000100a00 */
[----:B------:R-:W-:Y:S03]  /*33990*/  STL.64 [R1+0x438], R22 ;  /* 0x0004381601007387 */ /* 0x000fe60000100a00 */
[----:B0-----:R-:W2:Y:S01]  /*339a0*/  LDL.LU.64 R20, [R1+0x3780] ;  /* 0x0037800001147983 */ /* 0x001ea20000300a00 */
[----:B------:R0:W-:Y:S03]  /*339b0*/  STL.64 [R1+0x3750], R4 ;  /* 0x0037500401007387 */ /* 0x0001e60000100a00 */
[----:B0-----:R-:W4:Y:S01]  /*339c0*/  LDL.LU R4, [R1+0x410] ;  /* 0x0004100001047983 */ /* 0x001f220000300800 */
[----:B------:R-:W4:Y:S02]  /*339d0*/  LDL.LU R5, [R1+0x414] ;  /* 0x0004140001057983 */ /* 0x000f240000300800 */
[----:B------:R-:W4:Y:S02]  /*339e0*/  LDL.LU R6, [R1+0x418] ;  /* 0x0004180001067983 */ /* 0x000f240000300800 */
[----:B------:R-:W4:Y:S01]  /*339f0*/  LDL.LU R7, [R1+0x41c] ;  /* 0x00041c0001077983 */ /* 0x000f220000300800 */
[C---:B--2---:R-:W-:Y:S01]  /*33a00*/  HMMA.16816.F32.BF16 R20, R16.reuse, R20, R24 ;  /* 0x000000141014723c */ /* 0x044fe20000041818 */
[----:B------:R-:W4:Y:S11]  /*33a10*/  LDL.LU.64 R24, [R1+0x3778] ;  /* 0x0037780001187983 */ /* 0x000f360000300a00 */
[----:B------:R-:W-:Y:S11]  /*33a20*/  @!UPT UIADD3 URZ, URZ, URZ, URZ ;  /* 0x0000003f3f3ff290 */ /* 0x000ff6000fffe03f */
[----:B------:R-:W-:Y:S01]  /*33a30*/  STL.64 [R1+0x420], R20 ;  /* 0x0004201401007387 */ /* 0x000fe20000100a00 */
[----:B------:R0:W-:Y:S03]  /*33a40*/  STL.64 [R1+0x428], R22 ;  /* 0x0004281601007387 */ /* 0x0001e60000100a00 */
[----:B0-----:R-:W2:Y:S01]  /*33a50*/  LDL.LU.64 R22, [R1+0x3770] ;  /* 0x0037700001167983 */ /* 0x001ea20000300a00 */
[----:B------:R-:W2:Y:S01]  /*33a60*/  LDL.LU.64 R20, [R1+0x3768] ;  /* 0x0037680001147983 */ /* 0x000ea20000300a00 */
[C---:B---3--:R-:W-:Y:S08]  /*33a70*/  HMMA.16816.F32.BF16 R12, R16.reuse, R8, R12 ;  /* 0x00000008100c723c */ /* 0x048ff0000004180c */
[----:B----4-:R-:W-:Y:S11]  /*33a80*/  HMMA.16816.F32.BF16 R4, R16, R24, R4 ;  /* 0x000000181004723c */ /* 0x010ff60000041804 */
[----:B------:R-:W-:Y:S11]  /*33a90*/  @!UPT UIADD3 URZ, URZ, URZ, URZ ;  /* 0x0000003f3f3ff290 */ /* 0x000ff6000fffe03f */
[----:B------:R-:W-:Y:S01]  /*33aa0*/  @!UPT UIADD3 URZ, URZ, URZ, URZ ;  /* 0x0000003f3f3ff290 */ /* 0x000fe2000fffe03f */
[----:B------:R0:W-:Y:S01]  /*33ab0*/  STL.64 [R1+0x410], R4 ;  /* 0x0004100401007387 */ /* 0x0001e20000100a00 */
[----:B------:R1:W-:Y:S03]  /*33ac0*/  STL.64 [R1+0x418], R6 ;  /* 0x0004180601007387 */ /* 0x0003e60000100a00 */
[----:B0-----:R-:W3:Y:S01]  /*33ad0*/  LDL.LU R4, [R1+0x3c0] ;  /* 0x0003c00001047983 */ /* 0x001ee20000300800 */
[----:B------:R-:W3:Y:S02]  /*33ae0*/  LDL.LU R5, [R1+0x3c4] ;  /* 0x0003c40001057983 */ /* 0x000ee40000300800 */
[----:B-1----:R-:W3:Y:S02]  /*33af0*/  LDL.LU R6, [R1+0x3c8] ;  /* 0x0003c80001067983 */ /* 0x002ee40000300800 */
[----:B------:R-:W3:Y:S01]  /*33b00*/  LDL.LU R7, [R1+0x3cc] ;  /* 0x0003cc0001077983 */ /* 0x000ee20000300800 */
[----:B------:R0:W-:Y:S02]  /*33b10*/  STL.64 [R1+0x3730], R24 ;  /* 0x0037301801007387 */ /* 0x0001e40000100a00 */
[----:B0-----:R-:W-:-:S02]  /*33b20*/  IMAD.MOV.U32 R24, RZ, RZ, R11 ;  /* 0x000000ffff187224 */ /* 0x001fc400078e000b */
[----:B------:R-:W-:-:S07]  /*33b30*/  IMAD.MOV.U32 R25, RZ, RZ, R10 ;  /* 0x000000ffff197224 */ /* 0x000fce00078e000a */
[----:B--2---:R-:W-:Y:S01]  /*33b40*/  HMMA.16816.F32.BF16 R24, R16, R24, R20 ;  /* 0x000000181018723c */ /* 0x004fe20000041814 */
[----:B------:R-:W3:Y:S01]  /*33b50*/  LDL.LU.64 R22, [R1+0x3760] ;  /* 0x0037600001167983 */ /* 0x000ee20000300a00 */
[----:B------:R-:W3:Y:S02]  /*33b60*/  LDL.LU.64 R20, [R1+0x3758] ;  /* 0x0037580001147983 */ /* 0x000ee40000300a00 */
[----:B------:R-:W3:Y:S11]  /*33b70*/  LDL.64 R16, [R1+0x40] ;  /* 0x0000400001107983 */ /* 0x000ef60000100a00 */
[----:B------:R-:W-:Y:S08]  /*33b80*/  @!UPT UIADD3 URZ, URZ, URZ, URZ ;  /* 0x0000003f3f3ff290 */ /* 0x000ff0000fffe03f */
[----:B------:R0:W-:Y:S01]  /*33b90*/  STL.64 [R1+0x400], R24 ;  /* 0x0004001801007387 */ /* 0x0001e20000100a00 */
[----:B------:R1:W-:Y:S03]  /*33ba0*/  STL.64 [R1+0x408], R26 ;  /* 0x0004081a01007387 */ /* 0x0003e60000100a00 */
[----:B0-----:R-:W2:Y:S01]  /*33bb0*/  LDL.LU R24, [R1+0x3a0] ;  /* 0x0003a00001187983 */ /* 0x001ea20000300800 */
[----:B------:R-:W-:Y:S02]  /*33bc0*/  STL.64 [R1+0x3d0], R12 ;  /* 0x0003d00c01007387 */ /* 0x000fe40000100a00 */
[----:B------:R-:W-:Y:S02]  /*33bd0*/  STL.64 [R1+0x3d8], R14 ;  /* 0x0003d80e01007387 */ /* 0x000fe40000100a00 */
[----:B------:R-:W2:Y:S01]  /*33be0*/  LDL.LU R25, [R1+0x3a4] ;  /* 0x0003a40001197983 */ /* 0x000ea20000300800 */
[----:B-1----:R-:W4:Y:S01]  /*33bf0*/  LDL.LU R26, [R1+0x3a8] ;  /* 0x0003a800011a7983 */ /* 0x002f220000300800 */
[----:B------:R-:W4:Y:S03]  /*33c00*/  LDL.LU R27, [R1+0x3ac] ;  /* 0x0003ac00011b7983 */ /* 0x000f260000300800 */
[----:B----4-:R-:W-:Y:S01]  /*33c10*/  STL.64 [R1+0x3748], R26 ;  /* 0x0037481a01007387 */ /* 0x010fe20000100a00 */
[----:B--2---:R0:W-:Y:S03]  /*33c20*/  STL.64 [R1+0x3740], R24 ;  /* 0x0037401801007387 */ /* 0x0041e60000100a00 */
[----:B0-----:R-:W2:Y:S01]  /*33c30*/  LDL.64 R24, [R1+0x20] ;  /* 0x0000200001187983 */ /* 0x001ea20000100a00 */
[----:B------:R0:W-:Y:S03]  /*33c40*/  STL.64 [R1+0x3710], R8 ;  /* 0x0037100801007387 */ /* 0x0001e60000100a00 */
[----:B0-----:R-:W2:Y:S01]  /*33c50*/  LDL.LU R8, [R1+0x3b0] ;  /* 0x0003b00001087983 */ /* 0x001ea20000300800 */
[----:B------:R-:W2:Y:S02]  /*33c60*/  LDL.LU R9, [R1+0x3b4] ;  /* 0x0003b40001097983 */ /* 0x000ea40000300800 */
[----:B------:R-:W2:Y:S02]  /*33c70*/  LDL.LU R10, [R1+0x3b8] ;  /* 0x0003b800010a7983 */ /* 0x000ea40000300800 */
[----:B------:R-:W2:Y:S01]  /*33c80*/  LDL.LU R11, [R1+0x3bc] ;  /* 0x0003bc00010b7983 */ /* 0x000ea20000300800 */
[----:B------:R-:W4:Y:S01]  /*33c90*/  LDL.LU R12, [R1+0x250] ;  /* 0x00025000010c7983 */ /* 0x000f220000300800 */
[----:B------:R-:W4:Y:S02]  /*33ca0*/  LDL.LU R13, [R1+0x254] ;  /* 0x00025400010d7983 */ /* 0x000f240000300800 */
[----:B------:R-:W2:Y:S02]  /*33cb0*/  LDL.LU R14, [R1+0x258] ;  /* 0x00025800010e7983 */ /* 0x000ea40000300800 */
[----:B------:R-:W2:Y:S01]  /*33cc0*/  LDL.LU R15, [R1+0x25c] ;  /* 0x00025c00010f7983 */ /* 0x000ea20000300800 */
[----:B---3--:R-:W-:Y:S01]  /*33cd0*/  HMMA.16816.F32.BF16 R4, R20, R16, R4 ;  /* 0x000000101404723c */ /* 0x008fe20000041804 */
[----:B--2---:R-:W-:Y:S01]  /*33ce0*/  STL.64 [R1+0x36a8], R14 ;  /* 0x0036a80e01007387 */ /* 0x004fe20000100a00 */
[----:B----4-:R0:W-:Y:S03]  /*33cf0*/  STL.64 [R1+0x36a0], R12 ;  /* 0x0036a00c01007387 */ /* 0x0101e60000100a00 */
[----:B0-----:R-:W2:Y:S01]  /*33d00*/  LDL.LU R12, [R1+0x260] ;  /* 0x00026000010c7983 */ /* 0x001ea20000300800 */
[----:B------:R-:W2:Y:S02]  /*33d10*/  LDL.LU R13, [R1+0x264] ;  /* 0x00026400010d7983 */ /* 0x000ea40000300800 */
[----:B------:R-:W3:Y:S02]  /*33d20*/  LDL.LU R14, [R1+0x268] ;  /* 0x00026800010e7983 */ /* 0x000ee40000300800 */
[----:B------:R-:W3:Y:S02]  /*33d30*/  LDL.LU R15, [R1+0x26c] ;  /* 0x00026c00010f7983 */ /* 0x000ee40000300800 */
[----:B---3--:R-:W-:Y:S01]  /*33d40*/  STL.64 [R1+0x36b8], R14 ;  /* 0x0036b80e01007387 */ /* 0x008fe20000100a00 */
[----:B--2---:R0:W-:Y:S10]  /*33d50*/  STL.64 [R1+0x36b0], R12 ;  /* 0x0036b00c01007387 */ /* 0x0041f40000100a00 */
[----:B------:R1:W-:Y:S02]  /*33d60*/  STL.64 [R1+0x3c0], R4 ;  /* 0x0003c00401007387 */ /* 0x0003e40000100a00 */
[----:B------:R2:W-:Y:S02]  /*33d70*/  STL.64 [R1+0x3c8], R6 ;  /* 0x0003c80601007387 */ /* 0x0005e40000100a00 */
[----:B0-----:R-:W-:Y:S01]  /*33d80*/  IMAD.MOV.U32 R13, RZ, RZ, R3 ;  /* 0x000000ffff0d7224 */ /* 0x001fe200078e0003 */
[----:B-1----:R-:W3:Y:S01]  /*33d90*/  LDL.LU.64 R4, [R1+0x3750] ;  /* 0x0037500001047983 */ /* 0x002ee20000300a00 */
[----:B--2---:R-:W-:-:S02]  /*33da0*/  IMAD.MOV.U32 R6, RZ, RZ, R16 ;  /* 0x000000ffff067224 */ /* 0x004fc400078e0010 */
[----:B------:R-:W-:Y:S02]  /*33db0*/  IMAD.MOV.U32 R3, RZ, RZ, R17 ;  /* 0x000000ffff037224 */ /* 0x000fe400078e0011 */
[----:B------:R-:W2:Y:S01]  /*33dc0*/  LDL.LU R16, [R1+0x240] ;  /* 0x0002400001107983 */ /* 0x000ea20000300800 */
[----:B------:R-:W2:Y:S01]  /*33dd0*/  LDL.LU R17, [R1+0x244] ;  /* 0x0002440001117983 */ /* 0x000ea20000300800 */
[----:B------:R-:W4:Y:S02]  /*33de0*/  LDL.LU R18, [R1+0x248] ;  /* 0x0002480001127983 */ /* 0x000f240000300800 */
[----:B------:R-:W4:Y:S01]  /*33df0*/  LDL.LU R19, [R1+0x24c] ;  /* 0x00024c0001137983 */ /* 0x000f220000300800 */
[----:B------:R-:W-:Y:S01]  /*33e00*/  HMMA.16816.F32.BF16 R8, R20, R24, R8 ;  /* 0x000000181408723c */ /* 0x000fe20000041808 */
[----:B----4-:R-:W-:Y:S01]  /*33e10*/  STL.64 [R1+0x3698], R18 ;  /* 0x0036981201007387 */ /* 0x010fe20000100a00 */
[----:B--2---:R0:W-:Y:S03]  /*33e20*/  STL.64 [R1+0x3690], R16 ;  /* 0x0036901001007387 */ /* 0x0041e60000100a00 */
[----:B0-----:R-:W2:Y:S01]  /*33e30*/  LDL.LU.64 R16, [R1+0x30] ;  /* 0x0000300001107983 */ /* 0x001ea20000300a00 */
[----:B------:R-:W-:-:S03]  /*33e40*/  IMAD.MOV.U32 R7, RZ, RZ, R25 ;  /* 0x000000ffff077224 */ /* 0x000fc600078e0019 */
[----:B--2---:R0:W-:Y:S04]  /*33e50*/  STL.64 [R1+0x3738], R16 ;  /* 0x0037381001007387 */ /* 0x0041e80000100a00 */
[----:B0-----:R-:W3:Y:S01]  /*33e60*/  LDL.LU R16, [R1+0x390] ;  /* 0x0003900001107983 */ /* 0x001ee20000300800 */
[----:B------:R-:W3:Y:S02]  /*33e70*/  LDL.LU R17, [R1+0x394] ;  /* 0x0003940001117983 */ /* 0x000ee40000300800 */
[----:B------:R-:W3:Y:S02]  /*33e80*/  LDL.LU R18, [R1+0x398] ;  /* 0x0003980001127983 */ /* 0x000ee40000300800 */
[----:B------:R-:W3:Y:S05]  /*33e90*/  LDL.LU R19, [R1+0x39c] ;  /* 0x00039c0001137983 */ /* 0x000eea0000300800 */
[----:B------:R-:W-:Y:S01]  /*33ea0*/  STL.64 [R1+0x3b0], R8 ;  /* 0x0003b00801007387 */ /* 0x000fe20000100a00 */
[----:B------:R0:W-:Y:S02]  /*33eb0*/  STL.64 [R1+0x3b8], R10 ;  /* 0x0003b80a01007387 */ /* 0x0001e40000100a00 */
[----:B------:R-:W2:Y:S02]  /*33ec0*/  LDL.LU.64 R26, [R1+0x3748] ;  /* 0x00374800011a7983 */ /* 0x000ea40000300a00 */
[----:B0-----:R-:W-:-:S02]  /*33ed0*/  IMAD.MOV.U32 R10, RZ, RZ, R24 ;  /* 0x000000ffff0a7224 */ /* 0x001fc400078e0018 */
[----:B------:R-:W2:Y:S01]  /*33ee0*/  LDL.LU.64 R24, [R1+0x3740] ;  /* 0x0037400001187983 */ /* 0x000ea20000300a00 */
[----:B------:R-:W4:Y:S02]  /*33ef0*/  LDL.LU.64 R8, [R1+0x50] ;  /* 0x0000500001087983 */ /* 0x000f240000300a00 */
[----:B------:R-:W-:-:S07]  /*33f00*/  IMAD.MOV.U32 R12, RZ, RZ, R28 ;  /* 0x000000ffff0c7224 */ /* 0x000fce00078e001c */
[----:B--2---:R-:W-:Y:S01]  /*33f10*/  HMMA.16816.F32.BF16 R24, R20, R12, R24 ;  /* 0x0000000c1418723c */ /* 0x004fe20000041818 */
[----:B----4-:R-:W-:Y:S11]  /*33f20*/  STL.64 [R1+0x3728], R8 ;  /* 0x0037280801007387 */ /* 0x010ff60000100a00 */
[----:B------:R-:W-:Y:S11]  /*33f30*/  @!UPT UIADD3 URZ, URZ, URZ, URZ ;  /* 0x0000003f3f3ff290 */ /* 0x000ff6000fffe03f */
[----:B------:R-:W-:Y:S01]  /*33f40*/  STL.64 [R1+0x3a0], R24 ;  /* 0x0003a01801007387 */ /* 0x000fe20000100a00 */
[----:B------:R-:W-:Y:S02]  /*33f50*/  STL.64 [R1+0x3a8], R26 ;  /* 0x0003a81a01007387 */ /* 0x000fe40000100a00 */
[----:B------:R0:W-:Y:S02]  /*33f60*/  STL.64 [R1+0x36c8], R12 ;  /* 0x0036c80c01007387 */ /* 0x0001e40000100a00 */
[----:B0-----:R-:W-:Y:S02]  /*33f70*/  IMAD.MOV.U32 R12, RZ, RZ, R10 ;  /* 0x000000ffff0c7224 */ /* 0x001fe400078e000a */
[----:B------:R-:W-:-:S05]  /*33f80*/  IMAD.MOV.U32 R13, RZ, RZ, R7 ;  /* 0x000000ffff0d7224 */ /* 0x000fca00078e0007 */
[----:B------:R0:W-:Y:S01]  /*33f90*/  STL.64 [R1+0x36e0], R12 ;  /* 0x0036e00c01007387 */ /* 0x0001e20000100a00 */
[----:B------:R-:W2:Y:S02]  /*33fa0*/  LDL.LU R24, [R1+0x380] ;  /* 0x0003800001187983 */ /* 0x000ea40000300800 */
[----:B------:R-:W2:Y:S02]  /*33fb0*/  LDL.LU R25, [R1+0x384] ;  /* 0x0003840001197983 */ /* 0x000ea40000300800 */
[----:B------:R-:W2:Y:S01]  /*33fc0*/  LDL.LU R26, [R1+0x388] ;  /* 0x00038800011a7983 */ /* 0x000ea20000300800 */
[----:B------:R-:W2:Y:S01]  /*33fd0*/  LDL.LU R27, [R1+0x38c] ;  /* 0x00038c00011b7983 */ /* 0x000ea20000300800 */
[----:B------:R-:W4:Y:S02]  /*33fe0*/  LDL.LU R8, [R1+0x370] ;  /* 0x0003700001087983 */ /* 0x000f240000300800 */
[----:B------:R-:W4:Y:S02]  /*33ff0*/  LDL.LU R9, [R1+0x374] ;  /* 0x0003740001097983 */ /* 0x000f240000300800 */
[----:B------:R-:W4:Y:S01]  /*34000*/  LDL.LU R10, [R1+0x378] ;  /* 0x00037800010a7983 */ /* 0x000f220000300800 */
[----:B------:R-:W4:Y:S01]  /*34010*/  LDL.LU R11, [R1+0x37c] ;  /* 0x00037c00010b7983 */ /* 0x000f220000300800 */
[----:B0-----:R-:W-:-:S02]  /*34020*/  IMAD.MOV.U32 R12, RZ, RZ, R6 ;  /* 0x000000ffff0c7224 */ /* 0x001fc400078e0006 */
[----:B------:R-:W-:-:S05]  /*34030*/  IMAD.MOV.U32 R13, RZ, RZ, R3 ;  /* 0x000000ffff0d7224 */ /* 0x000fca00078e0003 */
[----:B------:R0:W-:Y:S04]  /*34040*/  STL.64 [R1+0x3708], R12 ;  /* 0x0037080c01007387 */ /* 0x0001e80000100a00 */
[----:B0-----:R-:W2:Y:S01]  /*34050*/  LDL.LU R12, [R1+0x2a0] ;  /* 0x0002a000010c7983 */ /* 0x001ea20000300800 */
[----:B------:R-:W2:Y:S02]  /*34060*/  LDL.LU R13, [R1+0x2a4] ;  /* 0x0002a400010d7983 */ /* 0x000ea40000300800 */
[----:B------:R-:W2:Y:S02]  /*34070*/  LDL.LU R14, [R1+0x2a8] ;  /* 0x0002a800010e7983 */ /* 0x000ea40000300800 */
[----:B------:R-:W2:Y:S01]  /*34080*/  LDL.LU R15, [R1+0x2ac] ;  /* 0x0002ac00010f7983 */ /* 0x000ea20000300800 */
[C---:B---3--:R-:W-:Y:S01]  /*34090*/  HMMA.16816.F32.BF16 R16, R20.reuse, R4, R16 ;  /* 0x000000041410723c */ /* 0x048fe20000041810 */
[----:B--2---:R-:W-:Y:S01]  /*340a0*/  STL.64 [R1+0x3720], R14 ;  /* 0x0037200e01007387 */ /* 0x004fe20000100a00 */
[----:B------:R0:W-:Y:S03]  /*340b0*/  STL.64 [R1+0x3718], R12 ;  /* 0x0037180c01007387 */ /* 0x0001e60000100a00 */
[----:B0-----:R-:W2:Y:S01]  /*340c0*/  LDL.LU R12, [R1+0x360] ;  /* 0x00036000010c7983 */ /* 0x001ea20000300800 */
[----:B------:R-:W2:Y:S02]  /*340d0*/  LDL.LU R13, [R1+0x364] ;  /* 0x00036400010d7983 */ /* 0x000ea40000300800 */
[----:B------:R-:W2:Y:S02]  /*340e0*/  LDL.LU R14, [R1+0x368] ;  /* 0x00036800010e7983 */ /* 0x000ea40000300800 */
[----:B------:R-:W2:Y:S11]  /*340f0*/  LDL.LU R15, [R1+0x36c] ;  /* 0x00036c00010f7983 */ /* 0x000eb60000300800 */
[----:B------:R-:W-:Y:S02]  /*34100*/  @!UPT UIADD3 URZ, URZ, URZ, URZ ;  /* 0x0000003f3f3ff290 */ /* 0x000fe4000fffe03f */
[----:B------:R0:W-:Y:S01]  /*34110*/  STL.64 [R1+0x390], R16 ;  /* 0x0003901001007387 */ /* 0x0001e20000100a00 */
[----:B------:R-:W-:Y:S03]  /*34120*/  STL.64 [R1+0x398], R18 ;  /* 0x0003981201007387 */ /* 0x000fe60000100a00 */
[----:B0-----:R-:W3:Y:S01]  /*34130*/  LDL.LU.64 R16, [R1+0x3738] ;  /* 0x0037380001107983 */ /* 0x001ee20000300a00 */
        /* <DEDUP_REMOVED lines=27> */
[----:B0-----:R-:W3:Y:S02]  /*342f0*/  LDL.LU.64 R8, [R1+0x3728] ;  /* 0x0037280001087983 */ /* 0x001ee40000300a00 */
[C---:B---3--:R-:W-:Y:S01]  /*34300*/  HMMA.16816.F32.BF16 R12, R20.reuse, R8, R12 ;  /* 0x00000008140c723c */ /* 0x048fe2000004180c */
[----:B------:R-:W-:Y:S02]  /*34310*/  IMAD.MOV.U32 R27, RZ, RZ, R8 ;  /* 0x000000ffff1b7224 */ /* 0x000fe400078e0008 */
[----:B------:R-:W-:Y:S11]  /*34320*/  IMAD.MOV.U32 R26, RZ, RZ, R9 ;  /* 0x000000ffff1a7224 */ /* 0x000ff600078e0009 */
[----:B------:R-:W-:Y:S09]  /*34330*/  @!UPT UIADD3 URZ, URZ, URZ, URZ ;  /* 0x0000003f3f3ff290 */ /* 0x000ff2000fffe03f */
[----:B------:R-:W-:Y:S01]  /*34340*/  STL.64 [R1+0x360], R12 ;  /* 0x0003600c01007387 */ /* 0x000fe20000100a00 */
[----:B------:R0:W-:Y:S03]  /*34350*/  STL.64 [R1+0x368], R14 ;  /* 0x0003680e01007387 */ /* 0x0001e60000100a00 */
[----:B0-----:R-:W3:Y:S01]  /*34360*/  LDL.LU.64 R14, [R1+0x3720] ;  /* 0x00372000010e7983 */ /* 0x001ee20000300a00 */
[----:B------:R-:W3:Y:S02]  /*34370*/  LDL.LU.64 R12, [R1+0x3718] ;  /* 0x00371800010c7983 */ /* 0x000ee40000300a00 */
[----:B------:R-:W3:Y:S02]  /*34380*/  LDL.LU.64 R8, [R1+0x3710] ;  /* 0x0037100001087983 */ /* 0x000ee40000300a00 */
[----:B---3--:R-:W-:Y:S01]  /*34390*/  HMMA.16816.F32.BF16 R20, R20, R8, R12 ;  /* 0x000000081414723c */ /* 0x008fe2000004180c */
[----:B------:R-:W2:Y:S01]  /*343a0*/  LDL.LU.64 R12, [R1+0x3708] ;  /* 0x00370800010c7983 */ /* 0x000ea20000300a00 */
[----:B------:R-:W-:-:S02]  /*343b0*/  IMAD.MOV.U32 R28, RZ, RZ, R8 ;  /* 0x000000ffff1c7224 */ /* 0x000fc400078e0008 */
[----:B------:R-:W-:Y:S11]  /*343c0*/  IMAD.MOV.U32 R29, RZ, RZ, R9 ;  /* 0x000000ffff1d7224 */ /* 0x000ff600078e0009 */
[----:B------:R-:W-:Y:S08]  /*343d0*/  @!UPT UIADD3 URZ, URZ, URZ, URZ ;  /* 0x0000003f3f3ff290 */ /* 0x000ff0000fffe03f */
[----:B------:R0:W-:Y:S01]  /*343e0*/  STL.64 [R1+0x2a0], R20 ;  /* 0x0002a01401007387 */ /* 0x0001e20000100a00 */
[----:B------:R1:W-:Y:S02]  /*343f0*/  STL.64 [R1+0x2a8], R22 ;  /* 0x0002a81601007387 */ /* 0x0003e40000100a00 */
[----:B------:R-:W2:Y:S02]  /*34400*/  LDL.LU.64 R10, [R1+0x3700] ;  /* 0x00370000010a7983 */ /* 0x000ea40000300a00 */
[----:B------:R-:W2:Y:S01]  /*34410*/  LDL.LU.64 R8, [R1+0x36f8] ;  /* 0x0036f80001087983 */ /* 0x000ea20000300a00 */
[----:B0-----:R-:W3:Y:S01]  /*34420*/  LDL.LU R20, [R1+0x230] ;  /* 0x0002300001147983 */ /* 0x001ee20000300800 */
[----:B------:R-:W3:Y:S02]  /*34430*/  LDL.LU R21, [R1+0x234] ;  /* 0x0002340001157983 */ /* 0x000ee40000300800 */
[----:B-1----:R-:W3:Y:S01]  /*34440*/  LDL.LU R22, [R1+0x238] ;  /* 0x0002380001167983 */ /* 0x002ee20000300800 */
        /* <DEDUP_REMOVED lines=12> */
[----:B------:R2:W-:Y:S03]  /*34510*/  STL.64 [R1+0x288], R14 ;  /* 0x0002880e01007387 */ /* 0x0005e60000100a00 */
[----:B0-----:R-:W2:Y:S02]  /*34520*/  LDL.LU.64 R12, [R1+0x36c8] ;  /* 0x0036c800010c7983 */ /* 0x001ea40000300a00 */
[C---:B--2---:R-:W-:Y:S02]  /*34530*/  HMMA.16816.F32.BF16 R12, R8.reuse, R12, R4 ;  /* 0x0000000c080c723c */ /* 0x044fe40000041804 */
[----:B------:R-:W2:Y:S11]  /*34540*/  LDL.LU.64 R4, [R1+0x36c0] ;  /* 0x0036c00001047983 */ /* 0x000eb60000300a00 */
[----:B------:R-:W-:Y:S10]  /*34550*/  @!UPT UIADD3 URZ, URZ, URZ, URZ ;  /* 0x0000003f3f3ff290 */ /* 0x000ff4000fffe03f */
[----:B------:R-:W-:Y:S01]  /*34560*/  STL.64 [R1+0x270], R12 ;  /* 0x0002700c01007387 */ /* 0x000fe20000100a00 */
[----:B------:R0:W-:Y:S03]  /*34570*/  STL.64 [R1+0x278], R14 ;  /* 0x0002780e01007387 */ /* 0x0001e60000100a00 */
[----:B0-----:R-:W2:Y:S01]  /*34580*/  LDL.LU.64 R14, [R1+0x36b8] ;  /* 0x0036b800010e7983 */ /* 0x001ea20000300a00 */
[----:B------:R-:W2:Y:S02]  /*34590*/  LDL.LU.64 R12, [R1+0x36b0] ;  /* 0x0036b000010c7983 */ /* 0x000ea40000300a00 */
[C---:B--2---:R-:W-:Y:S01]  /*345a0*/  HMMA.16816.F32.BF16 R4, R8.reuse, R4, R12 ;  /* 0x000000040804723c */ /* 0x044fe2000004180c */
[----:B------:R-:W2:Y:S01]  /*345b0*/  LDL.LU.64 R14, [R1+0x36a8] ;  /* 0x0036a800010e7983 */ /* 0x000ea20000300a00 */
[----:B------:R-:W2:Y:S11]  /*345c0*/  LDL.LU.64 R12, [R1+0x36a0] ;  /* 0x0036a000010c7983 */ /* 0x000eb60000300a00 */
[----:B------:R-:W-:Y:S10]  /*345d0*/  @!UPT UIADD3 URZ, URZ, URZ, URZ ;  /* 0x0000003f3f3ff290 */ /* 0x000ff4000fffe03f */
[----:B------:R-:W-:Y:S01]  /*345e0*/  STL.64 [R1+0x260], R4 ;  /* 0x0002600401007387 */ /* 0x000fe20000100a00 */
[----:B------:R-:W-:Y:S02]  /*345f0*/  STL.64 [R1+0x268], R6 ;  /* 0x0002680601007387 */ /* 0x000fe40000100a00 */
[----:B------:R-:W0:Y:S04]  /*34600*/  LDSM.16.MT88.4 R4, [R0+0x8300] ;  /* 0x008300000004783b */ /* 0x000e280000004200 */
[----:B------:R-:W-:Y:S01]  /*34610*/  IMAD.MOV.U32 R3, RZ, RZ, R17 ;  /* 0x000000ffff037224 */ /* 0x000fe200078e0011 */
[----:B0-----:R0:W-:Y:S01]  /*34620*/  STL.64 [R1+0x3678], R6 ;  /* 0x0036780601007387 */ /* 0x0011e20000100a00 */
[----:B------:R-:W-:Y:S02]  /*34630*/  STL.64 [R1+0x3670], R4 ;  /* 0x0036700401007387 */ /* 0x000fe40000100a00 */
[----:B------:R-:W4:Y:S02]  /*34640*/  LDL.LU.64 R18, [R1+0x3698] ;  /* 0x0036980001127983 */ /* 0x000f240000300a00 */
[----:B0-----:R-:W-:Y:S01]  /*34650*/  IMAD.MOV.U32 R6, RZ, RZ, R16 ;  /* 0x000000ffff067224 */ /* 0x001fe200078e0010 */
[C---:B--2---:R-:W-:Y:S01]  /*34660*/  HMMA.16816.F32.BF16 R12, R8.reuse, R16, R12 ;  /* 0x00000010080c723c */ /* 0x044fe2000004180c */
[----:B------:R-:W4:Y:S01]  /*34670*/  LDL.LU.64 R16, [R1+0x3690] ;  /* 0x0036900001107983 */ /* 0x000f220000300a00 */
[----:B------:R-:W-:Y:S11]  /*34680*/  IMAD.MOV.U32 R23, RZ, RZ, R2 ;  /* 0x000000ffff177224 */ /* 0x000ff600078e0002 */
[----:B------:R-:W-:Y:S10]  /*34690*/  @!UPT UIADD3 URZ, URZ, URZ, URZ ;  /* 0x0000003f3f3ff290 */ /* 0x000ff4000fffe03f */
[----:B------:R-:W-:Y:S01]  /*346a0*/  STL.64 [R1+0x250], R12 ;  /* 0x0002500c01007387 */ /* 0x000fe20000100a00 */
[----:B------:R-:W-:Y:S02]  /*346b0*/  STL [R1+0x258], R14 ;  /* 0x0002580e01007387 */ /* 0x000fe40000100800 */
[----:B------:R-:W-:Y:S02]  /*346c0*/  IMAD.MOV.U32 R2, RZ, RZ, R15 ;  /* 0x000000ffff027224 */ /* 0x000fe400078e000f */
[----:B------:R-:W0:Y:S04]  /*346d0*/  LDSM.16.MT88.4 R12, [R0+0x8380] ;  /* 0x00838000000c783b */ /* 0x000e280000004200 */
[----:B------:R-:W-:Y:S04]  /*346e0*/  STL [R1+0x33d0], R2 ;  /* 0x0033d00201007387 */ /* 0x000fe80000100800 */
[----:B0-----:R-:W-:Y:S01]  /*346f0*/  STL.64 [R1+0x35e8], R14 ;  /* 0x0035e80e01007387 */ /* 0x001fe20000100a00 */
[----:B------:R4:W-:Y:S02]  /*34700*/  STL.64 [R1+0x35e0], R12 ;  /* 0x0035e00c01007387 */ /* 0x0009e40000100a00 */
[----:B------:R-:W-:Y:S01]  /*34710*/  STL.64 [R1+0x3650], R24 ;  /* 0x0036501801007387 */ /* 0x000fe20000100a00 */
[----:B----4-:R-:W-:Y:S01]  /*34720*/  HMMA.16816.F32.BF16 R12, R8, R24, R16 ;  /* 0x00000018080c723c */ /* 0x010fe20000041810 */
[----:B------:R-:W0:Y:S11]  /*34730*/  LDSM.16.MT88.4 R16, [R0+0xc000] ;  /* 0x00c000000010783b */ /* 0x000e360000004200 */
[----:B------:R-:W-:Y:S11]  /*34740*/  @!UPT UIADD3 URZ, URZ, URZ, URZ ;  /* 0x0000003f3f3ff290 */ /* 0x000ff6000fffe03f */
[----:B------:R-:W-:Y:S01]  /*34750*/  STL.64 [R1+0x240], R12 ;  /* 0x0002400c01007387 */ /* 0x000fe20000100a00 */
[----:B------:R-:W-:Y:S03]  /*34760*/  STL.64 [R1+0x248], R14 ;  /* 0x0002480e01007387 */ /* 0x000fe60000100a00 */
[----:B0-----:R-:W-:Y:S01]  /*34770*/  STL.64 [R1+0x3560], R18 ;  /* 0x0035601201007387 */ /* 0x001fe20000100a00 */
[----:B------:R0:W-:Y:S02]  /*34780*/  STL.64 [R1+0x3558], R16 ;  /* 0x0035581001007387 */ /* 0x0001e40000100a00 */
[----:B0-----:R-:W-:Y:S02]  /*34790*/  IMAD.MOV.U32 R16, RZ, RZ, R27 ;  /* 0x000000ffff107224 */ /* 0x001fe400078e001b */
[----:B------:R-:W-:-:S07]  /*347a0*/  IMAD.MOV.U32 R17, RZ, RZ, R26 ;  /* 0x000000ffff117224 */ /* 0x000fce00078e001a */
[----:B---3--:R-:W-:Y:S01]  /*347b0*/  HMMA.16816.F32.BF16 R12, R8, R16, R20 ;  /* 0x00000010080c723c */ /* 0x008fe20000041814 */
[----:B------:R0:W-:Y:S01]  /*347c0*/  STL.64 [R1+0x3630], R16 ;  /* 0x0036301001007387 */ /* 0x0001e20000100a00 */
[----:B------:R-:W-:-:S03]  /*347d0*/  IMAD.MOV.U32 R4, RZ, RZ, R28 ;  /* 0x000000ffff047224 */ /* 0x000fc600078e001c */
[----:B------:R-:W1:Y:S04]  /*347e0*/  LDSM.16.MT88.4 R20, [R0+0xc080] ;  /* 0x00c080000014783b */ /* 0x000e680000004200 */
[----:B0-----:R-:W2:Y:S11]  /*347f0*/  LDL.LU R16, [R1+0x140] ;  /* 0x0001400001107983 */ /* 0x001eb60000300800 */
[----:B------:R-:W-:Y:S03]  /*34800*/  @!UPT UIADD3 URZ, URZ, URZ, URZ ;  /* 0x0000003f3f3ff290 */ /* 0x000fe6000fffe03f */
[----:B------:R-:W-:Y:S01]  /*34810*/  STL.64 [R1+0x230], R12 ;  /* 0x0002300c01007387 */ /* 0x000fe20000100a00 */
[----:B------:R-:W-:Y:S02]  /*34820*/  STL.64 [R1+0x238], R14 ;  /* 0x0002380e01007387 */ /* 0x000fe40000100a00 */
[----:B------:R-:W2:Y:S02]  /*34830*/  LDL.LU R17, [R1+0x144] ;  /* 0x0001440001117983 */ /* 0x000ea40000300800 */
[----:B------:R-:W3:Y:S01]  /*34840*/  LDL.LU R18, [R1+0x148] ;  /* 0x0001480001127983 */ /* 0x000ee20000300800 */
[----:B------:R-:W3:Y:S01]  /*34850*/  LDL.LU R19, [R1+0x14c] ;  /* 0x00014c0001137983 */ /* 0x000ee20000300800 */
[----:B------:R-:W4:Y:S02]  /*34860*/  LDL.LU R24, [R1+0x160] ;  /* 0x0001600001187983 */ /* 0x000f240000300800 */
[----:B------:R-:W4:Y:S02]  /*34870*/  LDL.LU R25, [R1+0x164] ;  /* 0x0001640001197983 */ /* 0x000f240000300800 */
[----:B------:R-:W2:Y:S01]  /*34880*/  LDL.LU R26, [R1+0x168] ;  /* 0x00016800011a7983 */ /* 0x000ea20000300800 */
[----:B------:R-:W2:Y:S01]  /*34890*/  LDL.LU R27, [R1+0x16c] ;  /* 0x00016c00011b7983 */ /* 0x000ea20000300800 */
[----:B------:R-:W3:Y:S03]  /*348a0*/  LDL.LU R28, [R1+0x3688] ;  /* 0x00368800011c7983 */ /* 0x000ee60000300800 */
[----:B--2---:R-:W-:Y:S01]  /*348b0*/  STL.64 [R1+0x3660], R26 ;  /* 0x0036601a01007387 */ /* 0x004fe20000100a00 */
[----:B----4-:R0:W-:Y:S03]  /*348c0*/  STL.64 [R1+0x3658], R24 ;  /* 0x0036581801007387 */ /* 0x0101e60000100a00 */
[----:B0-----:R-:W2:Y:S04]  /*348d0*/  LDL.LU.64 R24, [R1+0x40] ;  /* 0x0000400001187983 */ /* 0x001ea80000300a00 */
[----:B--2---:R0:W-:Y:S04]  /*348e0*/  STL.64 [R1+0x3680], R24 ;  /* 0x0036801801007387 */ /* 0x0041e80000100a00 */
[----:B0-----:R-:W2:Y:S01]  /*348f0*/  LDL.LU R24, [R1+0x180] ;  /* 0x0001800001187983 */ /* 0x001ea20000300800 */
[----:B------:R-:W2:Y:S02]  /*34900*/  LDL.LU R25, [R1+0x184] ;  /* 0x0001840001197983 */ /* 0x000ea40000300800 */
[----:B------:R-:W2:Y:S02]  /*34910*/  LDL.LU R26, [R1+0x188] ;  /* 0x00018800011a7983 */ /* 0x000ea40000300800 */
[----:B------:R-:W2:Y:S01]  /*34920*/  LDL.LU R27, [R1+0x18c] ;  /* 0x00018c00011b7983 */ /* 0x000ea20000300800 */
[----:B---3--:R-:W-:Y:S01]  /*34930*/  STL.64 [R1+0x3640], R18 ;  /* 0x0036401201007387 */ /* 0x008fe20000100a00 */
[----:B------:R0:W-:Y:S03]  /*34940*/  STL.64 [R1+0x3638], R16 ;  /* 0x0036381001007387 */ /* 0x0001e60000100a00 */
[----:B0-----:R-:W3:Y:S04]  /*34950*/  LDL.LU.64 R16, [R1+0x10] ;  /* 0x0000100001107983 */ /* 0x001ee80000300a00 */
[----:B---3--:R0:W-:Y:S04]  /*34960*/  STL.64 [R1+0x3648], R16 ;  /* 0x0036481001007387 */ /* 0x0081e80000100a00 */
[----:B0-----:R-:W3:Y:S01]  /*34970*/  LDL.LU.64 R16, [R1+0x20] ;  /* 0x0000200001107983 */ /* 0x001ee20000300a00 */
[----:B------:R-:W-:-:S03]  /*34980*/  IMAD.MOV.U32 R5, RZ, RZ, R29 ;  /* 0x000000ffff057224 */ /* 0x000fc600078e001d */
[----:B---3--:R0:W-:Y:S04]  /*34990*/  STL.64 [R1+0x3668], R16 ;  /* 0x0036681001007387 */ /* 0x0081e80000100a00 */
[----:B0-----:R-:W3:Y:S01]  /*349a0*/  LDL.LU R16, [R1+0x170] ;  /* 0x0001700001107983 */ /* 0x001ee20000300800 */
[----:B------:R-:W3:Y:S02]  /*349b0*/  LDL.LU R17, [R1+0x174] ;  /* 0x0001740001117983 */ /* 0x000ee40000300800 */
[----:B------:R-:W3:Y:S02]  /*349c0*/  LDL.LU R18, [R1+0x178] ;  /* 0x0001780001127983 */ /* 0x000ee40000300800 */
[----:B------:R-:W3:Y:S01]  /*349d0*/  LDL.LU R19, [R1+0x17c] ;  /* 0x00017c0001137983 */ /* 0x000ee20000300800 */
[----:B-1----:R-:W-:Y:S01]  /*349e0*/  STL.64 [R1+0x34c0], R22 ;  /* 0x0034c01601007387 */ /* 0x002fe20000100a00 */
[----:B------:R0:W-:Y:S03]  /*349f0*/  STL.64 [R1+0x34b8], R20 ;  /* 0x0034b81401007387 */ /* 0x0001e60000100a00 */
[----:B0-----:R-:W4:Y:S01]  /*34a00*/  LDL.LU R20, [R1+0x350] ;  /* 0x0003500001147983 */ /* 0x001f220000300800 */
[----:B------:R-:W4:Y:S02]  /*34a10*/  LDL.LU R21, [R1+0x354] ;  /* 0x0003540001157983 */ /* 0x000f240000300800 */
[----:B------:R-:W3:Y:S02]  /*34a20*/  LDL.LU R22, [R1+0x358] ;  /* 0x0003580001167983 */ /* 0x000ee40000300800 */
[----:B------:R-:W3:Y:S01]  /*34a30*/  LDL.LU R23, [R1+0x35c] ;  /* 0x00035c0001177983 */ /* 0x000ee20000300800 */
[----:B------:R-:W3:Y:S01]  /*34a40*/  LDL.LU R12, [R1+0x130] ;  /* 0x00013000010c7983 */ /* 0x000ee20000300800 */
[----:B------:R-:W3:Y:S02]  /*34a50*/  LDL.LU R13, [R1+0x134] ;  /* 0x00013400010d7983 */ /* 0x000ee40000300800 */
[----:B------:R-:W3:Y:S02]  /*34a60*/  LDL.LU R14, [R1+0x138] ;  /* 0x00013800010e7983 */ /* 0x000ee40000300800 */
[----:B------:R-:W3:Y:S01]  /*34a70*/  LDL.LU R15, [R1+0x13c] ;  /* 0x00013c00010f7983 */ /* 0x000ee20000300800 */
[----:B--2---:R-:W-:Y:S01]  /*34a80*/  HMMA.16816.F32.BF16 R8, R8, R4, R24 ;  /* 0x000000040808723c */ /* 0x004fe20000041818 */
[----:B---3--:R-:W-:Y:S01]  /*34a90*/  STL.64 [R1+0x3628], R14 ;  /* 0x0036280e01007387 */ /* 0x008fe20000100a00 */
[----:B------:R0:W-:Y:S03]  /*34aa0*/  STL.64 [R1+0x3620], R12 ;  /* 0x0036200c01007387 */ /* 0x0001e60000100a00 */
[----:B0-----:R-:W2:Y:S01]  /*34ab0*/  LDL.LU.64 R12, [R1] ;  /* 0x00000000010c7983 */ /* 0x001ea20000300a00 */
[----:B------:R-:W-:Y:S02]  /*34ac0*/  STL.64 [R1+0x3570], R22 ;  /* 0x0035701601007387 */ /* 0x000fe40000100a00 */
[----:B----4-:R0:W-:Y:S02]  /*34ad0*/  STL.64 [R1+0x3568], R20 ;  /* 0x0035681401007387 */ /* 0x0101e40000100a00 */
[----:B------:R-:W3:Y:S02]  /*34ae0*/  LDL.LU.64 R24, [R1+0x3680] ;  /* 0x0036800001187983 */ /* 0x000ee40000300a00 */
[----:B0-----:R-:W-:-:S02]  /*34af0*/  IMAD.MOV.U32 R20, RZ, RZ, R6 ;  /* 0x000000ffff147224 */ /* 0x001fc400078e0006 */
[----:B------:R-:W3:Y:S01]  /*34b00*/  LDL.LU.64 R6, [R1+0x3678] ;  /* 0x0036780001067983 */ /* 0x000ee20000300a00 */
[----:B------:R-:W3:Y:S08]  /*34b10*/  LDL.LU.64 R4, [R1+0x3670] ;  /* 0x0036700001047983 */ /* 0x000ef00000300a00 */
[----:B------:R-:W-:Y:S02]  /*34b20*/  STL.64 [R1+0x180], R8 ;  /* 0x0001800801007387 */ /* 0x000fe40000100a00 */
[----:B------:R-:W-:Y:S02]  /*34b30*/  STL.64 [R1+0x188], R10 ;  /* 0x0001880a01007387 */ /* 0x000fe40000100a00 */
[----:B------:R-:W0:Y:S04]  /*34b40*/  LDSM.16.MT88.4 R8, [R0+0xc100] ;  /* 0x00c100000008783b */ /* 0x000e280000004200 */
[----:B0-----:R-:W-:Y:S01]  /*34b50*/  STL.64 [R1+0x3458], R10 ;  /* 0x0034580a01007387 */ /* 0x001fe20000100a00 */
[----:B------:R0:W-:Y:S03]  /*34b60*/  STL.64 [R1+0x3450], R8 ;  /* 0x0034500801007387 */ /* 0x0001e60000100a00 */
[----:B0-----:R-:W4:Y:S01]  /*34b70*/  LDL.LU.64 R8, [R1+0x60] ;  /* 0x0000600001087983 */ /* 0x001f220000300a00 */
[----:B------:R-:W2:Y:S02]  /*34b80*/  LDL.64 R10, [R1+0x68] ;  /* 0x00006800010a7983 */ /* 0x000ea40000100a00 */
[----:B------:R-:W-:Y:S01]  /*34b90*/  IMAD.MOV.U32 R21, RZ, RZ, R3 ;  /* 0x000000ffff157224 */ /* 0x000fe200078e0003 */
[----:B---3--:R-:W-:Y:S01]  /*34ba0*/  HMMA.16816.F32.BF16 R16, R4, R24, R16 ;  /* 0x000000180410723c */ /* 0x008fe20000041810 */
[----:B------:R-:W-:-:S02]  /*34bb0*/  IMAD.MOV.U32 R29, RZ, RZ, R24 ;  /* 0x000000ffff1d7224 */ /* 0x000fc400078e0018 */
[----:B------:R-:W-:Y:S01]  /*34bc0*/  IMAD.MOV.U32 R3, RZ, RZ, R25 ;  /* 0x000000ffff037224 */ /* 0x000fe200078e0019 */
[----:B--2---:R-:W-:Y:S01]  /*34bd0*/  STL.64 [R1+0x35f8], R10 ;  /* 0x0035f80a01007387 */ /* 0x004fe20000100a00 */
[----:B----4-:R0:W-:Y:S03]  /*34be0*/  STL.64 [R1+0x35f0], R8 ;  /* 0x0035f00801007387 */ /* 0x0101e60000100a00 */
[----:B0-----:R-:W2:Y:S01]  /*34bf0*/  LDL.LU R8, [R1+0x150] ;  /* 0x0001500001087983 */ /* 0x001ea20000300800 */
[----:B------:R-:W2:Y:S02]  /*34c00*/  LDL.LU R9, [R1+0x154] ;  /* 0x0001540001097983 */ /* 0x000ea40000300800 */
[----:B------:R-:W2:Y:S02]  /*34c10*/  LDL.LU R10, [R1+0x158] ;  /* 0x00015800010a7983 */ /* 0x000ea40000300800 */
[----:B------:R-:W2:Y:S10]  /*34c20*/  LDL.LU R11, [R1+0x15c] ;  /* 0x00015c00010b7983 */ /* 0x000eb40000300800 */
[----:B------:R0:W-:Y:S01]  /*34c30*/  STL.64 [R1+0x170], R16 ;  /* 0x0001701001007387 */ /* 0x0001e20000100a00 */
[----:B------:R-:W-:Y:S03]  /*34c40*/  STL.64 [R1+0x178], R18 ;  /* 0x0001781201007387 */ /* 0x000fe60000100a00 */
[----:B0-----:R-:W3:Y:S01]  /*34c50*/  LDL.LU.64 R16, [R1+0x3668] ;  /* 0x0036680001107983 */ /* 0x001ee20000300a00 */
[----:B------:R-:W3:Y:S02]  /*34c60*/  LDL.LU.64 R26, [R1+0x3660] ;  /* 0x00366000011a7983 */ /* 0x000ee40000300a00 */
[----:B------:R-:W3:Y:S02]  /*34c70*/  LDL.LU.64 R24, [R1+0x3658] ;  /* 0x0036580001187983 */ /* 0x000ee40000300a00 */
[C---:B---3--:R-:W-:Y:S11]  /*34c80*/  HMMA.16816.F32.BF16 R24, R4.reuse, R16, R24 ;  /* 0x000000100418723c */ /* 0x048ff60000041818 */
[----:B------:R-:W-:Y:S11]  /*34c90*/  @!UPT UIADD3 URZ, URZ, URZ, URZ ;  /* 0x0000003f3f3ff290 */ /* 0x000ff6000fffe03f */
[----:B------:R-:W-:Y:S01]  /*34ca0*/  @!UPT UIADD3 URZ, URZ, URZ, URZ ;  /* 0x0000003f3f3ff290 */ /* 0x000fe2000fffe03f */
[----:B------:R0:W-:Y:S01]  /*34cb0*/  STL.64 [R1+0x160], R24 ;  /* 0x0001601801007387 */ /* 0x0001e20000100a00 */
[----:B------:R1:W-:Y:S03]  /*34cc0*/  STL.64 [R1+0x168], R26 ;  /* 0x0001681a01007387 */ /* 0x0003e60000100a00 */
[----:B0-----:R-:W3:Y:S01]  /*34cd0*/  LDL.LU.64 R24, [R1+0x3650] ;  /* 0x0036500001187983 */ /* 0x001ee20000300a00 */
[----:B-1----:R-:W-:Y:S02]  /*34ce0*/  IMAD.MOV.U32 R26, RZ, RZ, R16 ;  /* 0x000000ffff1a7224 */ /* 0x002fe400078e0010 */
[----:B------:R-:W-:Y:S02]  /*34cf0*/  IMAD.MOV.U32 R27, RZ, RZ, R17 ;  /* 0x000000ffff1b7224 */ /* 0x000fe400078e0011 */
[----:B------:R-:W2:Y:S02]  /*34d00*/  LDL.LU.64 R16, [R1+0x3648] ;  /* 0x0036480001107983 */ /* 0x000ea40000300a00 */
[C---:B--2---:R-:W-:Y:S11]  /*34d10*/  HMMA.16816.F32.BF16 R8, R4.reuse, R16, R8 ;  /* 0x000000100408723c */ /* 0x044ff60000041808 */
[----:B------:R-:W-:Y:S11]  /*34d20*/  @!UPT UIADD3 URZ, URZ, URZ, URZ ;  /* 0x0000003f3f3ff290 */ /* 0x000ff6000fffe03f */
[----:B------:R-:W-:Y:S01]  /*34d30*/  @!UPT UIADD3 URZ, URZ, URZ, URZ ;  /* 0x0000003f3f3ff290 */ /* 0x000fe2000fffe03f */
[----:B------:R0:W-:Y:S01]  /*34d40*/  STL.64 [R1+0x150], R8 ;  /* 0x0001500801007387 */ /* 0x0001e20000100a00 */
[----:B------:R-:W-:Y:S02]  /*34d50*/  STL.64 [R1+0x158], R10 ;  /* 0x0001580a01007387 */ /* 0x000fe40000100a00 */
[----:B------:R-:W2:Y:S02]  /*34d60*/  LDL.LU.64 R18, [R1+0x3640] ;  /* 0x0036400001127983 */ /* 0x000ea40000300a00 */
[----:B0-----:R-:W-:Y:S02]  /*34d70*/  IMAD.MOV.U32 R9, RZ, RZ, R16 ;  /* 0x000000ffff097224 */ /* 0x001fe400078e0010 */
[----:B------:R-:W-:Y:S02]  /*34d80*/  IMAD.MOV.U32 R8, RZ, RZ, R17 ;  /* 0x000000ffff087224 */ /* 0x000fe400078e0011 */
[----:B------:R-:W2:Y:S01]  /*34d90*/  LDL.LU.64 R16, [R1+0x3638] ;  /* 0x0036380001107983 */ /* 0x000ea20000300a00 */
[----:B------:R-:W-:Y:S01]  /*34da0*/  IMAD.MOV.U32 R2, RZ, RZ, R13 ;  /* 0x000000ffff027224 */ /* 0x000fe200078e000d */
[C---:B--2---:R-:W-:Y:S11]  /*34db0*/  HMMA.16816.F32.BF16 R16, R4.reuse, R12, R16 ;  /* 0x0000000c0410723c */ /* 0x044ff60000041810 */
[----:B------:R-:W-:Y:S11]  /*34dc0*/  @!UPT UIADD3 URZ, URZ, URZ, URZ ;  /* 0x0000003f3f3ff290 */ /* 0x000ff6000fffe03f */
[----:B------:R-:W-:Y:S01]  /*34dd0*/  @!UPT UIADD3 URZ, URZ, URZ, URZ ;  /* 0x0000003f3f3ff290 */ /* 0x000fe2000fffe03f */
[----:B------:R0:W-:Y:S01]  /*34de0*/  STL.64 [R1+0x140], R16 ;  /* 0x0001401001007387 */ /* 0x0001e20000100a00 */
[----:B------:R1:W-:Y:S03]  /*34df0*/  STL.64 [R1+0x148], R18 ;  /* 0x0001481201007387 */ /* 0x0003e60000100a00 */
[----:B0-----:R-:W2:Y:S01]  /*34e00*/  LDL.LU.64 R16, [R1+0x3630] ;  /* 0x0036300001107983 */ /* 0x001ea20000300a00 */
[----:B-1----:R-:W-:Y:S02]  /*34e10*/  IMAD.MOV.U32 R18, RZ, RZ, R12 ;  /* 0x000000ffff127224 */ /* 0x002fe400078e000c */
[----:B------:R-:W4:Y:S02]  /*34e20*/  LDL.LU.64 R14, [R1+0x3628] ;  /* 0x00362800010e7983 */ /* 0x000f240000300a00 */
[----:B------:R-:W4:Y:S01]  /*34e30*/  LDL.LU.64 R12, [R1+0x3620] ;  /* 0x00362000010c7983 */ /* 0x000f220000300a00 */
[----:B------:R-:W-:Y:S01]  /*34e40*/  STL [R1+0x3608], R18 ;  /* 0x0036081201007387 */ /* 0x000fe20000100800 */
[----:B----4-:R-:W-:Y:S03]  /*34e50*/  HMMA.16816.F32.BF16 R12, R4, R20, R12 ;  /* 0x00000014040c723c */ /* 0x010fe6000004180c */
[----:B--2---:R0:W-:Y:S04]  /*34e60*/  STL.64 [R1+0x3600], R16 ;  /* 0x0036001001007387 */ /* 0x0041e80000100a00 */
[----:B0-----:R-:W3:Y:S01]  /*34e70*/  LDL.LU R16, [R1+0x120] ;  /* 0x0001200001107983 */ /* 0x001ee20000300800 */
[----:B------:R-:W3:Y:S02]  /*34e80*/  LDL.LU R17, [R1+0x124] ;  /* 0x0001240001117983 */ /* 0x000ee40000300800 */
[----:B------:R-:W3:Y:S02]  /*34e90*/  LDL.LU R18, [R1+0x128] ;  /* 0x0001280001127983 */ /* 0x000ee40000300800 */
[----:B------:R-:W3:Y:S01]  /*34ea0*/  LDL.LU R19, [R1+0x12c] ;  /* 0x00012c0001137983 */ /* 0x000ee20000300800 */
[----:B------:R0:W-:Y:S04]  /*34eb0*/  STL.64 [R1+0x3588], R20 ;  /* 0x0035881401007387 */ /* 0x0001e80000100a00 */
[----:B0-----:R-:W2:Y:S06]  /*34ec0*/  LDL.LU R20, [R1+0x470] ;  /* 0x0004700001147983 */ /* 0x001eac0000300800 */
[----:B------:R0:W-:Y:S02]  /*34ed0*/  STL.64 [R1+0x130], R12 ;  /* 0x0001300c01007387 */ /* 0x0001e40000100a00 */
[----:B------:R1:W-:Y:S02]  /*34ee0*/  STL.64 [R1+0x138], R14 ;  /* 0x0001380e01007387 */ /* 0x0003e40000100a00 */
[----:B------:R-:W2:Y:S01]  /*34ef0*/  LDL.LU R21, [R1+0x474] ;  /* 0x0004740001157983 */ /* 0x000ea20000300800 */
[----:B------:R-:W4:Y:S01]  /*34f00*/  LDL.LU R22, [R1+0x478] ;  /* 0x0004780001167983 */ /* 0x000f220000300800 */
[----:B------:R-:W4:Y:S03]  /*34f10*/  LDL.LU R23, [R1+0x47c] ;  /* 0x00047c0001177983 */ /* 0x000f260000300800 */
[----:B----4-:R-:W-:Y:S01]  /*34f20*/  STL.64 [R1+0x3598], R22 ;  /* 0x0035981601007387 */ /* 0x010fe20000100a00 */
[----:B--2---:R2:W-:Y:S02]  /*34f30*/  STL.64 [R1+0x3590], R20 ;  /* 0x0035901401007387 */ /* 0x0045e40000100a00 */
[----:B0-----:R-:W4:Y:S02]  /*34f40*/  LDL.LU R12, [R1+0xb0] ;  /* 0x0000b000010c7983 */ /* 0x001f240000300800 */
[----:B------:R-:W4:Y:S01]  /*34f50*/  LDL.LU R13, [R1+0xb4] ;  /* 0x0000b400010d7983 */ /* 0x000f220000300800 */
[----:B-1----:R-:W4:Y:S01]  /*34f60*/  LDL.LU R14, [R1+0xb8] ;  /* 0x0000b800010e7983 */ /* 0x002f220000300800 */
[----:B------:R-:W4:Y:S02]  /*34f70*/  LDL.LU R15, [R1+0xbc] ;  /* 0x0000bc00010f7983 */ /* 0x000f240000300800 */
[----:B--2---:R-:W-:-:S02]  /*34f80*/  IMAD.MOV.U32 R20, RZ, RZ, R9 ;  /* 0x000000ffff147224 */ /* 0x004fc400078e0009 */
[----:B------:R-:W-:Y:S02]  /*34f90*/  IMAD.MOV.U32 R21, RZ, RZ, R8 ;  /* 0x000000ffff157224 */ /* 0x000fe400078e0008 */
[----:B------:R-:W2:Y:S01]  /*34fa0*/  LDL.LU R8, [R1+0x110] ;  /* 0x0001100001087983 */ /* 0x000ea20000300800 */
[----:B------:R-:W2:Y:S02]  /*34fb0*/  LDL.LU R9, [R1+0x114] ;  /* 0x0001140001097983 */ /* 0x000ea40000300800 */
[----:B------:R-:W2:Y:S02]  /*34fc0*/  LDL.LU R10, [R1+0x118] ;  /* 0x00011800010a7983 */ /* 0x000ea40000300800 */
[----:B------:R-:W2:Y:S01]  /*34fd0*/  LDL.LU R11, [R1+0x11c] ;  /* 0x00011c00010b7983 */ /* 0x000ea20000300800 */
[----:B------:R0:W-:Y:S02]  /*34fe0*/  STL.64 [R1+0x35b0], R20 ;  /* 0x0035b01401007387 */ /* 0x0001e40000100a00 */
[----:B0-----:R-:W-:-:S02]  /*34ff0*/  IMAD.MOV.U32 R20, RZ, RZ, R26 ;  /* 0x000000ffff147224 */ /* 0x001fc400078e001a */
[----:B------:R-:W-:Y:S01]  /*35000*/  IMAD.MOV.U32 R21, RZ, RZ, R27 ;  /* 0x000000ffff157224 */ /* 0x000fe200078e001b */
[----:B------:R-:W2:Y:S01]  /*35010*/  LDL.LU R26, [R1+0x3618] ;  /* 0x00361800011a7983 */ /* 0x000ea20000300800 */
[----:B------:R-:W2:Y:S01]  /*35020*/  LDL.LU R27, [R1+0x3614] ;  /* 0x00361400011b7983 */ /* 0x000ea20000300800 */
[C---:B---3--:R-:W-:Y:S02]  /*35030*/  HMMA.16816.F32.BF16 R16, R4.reuse, R24, R16 ;  /* 0x000000180410723c */ /* 0x048fe40000041810 */
[----:B------:R0:W-:Y:S02]  /*35040*/  STL.64 [R1+0x35c8], R20 ;  /* 0x0035c81401007387 */ /* 0x0001e40000100a00 */
[----:B0-----:R-:W-:Y:S02]  /*35050*/  IMAD.MOV.U32 R20, RZ, RZ, R29 ;  /* 0x000000ffff147224 */ /* 0x001fe400078e001d */
[----:B------:R-:W-:Y:S01]  /*35060*/  IMAD.MOV.U32 R21, RZ, RZ, R3 ;  /* 0x000000ffff157224 */ /* 0x000fe200078e0003 */
[----:B------:R-:W3:Y:S01]  /*35070*/  LDL.LU R29, [R1+0x3610] ;  /* 0x00361000011d7983 */ /* 0x000ee20000300800 */
[----:B------:R-:W3:Y:S11]  /*35080*/  LDL.LU R3, [R1+0x360c] ;  /* 0x00360c0001037983 */ /* 0x000ef60000300800 */
[----:B------:R-:W-:Y:S04]  /*35090*/  @!UPT UIADD3 URZ, URZ, URZ, URZ ;  /* 0x0000003f3f3ff290 */ /* 0x000fe8000fffe03f */
[----:B------:R-:W-:Y:S01]  /*350a0*/  STL.64 [R1+0x120], R16 ;  /* 0x0001201001007387 */ /* 0x000fe20000100a00 */
[----:B------:R0:W-:Y:S03]  /*350b0*/  STL.64 [R1+0x128], R18 ;  /* 0x0001281201007387 */ /* 0x0001e60000100a00 */
[----:B0-----:R-:W3:Y:S01]  /*350c0*/  LDL.LU R18, [R1+0x3608] ;  /* 0x0036080001127983 */ /* 0x001ee20000300800 */
[----:B------:R-:W3:Y:S03]  /*350d0*/  LDL.LU.64 R16, [R1+0x3600] ;  /* 0x0036000001107983 */ /* 0x000ee60000300a00 */
        /* <DEDUP_REMOVED lines=23> */
[----:B------:R-:W2:Y:S02]  /*35250*/  LDL.LU R26, [R1+0xa8] ;  /* 0x0000a800011a7983 */ /* 0x000ea40000300800 */
[----:B------:R-:W2:Y:S02]  /*35260*/  LDL.LU R27, [R1+0xac] ;  /* 0x0000ac00011b7983 */ /* 0x000ea40000300800 */
[----:B------:R-:W-:Y:S01]  /*35270*/  STL.64 [R1+0x110], R8 ;  /* 0x0001100801007387 */ /* 0x000fe20000100a00 */
[----:B------:R0:W-:Y:S03]  /*35280*/  STL.64 [R1+0x118], R10 ;  /* 0x0001180a01007387 */ /* 0x0001e60000100a00 */
[----:B0-----:R-:W3:Y:S01]  /*35290*/  LDL.LU.64 R10, [R1+0x35f8] ;  /* 0x0035f800010a7983 */ /* 0x001ee20000300a00 */
[----:B------:R-:W4:Y:S02]  /*352a0*/  LDL.LU.64 R8, [R1+0x35f0] ;  /* 0x0035f00001087983 */ /* 0x000f240000300a00 */
[----:B----4-:R-:W-:Y:S01]  /*352b0*/  HMMA.16816.F32.BF16 R4, R4, R8, R12 ;  /* 0x000000080404723c */ /* 0x010fe2000004180c */
[----:B------:R-:W2:Y:S01]  /*352c0*/  LDL.LU.64 R14, [R1+0x35e8] ;  /* 0x0035e800010e7983 */ /* 0x000ea20000300a00 */
[----:B------:R-:W2:Y:S11]  /*352d0*/  LDL.LU.64 R12, [R1+0x35e0] ;  /* 0x0035e000010c7983 */ /* 0x000eb60000300a00 */
[----:B------:R-:W-:Y:S10]  /*352e0*/  @!UPT UIADD3 URZ, URZ, URZ, URZ ;  /* 0x0000003f3f3ff290 */ /* 0x000ff4000fffe03f */
[----:B------:R-:W-:Y:S01]  /*352f0*/  STL.64 [R1+0xb0], R4 ;  /* 0x0000b00401007387 */ /* 0x000fe20000100a00 */
[----:B------:R0:W-:Y:S03]  /*35300*/  STL.64 [R1+0xb8], R6 ;  /* 0x0000b80601007387 */ /* 0x0001e60000100a00 */
[----:B0-----:R-:W4:Y:S04]  /*35310*/  LDL R6, [R1+0x8] ;  /* 0x0000080001067983 */ /* 0x001f280000100800 */
[----:B------:R-:W4:Y:S01]  /*35320*/  LDL R7, [R1+0xc] ;  /* 0x00000c0001077983 */ /* 0x000f220000100800 */
[C---:B--2---:R-:W-:Y:S03]  /*35330*/  HMMA.16816.F32.BF16 R20, R12.reuse, R20, R24 ;  /* 0x000000140c14723c */ /* 0x044fe60000041818 */
[----:B------:R-:W2:Y:S01]  /*35340*/  LDL.LU.64 R26, [R1+0x35d8] ;  /* 0x0035d800011a7983 */ /* 0x000ea20000300a00 */
[----:B------:R-:W2:Y:S11]  /*35350*/  LDL.LU.64 R24, [R1+0x35d0] ;  /* 0x0035d00001187983 */ /* 0x000eb60000300a00 */
[----:B------:R-:W-:Y:S08]  /*35360*/  @!UPT UIADD3 URZ, URZ, URZ, URZ ;  /* 0x0000003f3f3ff290 */ /* 0x000ff0000fffe03f */
        /* <DEDUP_REMOVED lines=10> */
[----:B--2---:R-:W-:Y:S02]  /*35410*/  HMMA.16816.F32.BF16 R20, R12, R20, R24 ;  /* 0x000000140c14723c */ /* 0x004fe40000041818 */
[----:B------:R-:W2:Y:S01]  /*35420*/  LDL.LU.64 R26, [R1+0x35a8] ;  /* 0x0035a800011a7983 */ /* 0x000ea20000300a00 */
[----:B------:R-:W2:Y:S11]  /*35430*/  LDL.LU.64 R24, [R1+0x35a0] ;  /* 0x0035a00001187983 */ /* 0x000eb60000300a00 */
[----:B------:R-:W-:Y:S09]  /*35440*/  @!UPT UIADD3 URZ, URZ, URZ, URZ ;  /* 0x0000003f3f3ff290 */ /* 0x000ff2000fffe03f */
[----:B------:R-:W-:Y:S01]  /*35450*/  STL.64 [R1+0x80], R20 ;  /* 0x0000801401007387 */ /* 0x000fe20000100a00 */
[----:B------:R0:W-:Y:S03]  /*35460*/  STL.64 [R1+0x88], R22 ;  /* 0x0000881601007387 */ /* 0x0001e60000100a00 */
[----:B0-----:R-:W2:Y:S01]  /*35470*/  LDL.LU.64 R22, [R1+0x3598] ;  /* 0x0035980001167983 */ /* 0x001ea20000300a00 */
[----:B------:R-:W2:Y:S02]  /*35480*/  LDL.LU.64 R20, [R1+0x3590] ;  /* 0x0035900001147983 */ /* 0x000ea40000300a00 */
[----:B------:R-:W-:Y:S02]  /*35490*/  IMAD.MOV.U32 R4, RZ, RZ, R18 ;  /* 0x000000ffff047224 */ /* 0x000fe400078e0012 */
[----:B------:R-:W-:-:S07]  /*354a0*/  IMAD.MOV.U32 R5, RZ, RZ, R2 ;  /* 0x000000ffff057224 */ /* 0x000fce00078e0002 */
[C---:B--2---:R-:W-:Y:S11]  /*354b0*/  HMMA.16816.F32.BF16 R20, R12.reuse, R4, R20 ;  /* 0x000000040c14723c */ /* 0x044ff60000041814 */
[----:B------:R-:W-:Y:S11]  /*354c0*/  @!UPT UIADD3 URZ, URZ, URZ, URZ ;  /* 0x0000003f3f3ff290 */ /* 0x000ff6000fffe03f */
[----:B------:R-:W-:Y:S01]  /*354d0*/  @!UPT UIADD3 URZ, URZ, URZ, URZ ;  /* 0x0000003f3f3ff290 */ /* 0x000fe2000fffe03f */
[----:B------:R0:W-:Y:S01]  /*354e0*/  STL.64 [R1+0x70], R20 ;  /* 0x0000701401007387 */ /* 0x0001e20000100a00 */
[----:B------:R-:W-:Y:S03]  /*354f0*/  STL.64 [R1+0x78], R22 ;  /* 0x0000781601007387 */ /* 0x000fe60000100a00 */
[----:B0-----:R-:W2:Y:S01]  /*35500*/  LDL.LU.64 R20, [R1+0x3588] ;  /* 0x0035880001147983 */ /* 0x001ea20000300a00 */
[----:B----4-:R0:W-:Y:S02]  /*35510*/  STL.64 [R1+0x3520], R6 ;  /* 0x0035200601007387 */ /* 0x0101e40000100a00 */
[----:B------:R-:W4:Y:S02]  /*35520*/  LDL.LU R4, [R1+0x340] ;  /* 0x0003400001047983 */ /* 0x000f240000300800 */
[----:B------:R-:W4:Y:S01]  /*35530*/  LDL.LU R5, [R1+0x344] ;  /* 0x0003440001057983 */ /* 0x000f220000300800 */
[----:B0-----:R-:W4:Y:S01]  /*35540*/  LDL.LU R6, [R1+0x348] ;  /* 0x0003480001067983 */ /* 0x001f220000300800 */
[----:B------:R-:W4:Y:S01]  /*35550*/  LDL.LU R7, [R1+0x34c] ;  /* 0x00034c0001077983 */ /* 0x000f220000300800 */
[C---:B--2---:R-:W-:Y:S02]  /*35560*/  HMMA.16816.F32.BF16 R20, R12.reuse, R20, R24 ;  /* 0x000000140c14723c */ /* 0x044fe40000041818 */
[----:B------:R-:W2:Y:S01]  /*35570*/  LDL.LU.64 R26, [R1+0x3580] ;  /* 0x00358000011a7983 */ /* 0x000ea20000300a00 */
[----:B------:R-:W4:Y:S11]  /*35580*/  LDL.LU.64 R24, [R1+0x3578] ;  /* 0x0035780001187983 */ /* 0x000f360000300a00 */
[----:B------:R-:W-:Y:S09]  /*35590*/  @!UPT UIADD3 URZ, URZ, URZ, URZ ;  /* 0x0000003f3f3ff290 */ /* 0x000ff2000fffe03f */
[----:B------:R-:W-:Y:S01]  /*355a0*/  STL.64 [R1+0x220], R20 ;  /* 0x0002201401007387 */ /* 0x000fe20000100a00 */
[----:B------:R0:W-:Y:S03]  /*355b0*/  STL.64 [R1+0x228], R22 ;  /* 0x0002281601007387 */ /* 0x0001e60000100a00 */
[----:B0-----:R-:W3:Y:S01]  /*355c0*/  LDL.LU.64 R22, [R1+0x3570] ;  /* 0x0035700001167983 */ /* 0x001ee20000300a00 */
[----:B------:R-:W3:Y:S01]  /*355d0*/  LDL.LU.64 R20, [R1+0x3568] ;  /* 0x0035680001147983 */ /* 0x000ee20000300a00 */
[C---:B----4-:R-:W-:Y:S02]  /*355e0*/  HMMA.16816.F32.BF16 R4, R12.reuse, R24, R4 ;  /* 0x000000180c04723c */ /* 0x050fe40000041804 */
[----:B--2---:R-:W-:Y:S11]  /*355f0*/  STL.64 [R1+0x3538], R26 ;  /* 0x0035381a01007387 */ /* 0x004ff60000100a00 */
[----:B------:R-:W-:Y:S10]  /*35600*/  @!UPT UIADD3 URZ, URZ, URZ, URZ ;  /* 0x0000003f3f3ff290 */ /* 0x000ff4000fffe03f */
[----:B------:R-:W-:Y:S01]  /*35610*/  STL.64 [R1+0x340], R4 ;  /* 0x0003400401007387 */ /* 0x000fe20000100a00 */
[----:B------:R3:W-:Y:S02]  /*35620*/  STL.64 [R1+0x348], R6 ;  /* 0x0003480601007387 */ /* 0x0007e40000100a00 */
[C---:B---3--:R-:W-:Y:S01]  /*35630*/  HMMA.16816.F32.BF16 R4, R12.reuse, R16, R20 ;  /* 0x000000100c04723c */ /* 0x048fe20000041814 */
[----:B------:R-:W2:Y:S11]  /*35640*/  LDL.LU R20, [R1+0x210] ;  /* 0x0002100001147983 */ /* 0x000eb60000300800 */
[----:B------:R-:W-:Y:S11]  /*35650*/  @!UPT UIADD3 URZ, URZ, URZ, URZ ;  /* 0x0000003f3f3ff290 */ /* 0x000ff6000fffe03f */
[----:B------:R-:W-:Y:S01]  /*35660*/  STL.64 [R1+0x350], R4 ;  /* 0x0003500401007387 */ /* 0x000fe20000100a00 */
[----:B------:R-:W-:Y:S02]  /*35670*/  STL.64 [R1+0x358], R6 ;  /* 0x0003580601007387 */ /* 0x000fe40000100a00 */
[----:B------:R-:W2:Y:S02]  /*35680*/  LDL.LU R21, [R1+0x214] ;  /* 0x0002140001157983 */ /* 0x000ea40000300800 */
[----:B------:R-:W3:Y:S01]  /*35690*/  LDL.LU R22, [R1+0x218] ;  /* 0x0002180001167983 */ /* 0x000ee20000300800 */
[----:B------:R-:W3:Y:S04]  /*356a0*/  LDL.LU R23, [R1+0x21c] ;  /* 0x00021c0001177983 */ /* 0x000ee80000300800 */
[----:B---3--:R0:W-:Y:S01]  /*356b0*/  STL.64 [R1+0x34d0], R22 ;  /* 0x0034d01601007387 */ /* 0x0081e20000100a00 */
[----:B--2---:R1:W-:Y:S03]  /*356c0*/  STL.64 [R1+0x34c8], R20 ;  /* 0x0034c81401007387 */ /* 0x0043e60000100a00 */
[----:B0-----:R-:W2:Y:S04]  /*356d0*/  LDL.64 R22, [R1+0x58] ;  /* 0x0000580001167983 */ /* 0x001ea80000100a00 */
[----:B--2---:R0:W-:Y:S01]  /*356e0*/  STL.64 [R1+0x34e8], R22 ;  /* 0x0034e81601007387 */ /* 0x0041e20000100a00 */
[----:B-1----:R-:W2:Y:S02]  /*356f0*/  LDL.LU R20, [R1+0x2d0] ;  /* 0x0002d00001147983 */ /* 0x002ea40000300800 */
[----:B------:R-:W2:Y:S01]  /*35700*/  LDL.LU R21, [R1+0x2d4] ;  /* 0x0002d40001157983 */ /* 0x000ea20000300800 */
[----:B0-----:R-:W3:Y:S01]  /*35710*/  LDL.LU R22, [R1+0x2d8] ;  /* 0x0002d80001167983 */ /* 0x001ee20000300800 */
[----:B------:R-:W3:Y:S02]  /*35720*/  LDL.LU R23, [R1+0x2dc] ;  /* 0x0002dc0001177983 */ /* 0x000ee40000300800 */
[----:B------:R-:W4:Y:S02]  /*35730*/  LDL.LU R16, [R1+0x330] ;  /* 0x0003300001107983 */ /* 0x000f240000300800 */
[----:B------:R-:W4:Y:S01]  /*35740*/  LDL.LU R17, [R1+0x334] ;  /* 0x0003340001117983 */ /* 0x000f220000300800 */
[----:B------:R-:W4:Y:S01]  /*35750*/  LDL.LU R18, [R1+0x338] ;  /* 0x0003380001127983 */ /* 0x000f220000300800 */
[----:B------:R-:W4:Y:S02]  /*35760*/  LDL.LU R19, [R1+0x33c] ;  /* 0x00033c0001137983 */ /* 0x000f240000300800 */
[----:B------:R-:W2:Y:S02]  /*35770*/  LDL.64 R26, [R1+0x28] ;  /* 0x00002800011a7983 */ /* 0x000ea40000100a00 */
[----:B--2---:R0:W-:Y:S04]  /*35780*/  STL.64 [R1+0x3540], R26 ;  /* 0x0035401a01007387 */ /* 0x0041e80000100a00 */
[----:B0-----:R-:W2:Y:S01]  /*35790*/  LDL.64 R26, [R1+0x48] ;  /* 0x00004800011a7983 */ /* 0x001ea20000100a00 */
[----:B------:R-:W2:Y:S02]  /*357a0*/  LDL.LU R4, [R1+0x300] ;  /* 0x0003000001047983 */ /* 0x000ea40000300800 */
[----:B------:R-:W2:Y:S02]  /*357b0*/  LDL.LU R5, [R1+0x304] ;  /* 0x0003040001057983 */ /* 0x000ea40000300800 */
[----:B------:R-:W2:Y:S01]  /*357c0*/  LDL.LU R6, [R1+0x308] ;  /* 0x0003080001067983 */ /* 0x000ea20000300800 */
[----:B------:R-:W2:Y:S04]  /*357d0*/  LDL.LU R7, [R1+0x30c] ;  /* 0x00030c0001077983 */ /* 0x000ea80000300800 */
        /* <DEDUP_REMOVED lines=17> */
[----:B------:R-:W2:Y:S02]  /*358f0*/  LDL.LU R23, [R1+0x2ec] ;  /* 0x0002ec0001177983 */ /* 0x000ea40000300800 */
[----:B--2---:R-:W-:Y:S01]  /*35900*/  STL.64 [R1+0x3508], R22 ;  /* 0x0035081601007387 */ /* 0x004fe20000100a00 */
[----:B---3--:R0:W-:Y:S03]  /*35910*/  STL.64 [R1+0x3500], R20 ;  /* 0x0035001401007387 */ /* 0x0081e60000100a00 */
[----:B0-----:R-:W2:Y:S01]  /*35920*/  LDL.LU R20, [R1+0x2f0] ;  /* 0x0002f00001147983 */ /* 0x001ea20000300800 */
[----:B------:R-:W2:Y:S02]  /*35930*/  LDL.LU R21, [R1+0x2f4] ;  /* 0x0002f40001157983 */ /* 0x000ea40000300800 */
[----:B------:R-:W3:Y:S02]  /*35940*/  LDL.LU R22, [R1+0x2f8] ;  /* 0x0002f80001167983 */ /* 0x000ee40000300800 */
[----:B------:R-:W3:Y:S01]  /*35950*/  LDL.LU R23, [R1+0x2fc] ;  /* 0x0002fc0001177983 */ /* 0x000ee20000300800 */
[----:B----4-:R-:W-:Y:S01]  /*35960*/  HMMA.16816.F32.BF16 R12, R12, R8, R16 ;  /* 0x000000080c0c723c */ /* 0x010fe20000041810 */
[----:B---3--:R0:W-:Y:S01]  /*35970*/  STL.64 [R1+0x3518], R22 ;  /* 0x0035181601007387 */ /* 0x0081e20000100a00 */
[----:B--2---:R-:W-:Y:S03]  /*35980*/  STL.64 [R1+0x3510], R20 ;  /* 0x0035101401007387 */ /* 0x004fe60000100a00 */
[----:B0-----:R-:W2:Y:S01]  /*35990*/  LDL.64 R22, [R1+0x18] ;  /* 0x0000180001167983 */ /* 0x001ea20000100a00 */
[----:B------:R-:W3:Y:S02]  /*359a0*/  LDL.LU.64 R18, [R1+0x3560] ;  /* 0x0035600001127983 */ /* 0x000ee40000300a00 */
[----:B------:R-:W3:Y:S11]  /*359b0*/  LDL.LU.64 R16, [R1+0x3558] ;  /* 0x0035580001107983 */ /* 0x000ef60000300a00 */
[----:B------:R-:W-:Y:S04]  /*359c0*/  @!UPT UIADD3 URZ, URZ, URZ, URZ ;  /* 0x0000003f3f3ff290 */ /* 0x000fe8000fffe03f */
[----:B------:R-:W-:Y:S01]  /*359d0*/  STL.64 [R1+0x330], R12 ;  /* 0x0003300c01007387 */ /* 0x000fe20000100a00 */
[----:B------:R0:W-:Y:S01]  /*359e0*/  STL.64 [R1+0x338], R14 ;  /* 0x0003380e01007387 */ /* 0x0001e20000100a00 */
[----:B------:R-:W-:Y:S02]  /*359f0*/  IMAD.MOV.U32 R9, RZ, RZ, R26 ;  /* 0x000000ffff097224 */ /* 0x000fe400078e001a */
[----:B------:R-:W-:Y:S01]  /*35a00*/  IMAD.MOV.U32 R8, RZ, RZ, R27 ;  /* 0x000000ffff087224 */ /* 0x000fe200078e001b */
[----:B0-----:R-:W4:Y:S04]  /*35a10*/  LDL R14, [R1+0x38] ;  /* 0x00003800010e7983 */ /* 0x001f280000100800 */
[----:B------:R-:W4:Y:S01]  /*35a20*/  LDL R15, [R1+0x3c] ;  /* 0x00003c00010f7983 */ /* 0x000f220000100800 */
        /* <DEDUP_REMOVED lines=8> */
[----:B------:R-:W-:Y:S01]  /*35ab0*/  STL.64 [R1+0x34e0], R10 ;  /* 0x0034e00a01007387 */ /* 0x000fe20000100a00 */
[----:B------:R0:W-:Y:S04]  /*35ac0*/  STL.64 [R1+0x34d8], R8 ;  /* 0x0034d80801007387 */ /* 0x0001e80000100a00 */
[----:B0-----:R-:W2:Y:S01]  /*35ad0*/  LDL.LU R8, [R1+0x2c0] ;  /* 0x0002c00001087983 */ /* 0x001ea20000300800 */
[----:B------:R-:W2:Y:S02]  /*35ae0*/  LDL.LU R9, [R1+0x2c4] ;  /* 0x0002c40001097983 */ /* 0x000ea40000300800 */
[----:B------:R-:W2:Y:S01]  /*35af0*/  LDL.LU R10, [R1+0x2c8] ;  /* 0x0002c800010a7983 */ /* 0x000ea20000300800 */
[----:B---3--:R-:W-:Y:S01]  /*35b00*/  HMMA.16816.F32.BF16 R4, R16, R26, R4 ;  /* 0x0000001a1004723c */ /* 0x008fe20000041804 */
[----:B------:R-:W-:-:S02]  /*35b10*/  IMAD.MOV.U32 R12, RZ, RZ, R26 ;  /* 0x000000ffff0c7224 */ /* 0x000fc400078e001a */
[----:B------:R-:W-:Y:S02]  /*35b20*/  IMAD.MOV.U32 R2, RZ, RZ, R27 ;  /* 0x000000ffff027224 */ /* 0x000fe400078e001b */
[----:B------:R-:W3:Y:S11]  /*35b30*/  LDL.LU.64 R26, [R1+0x3538] ;  /* 0x00353800011a7983 */ /* 0x000ef60000300a00 */
[----:B------:R-:W-:Y:S07]  /*35b40*/  @!UPT UIADD3 URZ, URZ, URZ, URZ ;  /* 0x0000003f3f3ff290 */ /* 0x000fee000fffe03f */
[----:B------:R0:W-:Y:S01]  /*35b50*/  STL.64 [R1+0x310], R4 ;  /* 0x0003100401007387 */ /* 0x0001e20000100a00 */
[----:B------:R-:W-:Y:S02]  /*35b60*/  IMAD.MOV.U32 R25, RZ, RZ, R6 ;  /* 0x000000ffff197224 */ /* 0x000fe400078e0006 */
[----:B------:R-:W-:Y:S02]  /*35b70*/  IMAD.MOV.U32 R24, RZ, RZ, R7 ;  /* 0x000000ffff187224 */ /* 0x000fe400078e0007 */
[----:B------:R-:W2:Y:S04]  /*35b80*/  LDL.LU.64 R6, [R1+0x3530] ;  /* 0x0035300001067983 */ /* 0x000ea80000300a00 */
[----:B0-----:R-:W2:Y:S02]  /*35b90*/  LDL.LU.64 R4, [R1+0x3528] ;  /* 0x0035280001047983 */ /* 0x001ea40000300a00 */
[C---:B--2---:R-:W-:Y:S11]  /*35ba0*/  HMMA.16816.F32.BF16 R4, R16.reuse, R22, R4 ;  /* 0x000000161004723c */ /* 0x044ff60000041804 */
[----:B------:R-:W-:Y:S11]  /*35bb0*/  @!UPT UIADD3 URZ, URZ, URZ, URZ ;  /* 0x0000003f3f3ff290 */ /* 0x000ff6000fffe03f */
[----:B------:R-:W-:Y:S01]  /*35bc0*/  @!UPT UIADD3 URZ, URZ, URZ, URZ ;  /* 0x0000003f3f3ff290 */ /* 0x000fe2000fffe03f */
[----:B------:R0:W-:Y:S01]  /*35bd0*/  STL.64 [R1+0x300], R4 ;  /* 0x0003000401007387 */ /* 0x0001e20000100a00 */
[----:B------:R1:W-:Y:S02]  /*35be0*/  STL.64 [R1+0x308], R6 ;  /* 0x0003080601007387 */ /* 0x0003e40000100a00 */
[----:B0-----:R-:W-:Y:S01]  /*35bf0*/  IMAD.MOV.U32 R5, RZ, RZ, R22 ;  /* 0x000000ffff057224 */ /* 0x001fe200078e0016 */
[----:B-1----:R-:W2:Y:S01]  /*35c00*/  LDL.LU.64 R6, [R1+0x3520] ;  /* 0x0035200001067983 */ /* 0x002ea20000300a00 */
[----:B------:R-:W-:Y:S02]  /*35c10*/  IMAD.MOV.U32 R4, RZ, RZ, R23 ;  /* 0x000000ffff047224 */ /* 0x000fe400078e0017 */
[----:B------:R-:W2:Y:S02]  /*35c20*/  LDL.LU.64 R22, [R1+0x3518] ;  /* 0x0035180001167983 */ /* 0x000ea40000300a00 */
[----:B------:R-:W2:Y:S02]  /*35c30*/  LDL.LU.64 R20, [R1+0x3510] ;  /* 0x0035100001147983 */ /* 0x000ea40000300a00 */
[----:B------:R-:W-:Y:S01]  /*35c40*/  IMAD.MOV.U32 R11, RZ, RZ, R3 ;  /* 0x000000ffff0b7224 */ /* 0x000fe200078e0003 */
[C---:B--2---:R-:W-:Y:S11]  /*35c50*/  HMMA.16816.F32.BF16 R20, R16.reuse, R6, R20 ;  /* 0x000000061014723c */ /* 0x044ff60000041814 */
[----:B------:R-:W-:Y:S11]  /*35c60*/  @!UPT UIADD3 URZ, URZ, URZ, URZ ;  /* 0x0000003f3f3ff290 */ /* 0x000ff6000fffe03f */
[----:B------:R-:W-:Y:S01]  /*35c70*/  @!UPT UIADD3 URZ, URZ, URZ, URZ ;  /* 0x0000003f3f3ff290 */ /* 0x000fe2000fffe03f */
[----:B------:R-:W-:Y:S01]  /*35c80*/  STL.64 [R1+0x2f0], R20 ;  /* 0x0002f01401007387 */ /* 0x000fe20000100a00 */
[----:B------:R0:W-:Y:S02]  /*35c90*/  STL [R1+0x2f8], R22 ;  /* 0x0002f81601007387 */ /* 0x0001e40000100800 */
[----:B------:R-:W-:Y:S02]  /*35ca0*/  IMAD.MOV.U32 R3, RZ, RZ, R23 ;  /* 0x000000ffff037224 */ /* 0x000fe400078e0017 */
[----:B0-----:R-:W4:Y:S01]  /*35cb0*/  LDL.LU.64 R22, [R1+0x3508] ;  /* 0x0035080001167983 */ /* 0x001f220000300a00 */
[----:B------:R-:W4:Y:S02]  /*35cc0*/  LDL.LU.64 R20, [R1+0x3500] ;  /* 0x0035000001147983 */ /* 0x000f240000300a00 */
[----:B------:R-:W-:Y:S02]  /*35cd0*/  STL.64 [R1+0x34a0], R6 ;  /* 0x0034a00601007387 */ /* 0x000fe40000100a00 */
[----:B------:R-:W-:Y:S01]  /*35ce0*/  STL [R1+0x31a8], R3 ;  /* 0x0031a80301007387 */ /* 0x000fe20000100800 */
[C---:B----4-:R-:W-:Y:S11]  /*35cf0*/  HMMA.16816.F32.BF16 R20, R16.reuse, R14, R20 ;  /* 0x0000000e1014723c */ /* 0x050ff60000041814 */
[----:B------:R-:W-:Y:S11]  /*35d00*/  @!UPT UIADD3 URZ, URZ, URZ, URZ ;  /* 0x0000003f3f3ff290 */ /* 0x000ff6000fffe03f */
[----:B------:R-:W-:Y:S01]  /*35d10*/  @!UPT UIADD3 URZ, URZ, URZ, URZ ;  /* 0x0000003f3f3ff290 */ /* 0x000fe2000fffe03f */
[----:B------:R-:W-:Y:S01]  /*35d20*/  STL.64 [R1+0x2e0], R20 ;  /* 0x0002e01401007387 */ /* 0x000fe20000100a00 */
[----:B------:R0:W-:Y:S03]  /*35d30*/  STL.64 [R1+0x2e8], R22 ;  /* 0x0002e81601007387 */ /* 0x0001e60000100a00 */
[----:B0-----:R-:W3:Y:S01]  /*35d40*/  LDL.LU.64 R22, [R1+0x34f8] ;  /* 0x0034f80001167983 */ /* 0x001ee20000300a00 */
[----:B------:R-:W3:Y:S02]  /*35d50*/  LDL.LU.64 R20, [R1+0x34f0] ;  /* 0x0034f00001147983 */ /* 0x000ee40000300a00 */
[----:B------:R-:W-:Y:S01]  /*35d60*/  STL.64 [R1+0x3498], R14 ;  /* 0x0034980e01007387 */ /* 0x000fe20000100a00 */
[C---:B---3--:R-:W-:Y:S11]  /*35d70*/  HMMA.16816.F32.BF16 R20, R16.reuse, R26, R20 ;  /* 0x0000001a1014723c */ /* 0x048ff60000041814 */
[----:B------:R-:W-:Y:S11]  /*35d80*/  @!UPT UIADD3 URZ, URZ, URZ, URZ ;  /* 0x0000003f3f3ff290 */ /* 0x000ff6000fffe03f */
[----:B------:R-:W-:Y:S01]  /*35d90*/  @!UPT UIADD3 URZ, URZ, URZ, URZ ;  /* 0x0000003f3f3ff290 */ /* 0x000fe2000fffe03f */
[----:B------:R-:W-:Y:S01]  /*35da0*/  STL.64 [R1+0x2d0], R20 ;  /* 0x0002d01401007387 */ /* 0x000fe20000100a00 */
[----:B------:R0:W-:Y:S03]  /*35db0*/  STL.64 [R1+0x2d8], R22 ;  /* 0x0002d81601007387 */ /* 0x0001e60000100a00 */
[----:B0-----:R-:W2:Y:S01]  /*35dc0*/  LDL.LU.64 R22, [R1+0x34e8] ;  /* 0x0034e80001167983 */ /* 0x001ea20000300a00 */
[----:B------:R-:W-:Y:S02]  /*35dd0*/  STL.64 [R1+0x3490], R26 ;  /* 0x0034901a01007387 */ /* 0x000fe40000100a00 */
[----:B------:R0:W-:Y:S02]  /*35de0*/  STL.64 [R1+0x3488], R24 ;  /* 0x0034881801007387 */ /* 0x0001e40000100a00 */
[----:B------:R-:W-:Y:S01]  /*35df0*/  IMAD.MOV.U32 R15, RZ, RZ, R2 ;  /* 0x000000ffff0f7224 */ /* 0x000fe200078e0002 */
[----:B0-----:R-:W3:Y:S01]  /*35e00*/  LDL.LU R24, [R1+0x1f0] ;  /* 0x0001f00001187983 */ /* 0x001ee20000300800 */
[----:B------:R-:W3:Y:S01]  /*35e10*/  LDL.LU R25, [R1+0x1f4] ;  /* 0x0001f40001197983 */ /* 0x000ee20000300800 */
[----:B--2---:R-:W-:Y:S01]  /*35e20*/  HMMA.16816.F32.BF16 R8, R16, R22, R8 ;  /* 0x000000161008723c */ /* 0x004fe20000041808 */
[----:B------:R-:W-:-:S02]  /*35e30*/  IMAD.MOV.U32 R3, RZ, RZ, R22 ;  /* 0x000000ffff037224 */ /* 0x000fc400078e0016 */
[----:B------:R-:W-:Y:S11]  /*35e40*/  IMAD.MOV.U32 R2, RZ, RZ, R23 ;  /* 0x000000ffff027224 */ /* 0x000ff600078e0017 */
[----:B------:R-:W-:Y:S09]  /*35e50*/  @!UPT UIADD3 URZ, URZ, URZ, URZ ;  /* 0x0000003f3f3ff290 */ /* 0x000ff2000fffe03f */
[----:B------:R-:W-:Y:S01]  /*35e60*/  STL.64 [R1+0x2c0], R8 ;  /* 0x0002c00801007387 */ /* 0x000fe20000100a00 */
[----:B------:R0:W-:Y:S03]  /*35e70*/  STL.64 [R1+0x2c8], R10 ;  /* 0x0002c80a01007387 */ /* 0x0001e60000100a00 */
[----:B0-----:R-:W2:Y:S01]  /*35e80*/  LDL.LU.64 R10, [R1+0x34e0] ;  /* 0x0034e000010a7983 */ /* 0x001ea20000300a00 */
[----:B------:R-:W4:Y:S02]  /*35e90*/  LDL.LU.64 R8, [R1+0x34d8] ;  /* 0x0034d80001087983 */ /* 0x000f240000300a00 */
[----:B------:R-:W2:Y:S02]  /*35ea0*/  LDL.LU.64 R22, [R1+0x34d0] ;  /* 0x0034d00001167983 */ /* 0x000ea40000300a00 */
[----:B------:R-:W2:Y:S02]  /*35eb0*/  LDL.LU.64 R20, [R1+0x34c8] ;  /* 0x0034c80001147983 */ /* 0x000ea40000300a00 */
[----:B------:R-:W-:-:S02]  /*35ec0*/  IMAD.MOV.U32 R27, RZ, RZ, R28 ;  /* 0x000000ffff1b7224 */ /* 0x000fc400078e001c */
[----:B------:R-:W-:Y:S01]  /*35ed0*/  IMAD.MOV.U32 R26, RZ, RZ, R29 ;  /* 0x000000ffff1a7224 */ /* 0x000fe200078e001d */
[----:B--2---:R-:W-:Y:S01]  /*35ee0*/  HMMA.16816.F32.BF16 R16, R16, R10, R20 ;  /* 0x0000000a1010723c */ /* 0x004fe20000041814 */
[----:B------:R-:W2:Y:S01]  /*35ef0*/  LDL.LU.64 R22, [R1+0x34c0] ;  /* 0x0034c00001167983 */ /* 0x000ea20000300a00 */
[----:B------:R-:W2:Y:S11]  /*35f00*/  LDL.LU.64 R20, [R1+0x34b8] ;  /* 0x0034b80001147983 */ /* 0x000eb60000300a00 */
[----:B------:R-:W-:Y:S10]  /*35f10*/  @!UPT UIADD3 URZ, URZ, URZ, URZ ;  /* 0x0000003f3f3ff290 */ /* 0x000ff4000fffe03f */
[----:B------:R-:W-:Y:S01]  /*35f20*/  STL.64 [R1+0x210], R16 ;  /* 0x0002101001007387 */ /* 0x000fe20000100a00 */
[----:B------:R-:W-:Y:S02]  /*35f30*/  IMAD.MOV.U32 R28, RZ, RZ, R19 ;  /* 0x000000ffff1c7224 */ /* 0x000fe400078e0013 */
[----:B------:R-:W-:Y:S02]  /*35f40*/  IMAD.MOV.U32 R29, RZ, RZ, R18 ;  /* 0x000000ffff1d7224 */ /* 0x000fe400078e0012 */
[----:B----4-:R-:W-:Y:S01]  /*35f50*/  IMAD.MOV.U32 R19, RZ, RZ, R8 ;  /* 0x000000ffff137224 */ /* 0x010fe200078e0008 */
[----:B------:R0:W-:Y:S01]  /*35f60*/  STL.64 [R1+0x3468], R10 ;  /* 0x0034680a01007387 */ /* 0x0001e20000100a00 */
[----:B------:R-:W-:Y:S02]  /*35f70*/  IMAD.MOV.U32 R18, RZ, RZ, R9 ;  /* 0x000000ffff127224 */ /* 0x000fe400078e0009 */
[----:B------:R-:W2:Y:S02]  /*35f80*/  LDL.LU R8, [R1+0x200] ;  /* 0x0002000001087983 */ /* 0x000ea40000300800 */
[----:B------:R-:W2:Y:S01]  /*35f90*/  LDL.LU R9, [R1+0x204] ;  /* 0x0002040001097983 */ /* 0x000ea20000300800 */
[----:B0-----:R-:W2:Y:S01]  /*35fa0*/  LDL.LU R10, [R1+0x208] ;  /* 0x00020800010a7983 */ /* 0x001ea20000300800 */
[----:B------:R-:W2:Y:S02]  /*35fb0*/  LDL.LU R11, [R1+0x20c] ;  /* 0x00020c00010b7983 */ /* 0x000ea40000300800 */
[----:B------:R-:W-:-:S02]  /*35fc0*/  IMAD.MOV.U32 R14, RZ, RZ, R12 ;  /* 0x000000ffff0e7224 */ /* 0x000fc400078e000c */
[----:B------:R-:W-:Y:S01]  /*35fd0*/  STL [R1+0x3400], R28 ;  /* 0x0034001c01007387 */ /* 0x000fe20000100800 */
[----:B------:R-:W-:Y:S01]  /*35fe0*/  STL [R1+0x31ac], R29 ;  /* 0x0031ac1d01007387 */ /* 0x000fe20000100800 */
[C---:B--2---:R-:W-:Y:S08]  /*35ff0*/  HMMA.16816.F32.BF16 R16, R20.reuse, R18, R8 ;  /* 0x000000121410723c */ /* 0x044ff00000041808 */
[----:B---3--:R-:W-:Y:S11]  /*36000*/  HMMA.16816.F32.BF16 R8, R20, R14, R24 ;  /* 0x0000000e1408723c */ /* 0x008ff60000041818 */
[----:B------:R-:W-:Y:S04]  /*36010*/  @!UPT UIADD3 URZ, URZ, URZ, URZ ;  /* 0x0000003f3f3ff290 */ /* 0x000fe8000fffe03f */
[----:B------:R-:W-:Y:S01]  /*36020*/  STL.64 [R1+0x200], R16 ;  /* 0x0002001001007387 */ /* 0x000fe20000100a00 */
[----:B------:R-:W-:Y:S07]  /*36030*/  STL.64 [R1+0x208], R18 ;  /* 0x0002081201007387 */ /* 0x000fee0000100a00 */
[----:B------:R-:W-:Y:S02]  /*36040*/  STL.64 [R1+0x1f0], R8 ;  /* 0x0001f00801007387 */ /* 0x000fe40000100a00 */
[----:B------:R-:W-:Y:S01]  /*36050*/  STL.64 [R1+0x1f8], R10 ;  /* 0x0001f80a01007387 */ /* 0x000fe20000100a00 */
[----:B------:R-:W2:Y:S01]  /*36060*/  LDL.LU R12, [R1+0x1d0] ;  /* 0x0001d000010c7983 */ /* 0x000ea20000300800 */
        /* <DEDUP_REMOVED lines=8> */
[----:B------:R-:W2:Y:S01]  /*360f0*/  LDL.LU R15, [R1+0x1ec] ;  /* 0x0001ec00010f7983 */ /* 0x000ea20000300800 */
[----:B------:R-:W3:Y:S01]  /*36100*/  LDL.LU R16, [R1+0xe0] ;  /* 0x0000e00001107983 */ /* 0x000ee20000300800 */
[----:B------:R-:W3:Y:S02]  /*36110*/  LDL.LU R17, [R1+0xe4] ;  /* 0x0000e40001117983 */ /* 0x000ee40000300800 */
[----:B------:R-:W4:Y:S02]  /*36120*/  LDL.LU R18, [R1+0xe8] ;  /* 0x0000e80001127983 */ /* 0x000f240000300800 */
[----:B------:R-:W4:Y:S02]  /*36130*/  LDL.LU R19, [R1+0xec] ;  /* 0x0000ec0001137983 */ /* 0x000f240000300800 */
[----:B------:R-:W-:-:S02]  /*36140*/  IMAD.MOV.U32 R10, RZ, RZ, R3 ;  /* 0x000000ffff0a7224 */ /* 0x000fc400078e0003 */
[----:B------:R-:W-:Y:S01]  /*36150*/  IMAD.MOV.U32 R11, RZ, RZ, R2 ;  /* 0x000000ffff0b7224 */ /* 0x000fe200078e0002 */
[----:B------:R-:W2:Y:S01]  /*36160*/  LDL.LU R24, [R1+0x1c0] ;  /* 0x0001c00001187983 */ /* 0x000ea20000300800 */
[----:B------:R-:W2:Y:S02]  /*36170*/  LDL.LU R25, [R1+0x1c4] ;  /* 0x0001c40001197983 */ /* 0x000ea40000300800 */
[----:B------:R-:W2:Y:S02]  /*36180*/  LDL.LU R26, [R1+0x1c8] ;  /* 0x0001c800011a7983 */ /* 0x000ea40000300800 */
[----:B------:R-:W2:Y:S01]  /*36190*/  LDL.LU R27, [R1+0x1cc] ;  /* 0x0001cc00011b7983 */ /* 0x000ea20000300800 */
[----:B------:R0:W-:Y:S01]  /*361a0*/  STL.64 [R1+0x3480], R10 ;  /* 0x0034800a01007387 */ /* 0x0001e20000100a00 */
[----:B------:R-:W2:Y:S02]  /*361b0*/  LDL.LU R8, [R1+0x1b0] ;  /* 0x0001b00001087983 */ /* 0x000ea40000300800 */
[----:B------:R-:W2:Y:S01]  /*361c0*/  LDL.LU R9, [R1+0x1b4] ;  /* 0x0001b40001097983 */ /* 0x000ea20000300800 */
[----:B0-----:R-:W2:Y:S01]  /*361d0*/  LDL.LU R10, [R1+0x1b8] ;  /* 0x0001b800010a7983 */ /* 0x001ea20000300800 */
[----:B------:R-:W2:Y:S03]  /*361e0*/  LDL.LU R11, [R1+0x1bc] ;  /* 0x0001bc00010b7983 */ /* 0x000ea60000300800 */
[----:B----4-:R0:W-:Y:S01]  /*361f0*/  STL.64 [R1+0x3440], R18 ;  /* 0x0034401201007387 */ /* 0x0101e20000100a00 */
[----:B---3--:R1:W-:Y:S03]  /*36200*/  STL.64 [R1+0x3438], R16 ;  /* 0x0034381001007387 */ /* 0x0083e60000100a00 */
[----:B0-----:R-:W3:Y:S01]  /*36210*/  LDL.64 R18, [R1+0x48] ;  /* 0x0000480001127983 */ /* 0x001ee20000100a00 */
[----:B------:R-:W-:-:S02]  /*36220*/  IMAD.MOV.U32 R6, RZ, RZ, R5 ;  /* 0x000000ffff067224 */ /* 0x000fc400078e0005 */
[----:B------:R-:W-:-:S07]  /*36230*/  IMAD.MOV.U32 R7, RZ, RZ, R4 ;  /* 0x000000ffff077224 */ /* 0x000fce00078e0004 */
[C---:B--2---:R-:W-:Y:S01]  /*36240*/  HMMA.16816.F32.BF16 R4, R20.reuse, R6, R12 ;  /* 0x000000061404723c */ /* 0x044fe2000004180c */
[----:B---3--:R0:W-:Y:S01]  /*36250*/  STL.64 [R1+0x3460], R18 ;  /* 0x0034601201007387 */ /* 0x0081e20000100a00 */
[----:B-1----:R-:W2:Y:S02]  /*36260*/  LDL.LU R16, [R1+0x100] ;  /* 0x0001000001107983 */ /* 0x002ea40000300800 */
        /* <DEDUP_REMOVED lines=8> */
[----:B------:R-:W2:Y:S01]  /*362f0*/  LDL.LU R19, [R1+0x1ac] ;  /* 0x0001ac0001137983 */ /* 0x000ea20000300800 */
[----:B------:R-:W3:Y:S01]  /*36300*/  LDL.LU.64 R14, [R1+0x34b0] ;  /* 0x0034b000010e7983 */ /* 0x000ee20000300a00 */
[----:B------:R-:W3:Y:S03]  /*36310*/  LDL.LU.64 R12, [R1+0x34a8] ;  /* 0x0034a800010c7983 */ /* 0x000ee60000300a00 */
[----:B------:R-:W-:Y:S02]  /*36320*/  STL.64 [R1+0x1e0], R4 ;  /* 0x0001e00401007387 */ /* 0x000fe40000100a00 */
[----:B------:R0:W-:Y:S02]  /*36330*/  STL.64 [R1+0x1e8], R6 ;  /* 0x0001e80601007387 */ /* 0x0001e40000100a00 */
[----:B0-----:R-:W3:Y:S02]  /*36340*/  LDL.LU.64 R6, [R1+0x34a0] ;  /* 0x0034a00001067983 */ /* 0x001ee40000300a00 */
[C---:B---3--:R-:W-:Y:S11]  /*36350*/  HMMA.16816.F32.BF16 R12, R20.reuse, R6, R12 ;  /* 0x00000006140c723c */ /* 0x048ff6000004180c */
[----:B------:R-:W-:Y:S11]  /*36360*/  @!UPT UIADD3 URZ, URZ, URZ, URZ ;  /* 0x0000003f3f3ff290 */ /* 0x000ff6000fffe03f */
[----:B------:R-:W-:Y:S01]  /*36370*/  @!UPT UIADD3 URZ, URZ, URZ, URZ ;  /* 0x0000003f3f3ff290 */ /* 0x000fe2000fffe03f */
[----:B------:R-:W-:Y:S01]  /*36380*/  STL.64 [R1+0x1d0], R12 ;  /* 0x0001d00c01007387 */ /* 0x000fe20000100a00 */
[----:B------:R0:W-:Y:S03]  /*36390*/  STL.64 [R1+0x1d8], R14 ;  /* 0x0001d80e01007387 */ /* 0x0001e60000100a00 */
[----:B0-----:R-:W3:Y:S01]  /*363a0*/  LDL.LU.64 R14, [R1+0x3498] ;  /* 0x00349800010e7983 */ /* 0x001ee20000300a00 */
[----:B------:R0:W-:Y:S03]  /*363b0*/  STL.64 [R1+0x3418], R6 ;  /* 0x0034180601007387 */ /* 0x0001e60000100a00 */
[----:B0-----:R-:W4:Y:S04]  /*363c0*/  LDL.64 R6, [R1+0x18] ;  /* 0x0000180001067983 */ /* 0x001f280000100a00 */
[----:B----4-:R0:W-:Y:S04]  /*363d0*/  STL.64 [R1+0x3430], R6 ;  /* 0x0034300601007387 */ /* 0x0101e80000100a00 */
[----:B0-----:R-:W4:Y:S01]  /*363e0*/  LDL.64 R6, [R1+0x28] ;  /* 0x0000280001067983 */ /* 0x001f220000100a00 */
[C---:B---3--:R-:W-:Y:S03]  /*363f0*/  HMMA.16816.F32.BF16 R24, R20.reuse, R14, R24 ;  /* 0x0000000e1418723c */ /* 0x048fe60000041818 */
[----:B----4-:R0:W-:Y:S01]  /*36400*/  STL.64 [R1+0x3448], R6 ;  /* 0x0034480601007387 */ /* 0x0101e20000100a00 */
[----:B------:R-:W3:Y:S02]  /*36410*/  LDL.LU R4, [R1+0xf0] ;  /* 0x0000f00001047983 */ /* 0x000ee40000300800 */
[----:B------:R-:W3:Y:S01]  /*36420*/  LDL.LU R5, [R1+0xf4] ;  /* 0x0000f40001057983 */ /* 0x000ee20000300800 */
[----:B0-----:R-:W3:Y:S01]  /*36430*/  LDL.LU R6, [R1+0xf8] ;  /* 0x0000f80001067983 */ /* 0x001ee20000300800 */
[----:B------:R-:W3:Y:S11]  /*36440*/  LDL.LU R7, [R1+0xfc] ;  /* 0x0000fc0001077983 */ /* 0x000ef60000300800 */
[----:B------:R-:W-:Y:S04]  /*36450*/  @!UPT UIADD3 URZ, URZ, URZ, URZ ;  /* 0x0000003f3f3ff290 */ /* 0x000fe8000fffe03f */
[----:B------:R-:W-:Y:S02]  /*36460*/  STL.64 [R1+0x1c0], R24 ;  /* 0x0001c01801007387 */ /* 0x000fe40000100a00 */
[----:B------:R0:W-:Y:S02]  /*36470*/  STL.64 [R1+0x1c8], R26 ;  /* 0x0001c81a01007387 */ /* 0x0001e40000100a00 */
[----:B0-----:R-:W4:Y:S01]  /*36480*/  LDL.LU.64 R26, [R1+0x3490] ;  /* 0x00349000011a7983 */ /* 0x001f220000300a00 */
[----:B------:R-:W2:Y:S01]  /*36490*/  LDL.LU.64 R24, [R1+0x3488] ;  /* 0x0034880001187983 */ /* 0x000ea20000300a00 */
[C---:B----4-:R-:W-:Y:S11]  /*364a0*/  HMMA.16816.F32.BF16 R8, R20.reuse, R26, R8 ;  /* 0x0000001a1408723c */ /* 0x050ff60000041808 */
[----:B------:R-:W-:Y:S11]  /*364b0*/  @!UPT UIADD3 URZ, URZ, URZ, URZ ;  /* 0x0000003f3f3ff290 */ /* 0x000ff6000fffe03f */
[----:B------:R-:W-:Y:S01]  /*364c0*/  @!UPT UIADD3 URZ, URZ, URZ, URZ ;  /* 0x0000003f3f3ff290 */ /* 0x000fe2000fffe03f */
[----:B------:R-:W-:Y:S01]  /*364d0*/  STL.64 [R1+0x1b0], R8 ;  /* 0x0001b00801007387 */ /* 0x000fe20000100a00 */
[----:B------:R0:W-:Y:S03]  /*364e0*/  STL.64 [R1+0x1b8], R10 ;  /* 0x0001b80a01007387 */ /* 0x0001e60000100a00 */
[----:B0-----:R-:W4:Y:S01]  /*364f0*/  LDL.LU.64 R10, [R1+0x3480] ;  /* 0x00348000010a7983 */ /* 0x001f220000300a00 */
[----:B------:R-:W-:Y:S02]  /*36500*/  STL.64 [R1+0x3410], R26 ;  /* 0x0034101a01007387 */ /* 0x000fe40000100a00 */
[----:B--2---:R0:W-:Y:S02]  /*36510*/  STL.64 [R1+0x3408], R24 ;  /* 0x0034081801007387 */ /* 0x0041e40000100a00 */
[----:B0-----:R-:W2:Y:S01]  /*36520*/  LDL.LU R24, [R1+0x190] ;  /* 0x0001900001187983 */ /* 0x001ea20000300800 */
[----:B------:R-:W2:Y:S02]  /*36530*/  LDL.LU R25, [R1+0x194] ;  /* 0x0001940001197983 */ /* 0x000ea40000300800 */
[----:B------:R-:W2:Y:S02]  /*36540*/  LDL.LU R26, [R1+0x198] ;  /* 0x00019800011a7983 */ /* 0x000ea40000300800 */
[----:B------:R-:W2:Y:S01]  /*36550*/  LDL.LU R27, [R1+0x19c] ;  /* 0x00019c00011b7983 */ /* 0x000ea20000300800 */
[C---:B----4-:R-:W-:Y:S01]  /*36560*/  HMMA.16816.F32.BF16 R8, R20.reuse, R10, R16 ;  /* 0x0000000a1408723c */ /* 0x050fe20000041810 */
[----:B--2---:R-:W-:Y:S01]  /*36570*/  STL.64 [R1+0x3428], R26 ;  /* 0x0034281a01007387 */ /* 0x004fe20000100a00 */
[----:B------:R0:W-:Y:S03]  /*36580*/  STL.64 [R1+0x3420], R24 ;  /* 0x0034201801007387 */ /* 0x0001e60000100a00 */
[----:B0-----:R-:W2:Y:S01]  /*36590*/  LDL.LU R24, [R1+0xd0] ;  /* 0x0000d00001187983 */ /* 0x001ea20000300800 */
[----:B------:R-:W2:Y:S02]  /*365a0*/  LDL.LU R25, [R1+0xd4] ;  /* 0x0000d40001197983 */ /* 0x000ea40000300800 */
[----:B------:R-:W2:Y:S02]  /*365b0*/  LDL.LU R26, [R1+0xd8] ;  /* 0x0000d800011a7983 */ /* 0x000ea40000300800 */
[----:B------:R-:W2:Y:S01]  /*365c0*/  LDL.LU R27, [R1+0xdc] ;  /* 0x0000dc00011b7983 */ /* 0x000ea20000300800 */
[----:B------:R-:W4:Y:S01]  /*365d0*/  LDL.LU.64 R18, [R1+0x3478] ;  /* 0x0034780001127983 */ /* 0x000f220000300a00 */
[----:B------:R-:W4:Y:S11]  /*365e0*/  LDL.LU.64 R16, [R1+0x3470] ;  /* 0x0034700001107983 */ /* 0x000f360000300a00 */
[----:B------:R-:W-:Y:S02]  /*365f0*/  STL.64 [R1+0x1a0], R8 ;  /* 0x0001a00801007387 */ /* 0x000fe40000100a00 */
[----:B------:R0:W-:Y:S02]  /*36600*/  STL.64 [R1+0x1a8], R10 ;  /* 0x0001a80a01007387 */ /* 0x0001e40000100a00 */
[----:B0-----:R-:W4:Y:S02]  /*36610*/  LDL.LU.64 R10, [R1+0x3468] ;  /* 0x00346800010a7983 */ /* 0x001f240000300a00 */
[----:B----4-:R-:W-:Y:S02]  /*36620*/  HMMA.16816.F32.BF16 R20, R20, R10, R16 ;  /* 0x0000000a1414723c */ /* 0x010fe40000041810 */
[----:B------:R-:W4:Y:S01]  /*36630*/  LDL.LU.64 R18, [R1+0x3460] ;  /* 0x0034600001127983 */ /* 0x000f220000300a00 */
[----:B------:R-:W-:-:S02]  /*36640*/  IMAD.MOV.U32 R13, RZ, RZ, R10 ;  /* 0x000000ffff0d7224 */ /* 0x000fc400078e000a */
[----:B------:R-:W-:Y:S11]  /*36650*/  IMAD.MOV.U32 R12, RZ, RZ, R11 ;  /* 0x000000ffff0c7224 */ /* 0x000ff600078e000b */
[----:B------:R-:W-:Y:S07]  /*36660*/  @!UPT UIADD3 URZ, URZ, URZ, URZ ;  /* 0x0000003f3f3ff290 */ /* 0x000fee000fffe03f */
[----:B------:R0:W-:Y:S01]  /*36670*/  STL.64 [R1+0x100], R20 ;  /* 0x0001001401007387 */ /* 0x0001e20000100a00 */
[----:B------:R1:W-:Y:S02]  /*36680*/  STL.64 [R1+0x108], R22 ;  /* 0x0001081601007387 */ /* 0x0003e40000100a00 */
[----:B------:R-:W3:Y:S02]  /*36690*/  LDL.LU.64 R10, [R1+0x3458] ;  /* 0x00345800010a7983 */ /* 0x000ee40000300a00 */
[----:B------:R-:W3:Y:S01]  /*366a0*/  LDL.LU.64 R8, [R1+0x3450] ;  /* 0x0034500001087983 */ /* 0x000ee20000300a00 */
[----:B0-----:R-:W2:Y:S01]  /*366b0*/  LDL.LU R20, [R1+0xc0] ;  /* 0x0000c00001147983 */ /* 0x001ea20000300800 */
[----:B------:R-:W2:Y:S02]  /*366c0*/  LDL.LU R21, [R1+0xc4] ;  /* 0x0000c40001157983 */ /* 0x000ea40000300800 */
[----:B-1----:R-:W2:Y:S02]  /*366d0*/  LDL.LU R22, [R1+0xc8] ;  /* 0x0000c80001167983 */ /* 0x002ea40000300800 */
[----:B------:R-:W2:Y:S02]  /*366e0*/  LDL.LU R23, [R1+0xcc] ;  /* 0x0000cc0001177983 */ /* 0x000ea40000300800 */
[----:B----4-:R-:W-:Y:S01]  /*366f0*/  IMAD.MOV.U32 R28, RZ, RZ, R19 ;  /* 0x000000ffff1c7224 */ /* 0x010fe200078e0013 */
        /* <DEDUP_REMOVED lines=8> */
[C---:B---3--:R-:W-:Y:S01]  /*36780*/  HMMA.16816.F32.BF16 R16, R8.reuse, R6, R16 ;  /* 0x000000060810723c */ /* 0x048fe20000041810 */
[----:B------:R-:W-:Y:S11]  /*36790*/  IMAD.MOV.U32 R3, RZ, RZ, R7 ;  /* 0x000000ffff037224 */ /* 0x000ff600078e0007 */
[----:B------:R-:W-:Y:S11]  /*367a0*/  @!UPT UIADD3 URZ, URZ, URZ, URZ ;  /* 0x0000003f3f3ff290 */ /* 0x000ff6000fffe03f */
[----:B------:R0:W-:Y:S01]  /*367b0*/  STL.64 [R1+0xe0], R16 ;  /* 0x0000e01001007387 */ /* 0x0001e20000100a00 */
[----:B------:R-:W-:Y:S02]  /*367c0*/  STL.64 [R1+0xe8], R18 ;  /* 0x0000e81201007387 */ /* 0x000fe40000100a00 */
[----:B0-----:R-:W-:Y:S02]  /*367d0*/  IMAD.MOV.U32 R16, RZ, RZ, R6 ;  /* 0x000000ffff107224 */ /* 0x001fe400078e0006 */
[----:B------:R-:W2:Y:S03]  /*367e0*/  LDL.LU.64 R6, [R1+0x3430] ;  /* 0x0034300001067983 */ /* 0x000ea60000300a00 */
[----:B------:R0:W-:Y:S02]  /*367f0*/  STL [R1+0x3404], R16 ;  /* 0x0034041001007387 */ /* 0x0001e40000100800 */
[----:B0-----:R-:W3:Y:S01]  /*36800*/  LDL.LU R16, [R1+0x2b0] ;  /* 0x0002b00001107983 */ /* 0x001ee20000300800 */
[----:B------:R-:W3:Y:S02]  /*36810*/  LDL.LU R17, [R1+0x2b4] ;  /* 0x0002b40001117983 */ /* 0x000ee40000300800 */
[----:B------:R-:W3:Y:S02]  /*36820*/  LDL.LU R18, [R1+0x2b8] ;  /* 0x0002b80001127983 */ /* 0x000ee40000300800 */
        /* <DEDUP_REMOVED lines=9> */
[----:B------:R-:W4:Y:S02]  /*368c0*/  LDL.LU.64 R6, [R1+0x3418] ;  /* 0x0034180001067983 */ /* 0x000f240000300a00 */
[----:B----4-:R-:W-:Y:S01]  /*368d0*/  HMMA.16816.F32.BF16 R4, R8, R6, R20 ;  /* 0x000000060804723c */ /* 0x010fe20000041814 */
[----:B------:R-:W4:Y:S11]  /*368e0*/  LDL.64 R22, [R1+0x58] ;  /* 0x0000580001167983 */ /* 0x000f360000100a00 */
[----:B------:R-:W-:Y:S11]  /*368f0*/  @!UPT UIADD3 URZ, URZ, URZ, URZ ;  /* 0x0000003f3f3ff290 */ /* 0x000ff6000fffe03f */
[----:B------:R-:W-:Y:S01]  /*36900*/  STL.64 [R1+0xc0], R4 ;  /* 0x0000c00401007387 */ /* 0x000fe20000100a00 */
[----:B------:R-:W-:Y:S02]  /*36910*/  STL.64 [R1+0xc8], R6 ;  /* 0x0000c80601007387 */ /* 0x000fe40000100a00 */
[----:B------:R-:W0:Y:S02]  /*36920*/  LDSM.16.MT88.4 R4, [R0+0xc180] ;  /* 0x00c180000004783b */ /* 0x000e240000004200 */
[----:B0-----:R0:W-:Y:S02]  /*36930*/  STL.64 [R1+0x33e8], R6 ;  /* 0x0033e80601007387 */ /* 0x0011e40000100a00 */
[----:B------:R-:W-:Y:S02]  /*36940*/  STL.64 [R1+0x33e0], R4 ;  /* 0x0033e00401007387 */ /* 0x000fe40000100a00 */
[----:B0-----:R-:W-:Y:S02]  /*36950*/  IMAD.MOV.U32 R6, RZ, RZ, R13 ;  /* 0x000000ffff067224 */ /* 0x001fe400078e000d */
[----:B------:R-:W-:-:S02]  /*36960*/  IMAD.MOV.U32 R7, RZ, RZ, R12 ;  /* 0x000000ffff077224 */ /* 0x000fc400078e000c */
[C---:B--2---:R-:W-:Y:S01]  /*36970*/  HMMA.16816.F32.BF16 R12, R8.reuse, R14, R24 ;  /* 0x0000000e080c723c */ /* 0x044fe20000041818 */
[----:B------:R-:W3:Y:S01]  /*36980*/  LDL.LU.64 R26, [R1+0x3410] ;  /* 0x00341000011a7983 */ /* 0x000ee20000300a00 */
[----:B------:R-:W2:Y:S11]  /*36990*/  LDL.LU.64 R24, [R1+0x3408] ;  /* 0x0034080001187983 */ /* 0x000eb60000300a00 */
[----:B------:R-:W-:Y:S10]  /*369a0*/  @!UPT UIADD3 URZ, URZ, URZ, URZ ;  /* 0x0000003f3f3ff290 */ /* 0x000ff4000fffe03f */
[----:B------:R-:W-:Y:S01]  /*369b0*/  STL.64 [R1+0x190], R12 ;  /* 0x0001900c01007387 */ /* 0x000fe20000100a00 */
[----:B------:R-:W-:Y:S02]  /*369c0*/  STL.64 [R1+0x198], R14 ;  /* 0x0001980e01007387 */ /* 0x000fe40000100a00 */
[----:B------:R-:W0:Y:S02]  /*369d0*/  LDSM.16.MT88.4 R12, [R0+0xc200] ;  /* 0x00c20000000c783b */ /* 0x000e240000004200 */
[----:B0-----:R-:W-:Y:S02]  /*369e0*/  STL.64 [R1+0x3378], R14 ;  /* 0x0033780e01007387 */ /* 0x001fe40000100a00 */
[----:B------:R0:W-:Y:S02]  /*369f0*/  STL.64 [R1+0x3370], R12 ;  /* 0x0033700c01007387 */ /* 0x0001e40000100a00 */
[----:B0-----:R-:W4:Y:S01]  /*36a00*/  LDL.LU R12, [R1+0x3f0] ;  /* 0x0003f000010c7983 */ /* 0x001f220000300800 */
[----:B------:R-:W4:Y:S02]  /*36a10*/  LDL.LU R13, [R1+0x3f4] ;  /* 0x0003f400010d7983 */ /* 0x000f240000300800 */
[----:B------:R-:W4:Y:S02]  /*36a20*/  LDL.LU R14, [R1+0x3f8] ;  /* 0x0003f800010e7983 */ /* 0x000f240000300800 */
[----:B------:R-:W4:Y:S01]  /*36a30*/  LDL.LU R15, [R1+0x3fc] ;  /* 0x0003fc00010f7983 */ /* 0x000f220000300800 */
[----:B---3--:R-:W-:Y:S11]  /*36a40*/  HMMA.16816.F32.BF16 R16, R8, R26, R16 ;  /* 0x0000001a0810723c */ /* 0x008ff60000041810 */
[----:B------:R-:W-:Y:S11]  /*36a50*/  @!UPT UIADD3 URZ, URZ, URZ, URZ ;  /* 0x0000003f3f3ff290 */ /* 0x000ff6000fffe03f */
[----:B------:R-:W-:Y:S01]  /*36a60*/  @!UPT UIADD3 URZ, URZ, URZ, URZ ;  /* 0x0000003f3f3ff290 */ /* 0x000fe2000fffe03f */
[----:B------:R0:W-:Y:S01]  /*36a70*/  STL.64 [R1+0x2b0], R16 ;  /* 0x0002b01001007387 */ /* 0x0001e20000100a00 */
[----:B------:R-:W-:Y:S03]  /*36a80*/  STL.64 [R1+0x2b8], R18 ;  /* 0x0002b81201007387 */ /* 0x000fe60000100a00 */
[----:B0-----:R-:W3:Y:S01]  /*36a90*/  LDL.LU R16, [R1+0x3404] ;  /* 0x0034040001107983 */ /* 0x001ee20000300800 */
[----:B------:R0:W-:Y:S02]  /*36aa0*/  STL.64 [R1+0x33a0], R26 ;  /* 0x0033a01a01007387 */ /* 0x0001e40000100a00 */
[----:B--2---:R1:W-:Y:S02]  /*36ab0*/  STL.64 [R1+0x3398], R24 ;  /* 0x0033981801007387 */ /* 0x0043e40000100a00 */
[----:B0-----:R-:W-:Y:S02]  /*36ac0*/  IMAD.MOV.U32 R27, RZ, RZ, R3 ;  /* 0x000000ffff1b7224 */ /* 0x001fe400078e0003 */
[----:B---3--:R-:W-:-:S02]  /*36ad0*/  IMAD.MOV.U32 R26, RZ, RZ, R16 ;  /* 0x000000ffff1a7224 */ /* 0x008fc400078e0010 */
[----:B------:R-:W0:Y:S04]  /*36ae0*/  LDSM.16.MT88.4 R16, [R0+0xc280] ;  /* 0x00c280000010783b */ /* 0x000e280000004200 */
[----:B------:R2:W-:Y:S01]  /*36af0*/  STL.64 [R1+0x33d8], R26 ;  /* 0x0033d81a01007387 */ /* 0x0005e20000100a00 */
[----:B-1----:R-:W3:Y:S02]  /*36b00*/  LDL.LU R24, [R1+0x460] ;  /* 0x0004600001187983 */ /* 0x002ee40000300800 */
[----:B------:R-:W3:Y:S01]  /*36b10*/  LDL.LU R25, [R1+0x464] ;  /* 0x0004640001197983 */ /* 0x000ee20000300800 */
[----:B--2---:R-:W2:Y:S01]  /*36b20*/  LDL.LU R26, [R1+0x468] ;  /* 0x00046800011a7983 */ /* 0x004ea20000300800 */
[----:B------:R-:W2:Y:S01]  /*36b30*/  LDL.LU R27, [R1+0x46c] ;  /* 0x00046c00011b7983 */ /* 0x000ea20000300800 */
[----:B----4-:R-:W-:Y:S01]  /*36b40*/  HMMA.16816.F32.BF16 R12, R8, R22, R12 ;  /* 0x00000016080c723c */ /* 0x010fe2000004180c */
[----:B------:R-:W-:Y:S01]  /*36b50*/  IMAD.MOV.U32 R3, RZ, RZ, R23 ;  /* 0x000000ffff037224 */ /* 0x000fe200078e0017 */
[----:B--2---:R-:W-:Y:S01]  /*36b60*/  STL.64 [R1+0x33f8], R26 ;  /* 0x0033f81a01007387 */ /* 0x004fe20000100a00 */
[----:B---3--:R1:W-:Y:S03]  /*36b70*/  STL.64 [R1+0x33f0], R24 ;  /* 0x0033f01801007387 */ /* 0x0083e60000100a00 */
        /* <DEDUP_REMOVED lines=9> */
[----:B------:R-:W3:Y:S02]  /*36c10*/  LDL.LU R19, [R1+0x45c] ;  /* 0x00045c0001137983 */ /* 0x000ee40000300800 */
[----:B------:R0:W-:Y:S02]  /*36c20*/  STL.64 [R1+0x590], R12 ;  /* 0x0005900c01007387 */ /* 0x0001e40000100a00 */
[----:B0-----:R-:W-:-:S02]  /*36c30*/  IMAD.MOV.U32 R12, RZ, RZ, R22 ;  /* 0x000000ffff0c7224 */ /* 0x001fc400078e0016 */
[----:B------:R-:W0:Y:S04]  /*36c40*/  LDSM.16.MT88.4 R20, [R0+0xc300] ;  /* 0x00c300000014783b */ /* 0x000e280000004200 */
[----:B------:R-:W-:Y:S04]  /*36c50*/  STL.64 [R1+0x598], R14 ;  /* 0x0005980e01007387 */ /* 0x000fe80000100a00 */
[----:B0-----:R0:W-:Y:S01]  /*36c60*/  STL.64 [R1+0x3288], R22 ;  /* 0x0032881601007387 */ /* 0x0011e20000100a00 */
[----:B------:R-:W-:Y:S03]  /*36c70*/  STL.64 [R1+0x3280], R20 ;  /* 0x0032801401007387 */ /* 0x000fe60000100a00 */
[----:B0-----:R-:W4:Y:S01]  /*36c80*/  LDL R22, [R1+0x48] ;  /* 0x0000480001167983 */ /* 0x001f220000100800 */
[----:B------:R-:W-:-:S02]  /*36c90*/  IMAD.MOV.U32 R23, RZ, RZ, R28 ;  /* 0x000000ffff177224 */ /* 0x000fc400078e001c */
[----:B------:R-:W3:Y:S01]  /*36ca0*/  LDL.LU R28, [R1+0x3400] ;  /* 0x00340000011c7983 */ /* 0x000ee20000300800 */
[----:B--2---:R-:W-:Y:S01]  /*36cb0*/  HMMA.16816.F32.BF16 R8, R8, R6, R24 ;  /* 0x000000060808723c */ /* 0x004fe20000041818 */
[----:B------:R-:W4:Y:S01]  /*36cc0*/  LDL.LU.64 R26, [R1+0x33f8] ;  /* 0x0033f800011a7983 */ /* 0x000f220000300a00 */
[----:B------:R-:W4:Y:S02]  /*36cd0*/  LDL.LU.64 R24, [R1+0x33f0] ;  /* 0x0033f00001187983 */ /* 0x000f240000300a00 */
[----:B------:R-:W4:Y:S02]  /*36ce0*/  LDL.LU.64 R6, [R1+0x33e8] ;  /* 0x0033e80001067983 */ /* 0x000f240000300a00 */
[----:B------:R-:W4:Y:S11]  /*36cf0*/  LDL.LU.64 R4, [R1+0x33e0] ;  /* 0x0033e00001047983 */ /* 0x000f360000300a00 */
[----:B------:R-:W-:Y:S06]  /*36d00*/  @!UPT UIADD3 URZ, URZ, URZ, URZ ;  /* 0x0000003f3f3ff290 */ /* 0x000fec000fffe03f */
[----:B------:R-:W-:Y:S01]  /*36d10*/  STL.64 [R1+0x580], R8 ;  /* 0x0005800801007387 */ /* 0x000fe20000100a00 */
[----:B------:R-:W-:Y:S02]  /*36d20*/  STL.64 [R1+0x588], R10 ;  /* 0x0005880a01007387 */ /* 0x000fe40000100a00 */
[----:B------:R-:W0:Y:S02]  /*36d30*/  LDSM.16.MT88.4 R8, [R0+0xc380] ;  /* 0x00c380000008783b */ /* 0x000e240000004200 */
[----:B0-----:R0:W-:Y:S02]  /*36d40*/  STL.64 [R1+0x3218], R10 ;  /* 0x0032180a01007387 */ /* 0x0011e40000100a00 */
[----:B------:R1:W-:Y:S02]  /*36d50*/  STL.64 [R1+0x3210], R8 ;  /* 0x0032100801007387 */ /* 0x0003e40000100a00 */
[----:B0-----:R-:W2:Y:S01]  /*36d60*/  LDL.LU.64 R10, [R1+0x68] ;  /* 0x00006800010a7983 */ /* 0x001ea20000300a00 */
[C---:B----4-:R-:W-:Y:S03]  /*36d70*/  HMMA.16816.F32.BF16 R20, R4.reuse, R22, R24 ;  /* 0x000000160414723c */ /* 0x050fe60000041818 */
[----:B--2---:R0:W-:Y:S01]  /*36d80*/  STL.64 [R1+0x3380], R10 ;  /* 0x0033800a01007387 */ /* 0x0041e20000100a00 */
[----:B-1----:R-:W2:Y:S02]  /*36d90*/  LDL.LU R8, [R1+0x440] ;  /* 0x0004400001087983 */ /* 0x002ea40000300800 */
[----:B------:R-:W2:Y:S01]  /*36da0*/  LDL.LU R9, [R1+0x444] ;  /* 0x0004440001097983 */ /* 0x000ea20000300800 */
[----:B0-----:R-:W2:Y:S01]  /*36db0*/  LDL.LU R10, [R1+0x448] ;  /* 0x00044800010a7983 */ /* 0x001ea20000300800 */
[----:B------:R-:W2:Y:S02]  /*36dc0*/  LDL.LU R11, [R1+0x44c] ;  /* 0x00044c00010b7983 */ /* 0x000ea40000300800 */
[----:B------:R-:W3:Y:S11]  /*36dd0*/  LDL.LU.64 R26, [R1+0x33d8] ;  /* 0x0033d800011a7983 */ /* 0x000ef60000300a00 */
[----:B------:R-:W-:Y:S02]  /*36de0*/  @!UPT UIADD3 URZ, URZ, URZ, URZ ;  /* 0x0000003f3f3ff290 */ /* 0x000fe4000fffe03f */
[----:B------:R-:W-:Y:S01]  /*36df0*/  STL.64 [R1+0x570], R20 ;  /* 0x0005701401007387 */ /* 0x000fe20000100a00 */
[----:B------:R3:W-:Y:S02]  /*36e00*/  STL.64 [R1+0x578], R22 ;  /* 0x0005781601007387 */ /* 0x0007e40000100a00 */
[----:B---3--:R-:W-:Y:S02]  /*36e10*/  HMMA.16816.F32.BF16 R20, R4, R26, R16 ;  /* 0x0000001a0414723c */ /* 0x008fe40000041810 */
[----:B------:R-:W3:Y:S11]  /*36e20*/  LDL.LU R16, [R1+0x390] ;  /* 0x0003900001107983 */ /* 0x000ef60000300800 */
[----:B------:R-:W-:Y:S10]  /*36e30*/  @!UPT UIADD3 URZ, URZ, URZ, URZ ;  /* 0x0000003f3f3ff290 */ /* 0x000ff4000fffe03f */
[----:B------:R0:W-:Y:S01]  /*36e40*/  STL.64 [R1+0x560], R20 ;  /* 0x0005601401007387 */ /* 0x0001e20000100a00 */
[----:B------:R1:W-:Y:S02]  /*36e50*/  STL.64 [R1+0x568], R22 ;  /* 0x0005681601007387 */ /* 0x0003e40000100a00 */
[----:B------:R-:W3:Y:S02]  /*36e60*/  LDL.LU R17, [R1+0x394] ;  /* 0x0003940001117983 */ /* 0x000ee40000300800 */
[----:B------:R-:W4:Y:S01]  /*36e70*/  LDL.LU R18, [R1+0x398] ;  /* 0x0003980001127983 */ /* 0x000f220000300800 */
[----:B------:R-:W4:Y:S01]  /*36e80*/  LDL.LU R19, [R1+0x39c] ;  /* 0x00039c0001137983 */ /* 0x000f220000300800 */
[----:B------:R-:W2:Y:S03]  /*36e90*/  LDL.64 R26, [R1+0x38] ;  /* 0x00003800011a7983 */ /* 0x000ea60000100a00 */
[----:B--2---:R2:W-:Y:S01]  /*36ea0*/  STL.64 [R1+0x33b8], R26 ;  /* 0x0033b81a01007387 */ /* 0x0045e20000100a00 */
[----:B0-----:R-:W3:Y:S02]  /*36eb0*/  LDL.LU R20, [R1+0x410] ;  /* 0x0004100001147983 */ /* 0x001ee40000300800 */
[----:B------:R-:W3:Y:S02]  /*36ec0*/  LDL.LU R21, [R1+0x414] ;  /* 0x0004140001157983 */ /* 0x000ee40000300800 */
[----:B-1----:R-:W3:Y:S01]  /*36ed0*/  LDL.LU R22, [R1+0x418] ;  /* 0x0004180001167983 */ /* 0x002ee20000300800 */
[----:B------:R-:W3:Y:S04]  /*36ee0*/  LDL.LU R23, [R1+0x41c] ;  /* 0x00041c0001177983 */ /* 0x000ee80000300800 */
[----:B--2---:R-:W2:Y:S04]  /*36ef0*/  LDL.LU.64 R26, [R1+0x8] ;  /* 0x00000800011a7983 */ /* 0x004ea80000300a00 */
        /* <DEDUP_REMOVED lines=10> */
[----:B------:R-:W2:Y:S02]  /*36fa0*/  LDL.LU R22, [R1+0x438] ;  /* 0x0004380001167983 */ /* 0x000ea40000300800 */
[----:B------:R-:W2:Y:S01]  /*36fb0*/  LDL.LU R23, [R1+0x43c] ;  /* 0x00043c0001177983 */ /* 0x000ea20000300800 */
[----:B----4-:R0:W-:Y:S02]  /*36fc0*/  STL.64 [R1+0x3348], R18 ;  /* 0x0033481201007387 */ /* 0x0101e40000100a00 */
[----:B0-----:R-:W-:-:S02]  /*36fd0*/  IMAD.MOV.U32 R18, RZ, RZ, R2 ;  /* 0x000000ffff127224 */ /* 0x001fc400078e0002 */
[----:B------:R-:W-:-:S07]  /*36fe0*/  IMAD.MOV.U32 R19, RZ, RZ, R29 ;  /* 0x000000ffff137224 */ /* 0x000fce00078e001d */
[C---:B------:R-:W-:Y:S01]  /*36ff0*/  HMMA.16816.F32.BF16 R8, R4.reuse, R18, R8 ;  /* 0x000000120408723c */ /* 0x040fe20000041808 */
[----:B------:R-:W-:Y:S01]  /*37000*/  STL.64 [R1+0x3340], R16 ;  /* 0x0033401001007387 */ /* 0x000fe20000100a00 */
[----:B------:R-:W3:Y:S11]  /*37010*/  LDL.LU R2, [R1+0x33d0] ;  /* 0x0033d00001027983 */ /* 0x000ef60000300800 */
[----:B------:R-:W-:Y:S10]  /*37020*/  @!UPT UIADD3 URZ, URZ, URZ, URZ ;  /* 0x0000003f3f3ff290 */ /* 0x000ff4000fffe03f */
[----:B------:R-:W-:Y:S01]  /*37030*/  STL.64 [R1+0x550], R8 ;  /* 0x0005500801007387 */ /* 0x000fe20000100a00 */
[----:B------:R0:W-:Y:S02]  /*37040*/  STL.64 [R1+0x558], R10 ;  /* 0x0005580a01007387 */ /* 0x0001e40000100a00 */
[----:B0-----:R-:W-:Y:S02]  /*37050*/  IMAD.MOV.U32 R10, RZ, RZ, R12 ;  /* 0x000000ffff0a7224 */ /* 0x001fe400078e000c */
[----:B------:R-:W4:Y:S01]  /*37060*/  LDL.LU R12, [R1+0x3d0] ;  /* 0x0003d000010c7983 */ /* 0x000f220000300800 */
[----:B------:R-:W4:Y:S02]  /*37070*/  LDL.LU R13, [R1+0x3d4] ;  /* 0x0003d400010d7983 */ /* 0x000f240000300800 */
[----:B------:R-:W2:Y:S02]  /*37080*/  LDL.LU R14, [R1+0x3d8] ;  /* 0x0003d800010e7983 */ /* 0x000ea40000300800 */
[----:B------:R-:W2:Y:S02]  /*37090*/  LDL.LU R15, [R1+0x3dc] ;  /* 0x0003dc00010f7983 */ /* 0x000ea40000300800 */
[----:B--2---:R-:W-:Y:S01]  /*370a0*/  STL.64 [R1+0x3390], R14 ;  /* 0x0033900e01007387 */ /* 0x004fe20000100a00 */
[----:B----4-:R0:W-:Y:S03]  /*370b0*/  STL.64 [R1+0x3388], R12 ;  /* 0x0033880c01007387 */ /* 0x0101e60000100a00 */
[----:B0-----:R-:W2:Y:S01]  /*370c0*/  LDL.LU R12, [R1+0x400] ;  /* 0x00040000010c7983 */ /* 0x001ea20000300800 */
[----:B------:R-:W2:Y:S02]  /*370d0*/  LDL.LU R13, [R1+0x404] ;  /* 0x00040400010d7983 */ /* 0x000ea40000300800 */
[----:B------:R-:W2:Y:S02]  /*370e0*/  LDL.LU R14, [R1+0x408] ;  /* 0x00040800010e7983 */ /* 0x000ea40000300800 */
[----:B------:R-:W2:Y:S01]  /*370f0*/  LDL.LU R15, [R1+0x40c] ;  /* 0x00040c00010f7983 */ /* 0x000ea20000300800 */
[----:B------:R0:W-:Y:S01]  /*37100*/  STL.64 [R1+0x3358], R18 ;  /* 0x0033581201007387 */ /* 0x0001e20000100a00 */
[----:B------:R-:W4:Y:S02]  /*37110*/  LDL.LU R16, [R1+0x3b0] ;  /* 0x0003b00001107983 */ /* 0x000f240000300800 */
[----:B------:R-:W4:Y:S01]  /*37120*/  LDL.LU R17, [R1+0x3b4] ;  /* 0x0003b40001117983 */ /* 0x000f220000300800 */
[----:B0-----:R-:W2:Y:S01]  /*37130*/  LDL.LU R18, [R1+0x3b8] ;  /* 0x0003b80001127983 */ /* 0x001ea20000300800 */
[----:B------:R-:W2:Y:S01]  /*37140*/  LDL.LU R19, [R1+0x3bc] ;  /* 0x0003bc0001137983 */ /* 0x000ea20000300800 */
[----:B------:R-:W-:Y:S01]  /*37150*/  HMMA.16816.F32.BF16 R20, R4, R26, R20 ;  /* 0x0000001a0414723c */ /* 0x000fe20000041814 */
[----:B------:R-:W-:-:S02]  /*37160*/  IMAD.MOV.U32 R11, RZ, RZ, R3 ;  /* 0x000000ffff0b7224 */ /* 0x000fc400078e0003 */
[----:B------:R-:W-:Y:S01]  /*37170*/  IMAD.MOV.U32 R3, RZ, RZ, R27 ;  /* 0x000000ffff037224 */ /* 0x000fe200078e001b */
[----:B--2---:R0:W-:Y:S01]  /*37180*/  STL.64 [R1+0x3368], R18 ;  /* 0x0033681201007387 */ /* 0x0041e20000100a00 */
[----:B----4-:R1:W-:Y:S03]  /*37190*/  STL.64 [R1+0x3360], R16 ;  /* 0x0033601001007387 */ /* 0x0103e60000100a00 */
[----:B0-----:R-:W2:Y:S11]  /*371a0*/  LDL.64 R18, [R1+0x48] ;  /* 0x0000480001127983 */ /* 0x001eb60000100a00 */
[----:B------:R-:W-:Y:S04]  /*371b0*/  @!UPT UIADD3 URZ, URZ, URZ, URZ ;  /* 0x0000003f3f3ff290 */ /* 0x000fe8000fffe03f */
[----:B------:R-:W-:Y:S02]  /*371c0*/  STL.64 [R1+0x540], R20 ;  /* 0x0005401401007387 */ /* 0x000fe40000100a00 */
[----:B------:R0:W-:Y:S02]  /*371d0*/  STL.64 [R1+0x548], R22 ;  /* 0x0005481601007387 */ /* 0x0001e40000100a00 */
[----:B-1----:R-:W-:Y:S01]  /*371e0*/  IMAD.MOV.U32 R16, RZ, RZ, R26 ;  /* 0x000000ffff107224 */ /* 0x002fe200078e001a */
        /* <DEDUP_REMOVED lines=13> */
[----:B----4-:R-:W-:Y:S01]  /*372c0*/  HMMA.16816.F32.BF16 R20, R4, R26, R20 ;  /* 0x0000001a0414723c */ /* 0x010fe20000041814 */
[----:B------:R0:W-:Y:S01]  /*372d0*/  STL.64 [R1+0x3338], R26 ;  /* 0x0033381a01007387 */ /* 0x0001e20000100a00 */
[----:B--2---:R-:W-:Y:S11]  /*372e0*/  STL.64 [R1+0x3330], R24 ;  /* 0x0033301801007387 */ /* 0x004ff60000100a00 */
[----:B------:R-:W-:Y:S10]  /*372f0*/  @!UPT UIADD3 URZ, URZ, URZ, URZ ;  /* 0x0000003f3f3ff290 */ /* 0x000ff4000fffe03f */
[----:B------:R1:W-:Y:S01]  /*37300*/  STL.64 [R1+0x520], R20 ;  /* 0x0005201401007387 */ /* 0x0003e20000100a00 */
[----:B------:R2:W-:Y:S02]  /*37310*/  STL.64 [R1+0x528], R22 ;  /* 0x0005281601007387 */ /* 0x0005e40000100a00 */
[----:B0-----:R-:W4:Y:S01]  /*37320*/  LDL.64 R26, [R1+0x28] ;  /* 0x00002800011a7983 */ /* 0x001f220000100a00 */
[----:B-1----:R-:W3:Y:S01]  /*37330*/  LDL.LU R20, [R1+0x240] ;  /* 0x0002400001147983 */ /* 0x002ee20000300800 */
[----:B------:R-:W3:Y:S02]  /*37340*/  LDL.LU R21, [R1+0x244] ;  /* 0x0002440001157983 */ /* 0x000ee40000300800 */
[----:B--2---:R-:W2:Y:S02]  /*37350*/  LDL.LU R22, [R1+0x248] ;  /* 0x0002480001167983 */ /* 0x004ea40000300800 */
[----:B------:R-:W2:Y:S02]  /*37360*/  LDL.LU R23, [R1+0x24c] ;  /* 0x00024c0001177983 */ /* 0x000ea40000300800 */
[----:B--2---:R0:W-:Y:S02]  /*37370*/  STL.64 [R1+0x3298], R22 ;  /* 0x0032981601007387 */ /* 0x0041e40000100a00 */
[----:B0-----:R-:W-:-:S02]  /*37380*/  IMAD.MOV.U32 R22, RZ, RZ, R9 ;  /* 0x000000ffff167224 */ /* 0x001fc400078e0009 */
[----:B------:R-:W-:Y:S02]  /*37390*/  IMAD.MOV.U32 R23, RZ, RZ, R8 ;  /* 0x000000ffff177224 */ /* 0x000fe400078e0008 */
[C---:B------:R-:W-:Y:S01]  /*373a0*/  HMMA.16816.F32.BF16 R8, R4.reuse, R10, R12 ;  /* 0x0000000a0408723c */ /* 0x040fe2000004180c */
[----:B---3--:R0:W-:Y:S02]  /*373b0*/  STL.64 [R1+0x3290], R20 ;  /* 0x0032901401007387 */ /* 0x0081e40000100a00 */
[----:B------:R1:W-:Y:S02]  /*373c0*/  STL.64 [R1+0x3350], R22 ;  /* 0x0033501601007387 */ /* 0x0003e40000100a00 */
[----:B0-----:R-:W2:Y:S01]  /*373d0*/  LDL.LU R20, [R1+0x3a0] ;  /* 0x0003a00001147983 */ /* 0x001ea20000300800 */
[----:B------:R-:W2:Y:S02]  /*373e0*/  LDL.LU R21, [R1+0x3a4] ;  /* 0x0003a40001157983 */ /* 0x000ea40000300800 */
[----:B-1----:R-:W2:Y:S02]  /*373f0*/  LDL.LU R22, [R1+0x3a8] ;  /* 0x0003a80001167983 */ /* 0x002ea40000300800 */
[----:B------:R-:W2:Y:S01]  /*37400*/  LDL.LU R23, [R1+0x3ac] ;  /* 0x0003ac0001177983 */ /* 0x000ea20000300800 */
[----:B------:R-:W3:Y:S01]  /*37410*/  LDL.LU.64 R14, [R1+0x3390] ;  /* 0x00339000010e7983 */ /* 0x000ee20000300a00 */
[----:B------:R-:W3:Y:S11]  /*37420*/  LDL.LU.64 R12, [R1+0x3388] ;  /* 0x00338800010c7983 */ /* 0x000ef60000300a00 */
[----:B------:R-:W-:Y:S01]  /*37430*/  STL.64 [R1+0x3f0], R8 ;  /* 0x0003f00801007387 */ /* 0x000fe20000100a00 */
[----:B------:R0:W-:Y:S03]  /*37440*/  STL.64 [R1+0x3f8], R10 ;  /* 0x0003f80a01007387 */ /* 0x0001e60000100a00 */
[----:B0-----:R-:W3:Y:S02]  /*37450*/  LDL.LU.64 R10, [R1+0x3380] ;  /* 0x00338000010a7983 */ /* 0x001ee40000300a00 */
[----:B---3--:R-:W-:Y:S02]  /*37460*/  HMMA.16816.F32.BF16 R4, R4, R10, R12 ;  /* 0x0000000a0404723c */ /* 0x008fe4000004180c */
[----:B------:R-:W3:Y:S01]  /*37470*/  LDL.LU.64 R14, [R1+0x3378] ;  /* 0x00337800010e7983 */ /* 0x000ee20000300a00 */
[----:B------:R-:W3:Y:S02]  /*37480*/  LDL.LU.64 R12, [R1+0x3370] ;  /* 0x00337000010c7983 */ /* 0x000ee40000300a00 */
[----:B------:R0:W-:Y:S02]  /*37490*/  STL.64 [R1+0x3310], R10 ;  /* 0x0033100a01007387 */ /* 0x0001e40000100a00 */
[----:B------:R-:W3:Y:S11]  /*374a0*/  LDL.LU R8, [R1+0x3c0] ;  /* 0x0003c00001087983 */ /* 0x000ef60000300800 */
[----:B------:R-:W-:Y:S05]  /*374b0*/  @!UPT UIADD3 URZ, URZ, URZ, URZ ;  /* 0x0000003f3f3ff290 */ /* 0x000fea000fffe03f */
[----:B------:R-:W-:Y:S01]  /*374c0*/  STL.64 [R1+0x500], R4 ;  /* 0x0005000401007387 */ /* 0x000fe20000100a00 */
[----:B------:R1:W-:Y:S02]  /*374d0*/  STL.64 [R1+0x508], R6 ;  /* 0x0005080601007387 */ /* 0x0003e40000100a00 */
[----:B------:R-:W3:Y:S02]  /*374e0*/  LDL.LU R9, [R1+0x3c4] ;  /* 0x0003c40001097983 */ /* 0x000ee40000300800 */
[----:B0-----:R-:W3:Y:S01]  /*374f0*/  LDL.LU R10, [R1+0x3c8] ;  /* 0x0003c800010a7983 */ /* 0x001ee20000300800 */
[----:B------:R-:W3:Y:S01]  /*37500*/  LDL.LU R11, [R1+0x3cc] ;  /* 0x0003cc00010b7983 */ /* 0x000ee20000300800 */
[----:B-1----:R-:W-:Y:S02]  /*37510*/  IMAD.MOV.U32 R7, RZ, RZ, R3 ;  /* 0x000000ffff077224 */ /* 0x002fe400078e0003 */
[----:B------:R-:W-:Y:S02]  /*37520*/  IMAD.MOV.U32 R3, RZ, RZ, R19 ;  /* 0x000000ffff037224 */ /* 0x000fe400078e0013 */
[----:B------:R-:W-:Y:S01]  /*37530*/  IMAD.MOV.U32 R6, RZ, RZ, R16 ;  /* 0x000000ffff067224 */ /* 0x000fe200078e0010 */
[C---:B---3--:R-:W-:Y:S11]  /*37540*/  HMMA.16816.F32.BF16 R8, R12.reuse, R18, R8 ;  /* 0x000000120c08723c */ /* 0x048ff60000041808 */
[----:B------:R-:W-:Y:S11]  /*37550*/  @!UPT UIADD3 URZ, URZ, URZ, URZ ;  /* 0x0000003f3f3ff290 */ /* 0x000ff6000fffe03f */
[----:B------:R-:W-:Y:S01]  /*37560*/  @!UPT UIADD3 URZ, URZ, URZ, URZ ;  /* 0x0000003f3f3ff290 */ /* 0x000fe2000fffe03f */
[----:B------:R0:W-:Y:S01]  /*37570*/  STL.64 [R1+0x4f0], R8 ;  /* 0x0004f00801007387 */ /* 0x0001e20000100a00 */
[----:B------:R-:W-:Y:S02]  /*37580*/  STL.64 [R1+0x4f8], R10 ;  /* 0x0004f80a01007387 */ /* 0x000fe40000100a00 */
[----:B0-----:R-:W-:Y:S02]  /*37590*/  IMAD.MOV.U32 R8, RZ, RZ, R18 ;  /* 0x000000ffff087224 */ /* 0x001fe400078e0012 */
[----:B------:R-:W4:Y:S01]  /*375a0*/  LDL.LU.64 R18, [R1+0x3368] ;  /* 0x0033680001127983 */ /* 0x000f220000300a00 */
[----:B------:R-:W4:Y:S02]  /*375b0*/  LDL.LU.64 R16, [R1+0x3360] ;  /* 0x0033600001107983 */ /* 0x000f240000300a00 */
[C---:B----4-:R-:W-:Y:S11]  /*375c0*/  HMMA.16816.F32.BF16 R16, R12.reuse, R26, R16 ;  /* 0x0000001a0c10723c */ /* 0x050ff60000041810 */
[----:B------:R-:W-:Y:S11]  /*375d0*/  @!UPT UIADD3 URZ, URZ, URZ, URZ ;  /* 0x0000003f3f3ff290 */ /* 0x000ff6000fffe03f */
[----:B------:R-:W-:Y:S01]  /*375e0*/  @!UPT UIADD3 URZ, URZ, URZ, URZ ;  /* 0x0000003f3f3ff290 */ /* 0x000fe2000fffe03f */
[----:B------:R-:W-:Y:S01]  /*375f0*/  STL.64 [R1+0x4e0], R16 ;  /* 0x0004e01001007387 */ /* 0x000fe20000100a00 */
[----:B------:R0:W-:Y:S03]  /*37600*/  STL.64 [R1+0x4e8], R18 ;  /* 0x0004e81201007387 */ /* 0x0001e60000100a00 */
[----:B0-----:R-:W2:Y:S01]  /*37610*/  LDL.LU.64 R18, [R1+0x3358] ;  /* 0x0033580001127983 */ /* 0x001ea20000300a00 */
[----:B------:R-:W3:Y:S02]  /*37620*/  LDL.LU R24, [R1+0x380] ;  /* 0x0003800001187983 */ /* 0x000ee40000300800 */
[----:B------:R-:W-:Y:S02]  /*37630*/  IMAD.MOV.U32 R10, RZ, RZ, R26 ;  /* 0x000000ffff0a7224 */ /* 0x000fe400078e001a */
[----:B------:R-:W3:Y:S02]  /*37640*/  LDL.LU R25, [R1+0x384] ;  /* 0x0003840001197983 */ /* 0x000ee40000300800 */
[----:B------:R-:W-:Y:S01]  /*37650*/  IMAD.MOV.U32 R9, RZ, RZ, R27 ;  /* 0x000000ffff097224 */ /* 0x000fe200078e001b */
[----:B------:R-:W3:Y:S01]  /*37660*/  LDL.LU R26, [R1+0x388] ;  /* 0x00038800011a7983 */ /* 0x000ee20000300800 */
[----:B------:R-:W3:Y:S01]  /*37670*/  LDL.LU R27, [R1+0x38c] ;  /* 0x00038c00011b7983 */ /* 0x000ee20000300800 */
[C---:B--2---:R-:W-:Y:S02]  /*37680*/  HMMA.16816.F32.BF16 R16, R12.reuse, R18, R20 ;  /* 0x000000120c10723c */ /* 0x044fe40000041814 */
[----:B------:R-:W3:Y:S11]  /*37690*/  LDL.LU.64 R22, [R1+0x3350] ;  /* 0x0033500001167983 */ /* 0x000ef60000300a00 */
[----:B------:R-:W-:Y:S10]  /*376a0*/  @!UPT UIADD3 URZ, URZ, URZ, URZ ;  /* 0x0000003f3f3ff290 */ /* 0x000ff4000fffe03f */
[----:B------:R-:W-:Y:S01]  /*376b0*/  STL.64 [R1+0x4d0], R16 ;  /* 0x0004d01001007387 */ /* 0x000fe20000100a00 */
[----:B------:R0:W-:Y:S03]  /*376c0*/  STL.64 [R1+0x4d8], R18 ;  /* 0x0004d81201007387 */ /* 0x0001e60000100a00 */
[----:B0-----:R-:W2:Y:S01]  /*376d0*/  LDL.LU.64 R18, [R1+0x3348] ;  /* 0x0033480001127983 */ /* 0x001ea20000300a00 */
[----:B------:R-:W2:Y:S02]  /*376e0*/  LDL.LU.64 R16, [R1+0x3340] ;  /* 0x0033400001107983 */ /* 0x000ea40000300a00 */
[----:B------:R0:W-:Y:S02]  /*376f0*/  STL.64 [R1+0x32b8], R6 ;  /* 0x0032b80601007387 */ /* 0x0001e40000100a00 */
[----:B------:R-:W4:Y:S01]  /*37700*/  LDL.LU R4, [R1+0x270] ;  /* 0x0002700001047983 */ /* 0x000f220000300800 */
[----:B--2---:R-:W-:Y:S11]  /*37710*/  HMMA.16816.F32.BF16 R16, R12, R6, R16 ;  /* 0x000000060c10723c */ /* 0x004ff60000041810 */
[----:B------:R-:W-:Y:S11]  /*37720*/  @!UPT UIADD3 URZ, URZ, URZ, URZ ;  /* 0x0000003f3f3ff290 */ /* 0x000ff6000fffe03f */
[----:B------:R-:W-:Y:S01]  /*37730*/  @!UPT UIADD3 URZ, URZ, URZ, URZ ;  /* 0x0000003f3f3ff290 */ /* 0x000fe2000fffe03f */
[----:B------:R-:W-:Y:S01]  /*37740*/  STL.64 [R1+0x4c0], R16 ;  /* 0x0004c01001007387 */ /* 0x000fe20000100a00 */
[----:B------:R-:W-:Y:S02]  /*37750*/  STL.64 [R1+0x4c8], R18 ;  /* 0x0004c81201007387 */ /* 0x000fe40000100a00 */
[----:B------:R-:W4:Y:S02]  /*37760*/  LDL.LU R5, [R1+0x274] ;  /* 0x0002740001057983 */ /* 0x000f240000300800 */
[----:B0-----:R-:W2:Y:S01]  /*37770*/  LDL.LU R6, [R1+0x278] ;  /* 0x0002780001067983 */ /* 0x001ea20000300800 */
[----:B------:R-:W2:Y:S04]  /*37780*/  LDL.LU R7, [R1+0x27c] ;  /* 0x00027c0001077983 */ /* 0x000ea80000300800 */
[----:B--2---:R0:W-:Y:S01]  /*37790*/  STL.64 [R1+0x32d8], R6 ;  /* 0x0032d80601007387 */ /* 0x0041e20000100a00 */
[----:B----4-:R-:W-:Y:S02]  /*377a0*/  STL.64 [R1+0x32d0], R4 ;  /* 0x0032d00401007387 */ /* 0x010fe40000100a00 */
[----:B0-----:R-:W-:-:S02]  /*377b0*/  IMAD.MOV.U32 R6, RZ, RZ, R10 ;  /* 0x000000ffff067224 */ /* 0x001fc400078e000a */
[----:B------:R-:W-:-:S05]  /*377c0*/  IMAD.MOV.U32 R7, RZ, RZ, R9 ;  /* 0x000000ffff077224 */ /* 0x000fca00078e0009 */
[----:B------:R0:W-:Y:S02]  /*377d0*/  STL.64 [R1+0x32e8], R6 ;  /* 0x0032e80601007387 */ /* 0x0001e40000100a00 */
[----:B0-----:R-:W-:Y:S02]  /*377e0*/  IMAD.MOV.U32 R6, RZ, RZ, R8 ;  /* 0x000000ffff067224 */ /* 0x001fe400078e0008 */
[----:B------:R-:W-:-:S05]  /*377f0*/  IMAD.MOV.U32 R7, RZ, RZ, R3 ;  /* 0x000000ffff077224 */ /* 0x000fca00078e0003 */
[----:B------:R0:W-:Y:S01]  /*37800*/  STL.64 [R1+0x3318], R6 ;  /* 0x0033180601007387 */ /* 0x0001e20000100a00 */
[----:B------:R-:W2:Y:S02]  /*37810*/  LDL.LU R4, [R1+0x360] ;  /* 0x0003600001047983 */ /* 0x000ea40000300800 */
[----:B------:R-:W2:Y:S01]  /*37820*/  LDL.LU R5, [R1+0x364] ;  /* 0x0003640001057983 */ /* 0x000ea20000300800 */
[----:B0-----:R-:W4:Y:S01]  /*37830*/  LDL.LU R6, [R1+0x368] ;  /* 0x0003680001067983 */ /* 0x001f220000300800 */
[----:B------:R-:W4:Y:S01]  /*37840*/  LDL.LU R7, [R1+0x36c] ;  /* 0x00036c0001077983 */ /* 0x000f220000300800 */
[C---:B---3--:R-:W-:Y:S02]  /*37850*/  HMMA.16816.F32.BF16 R24, R12.reuse, R22, R24 ;  /* 0x000000160c18723c */ /* 0x048fe40000041818 */
[----:B----4-:R-:W-:Y:S01]  /*37860*/  STL.64 [R1+0x3328], R6 ;  /* 0x0033280601007387 */ /* 0x010fe20000100a00 */
[----:B--2---:R0:W-:Y:S03]  /*37870*/  STL.64 [R1+0x3320], R4 ;  /* 0x0033200401007387 */ /* 0x0041e60000100a00 */
[----:B0-----:R-:W2:Y:S01]  /*37880*/  LDL.LU R4, [R1+0x370] ;  /* 0x0003700001047983 */ /* 0x001ea20000300800 */
[----:B------:R-:W2:Y:S02]  /*37890*/  LDL.LU R5, [R1+0x374] ;  /* 0x0003740001057983 */ /* 0x000ea40000300800 */
[----:B------:R-:W2:Y:S02]  /*378a0*/  LDL.LU R6, [R1+0x378] ;  /* 0x0003780001067983 */ /* 0x000ea40000300800 */
[----:B------:R-:W2:Y:S01]  /*378b0*/  LDL.LU R7, [R1+0x37c] ;  /* 0x00037c0001077983 */ /* 0x000ea20000300800 */
[----:B------:R-:W3:Y:S01]  /*378c0*/  LDL.LU.64 R10, [R1+0x58] ;  /* 0x00005800010a7983 */ /* 0x000ee20000300a00 */
[----:B------:R-:W4:Y:S02]  /*378d0*/  LDL.LU R16, [R1+0x2a0] ;  /* 0x0002a00001107983 */ /* 0x000f240000300800 */
[----:B------:R-:W4:Y:S02]  /*378e0*/  LDL.LU R17, [R1+0x2a4] ;  /* 0x0002a40001117983 */ /* 0x000f240000300800 */
[----:B------:R-:W4:Y:S01]  /*378f0*/  LDL.LU R18, [R1+0x2a8] ;  /* 0x0002a80001127983 */ /* 0x000f220000300800 */
[----:B------:R-:W4:Y:S05]  /*37900*/  LDL.LU R19, [R1+0x2ac] ;  /* 0x0002ac0001137983 */ /* 0x000f2a0000300800 */
[----:B------:R-:W-:Y:S02]  /*37910*/  STL.64 [R1+0x4b0], R24 ;  /* 0x0004b01801007387 */ /* 0x000fe40000100a00 */
[----:B------:R0:W-:Y:S02]  /*37920*/  STL.64 [R1+0x4b8], R26 ;  /* 0x0004b81a01007387 */ /* 0x0001e40000100a00 */
[----:B0-----:R-:W2:Y:S01]  /*37930*/  LDL.LU.64 R26, [R1+0x3338] ;  /* 0x00333800011a7983 */ /* 0x001ea20000300a00 */
[----:B------:R-:W2:Y:S02]  /*37940*/  LDL.LU.64 R24, [R1+0x3330] ;  /* 0x0033300001187983 */ /* 0x000ea40000300a00 */
[----:B------:R0:W-:Y:S02]  /*37950*/  STL.64 [R1+0x32b0], R22 ;  /* 0x0032b01601007387 */ /* 0x0001e40000100a00 */
[----:B------:R-:W2:Y:S01]  /*37960*/  LDL.LU R20, [R1+0x260] ;  /* 0x0002600001147983 */ /* 0x000ea20000300800 */
[----:B------:R-:W2:Y:S04]  /*37970*/  LDL.LU R21, [R1+0x264] ;  /* 0x0002640001157983 */ /* 0x000ea80000300800 */
[----:B0-----:R-:W2:Y:S01]  /*37980*/  LDL.LU R22, [R1+0x268] ;  /* 0x0002680001167983 */ /* 0x001ea20000300800 */
[----:B------:R-:W2:Y:S03]  /*37990*/  LDL.LU R23, [R1+0x26c] ;  /* 0x00026c0001177983 */ /* 0x000ea60000300800 */
[----:B--2---:R0:W-:Y:S01]  /*379a0*/  STL.64 [R1+0x32c8], R22 ;  /* 0x0032c81601007387 */ /* 0x0041e20000100a00 */
[----:B------:R1:W-:Y:S03]  /*379b0*/  STL.64 [R1+0x32c0], R20 ;  /* 0x0032c01401007387 */ /* 0x0003e60000100a00 */
[----:B0-----:R-:W2:Y:S01]  /*379c0*/  LDL.LU.64 R22, [R1+0x18] ;  /* 0x0000180001167983 */ /* 0x001ea20000300a00 */
[----:B------:R-:W-:Y:S03]  /*379d0*/  HMMA.16816.F32.BF16 R4, R12, R26, R4 ;  /* 0x0000001a0c04723c */ /* 0x000fe60000041804 */
[----:B--2---:R0:W-:Y:S01]  /*379e0*/  STL.64 [R1+0x32e0], R22 ;  /* 0x0032e01601007387 */ /* 0x0041e20000100a00 */
[----:B-1----:R-:W2:Y:S02]  /*379f0*/  LDL.LU R20, [R1+0x280] ;  /* 0x0002800001147983 */ /* 0x002ea40000300800 */
[----:B------:R-:W2:Y:S01]  /*37a00*/  LDL.LU R21, [R1+0x284] ;  /* 0x0002840001157983 */ /* 0x000ea20000300800 */
[----:B0-----:R-:W2:Y:S01]  /*37a10*/  LDL.LU R22, [R1+0x288] ;  /* 0x0002880001167983 */ /* 0x001ea20000300800 */
[----:B------:R-:W2:Y:S03]  /*37a20*/  LDL.LU R23, [R1+0x28c] ;  /* 0x00028c0001177983 */ /* 0x000ea60000300800 */
[----:B--2---:R-:W-:Y:S01]  /*37a30*/  STL.64 [R1+0x32f8], R22 ;  /* 0x0032f81601007387 */ /* 0x004fe20000100a00 */
[----:B------:R0:W-:Y:S03]  /*37a40*/  STL.64 [R1+0x32f0], R20 ;  /* 0x0032f01401007387 */ /* 0x0001e60000100a00 */
[----:B0-----:R-:W2:Y:S01]  /*37a50*/  LDL.LU R20, [R1+0x290] ;  /* 0x0002900001147983 */ /* 0x001ea20000300800 */
[----:B------:R-:W2:Y:S02]  /*37a60*/  LDL.LU R21, [R1+0x294] ;  /* 0x0002940001157983 */ /* 0x000ea40000300800 */
[----:B------:R-:W2:Y:S02]  /*37a70*/  LDL.LU R22, [R1+0x298] ;  /* 0x0002980001167983 */ /* 0x000ea40000300800 */
[----:B------:R-:W2:Y:S03]  /*37a80*/  LDL.LU R23, [R1+0x29c] ;  /* 0x00029c0001177983 */ /* 0x000ea60000300800 */
[----:B------:R-:W-:Y:S01]  /*37a90*/  STL.64 [R1+0x4a0], R4 ;  /* 0x0004a00401007387 */ /* 0x000fe20000100a00 */
[----:B------:R0:W-:Y:S03]  /*37aa0*/  STL.64 [R1+0x4a8], R6 ;  /* 0x0004a80601007387 */ /* 0x0001e60000100a00 */
[----:B0-----:R-:W2:Y:S01]  /*37ab0*/  LDL.LU.64 R6, [R1+0x3328] ;  /* 0x0033280001067983 */ /* 0x001ea20000300a00 */
[----:B------:R-:W2:Y:S02]  /*37ac0*/  LDL.LU.64 R4, [R1+0x3320] ;  /* 0x0033200001047983 */ /* 0x000ea40000300a00 */
[----:B------:R-:W-:Y:S02]  /*37ad0*/  STL.64 [R1+0x32a8], R26 ;  /* 0x0032a81a01007387 */ /* 0x000fe40000100a00 */
[----:B------:R0:W-:Y:S02]  /*37ae0*/  STL.64 [R1+0x32a0], R24 ;  /* 0x0032a01801007387 */ /* 0x0001e40000100a00 */
[----:B---3--:R-:W-:Y:S01]  /*37af0*/  IMAD.MOV.U32 R3, RZ, RZ, R10 ;  /* 0x000000ffff037224 */ /* 0x008fe200078e000a */
[----:B0-----:R-:W3:Y:S01]  /*37b00*/  LDL.LU R24, [R1+0x250] ;  /* 0x0002500001187983 */ /* 0x001ee20000300800 */
[----:B------:R-:W3:Y:S02]  /*37b10*/  LDL.LU R25, [R1+0x254] ;  /* 0x0002540001197983 */ /* 0x000ee40000300800 */
[----:B------:R-:W3:Y:S02]  /*37b20*/  LDL.LU R26, [R1+0x258] ;  /* 0x00025800011a7983 */ /* 0x000ee40000300800 */
[----:B------:R-:W-:-:S02]  /*37b30*/  IMAD.MOV.U32 R27, RZ, RZ, R2 ;  /* 0x000000ffff1b7224 */ /* 0x000fc400078e0002 */
[----:B------:R-:W-:Y:S01]  /*37b40*/  IMAD.MOV.U32 R2, RZ, RZ, R11 ;  /* 0x000000ffff027224 */ /* 0x000fe200078e000b */
[C---:B--2---:R-:W-:Y:S11]  /*37b50*/  HMMA.16816.F32.BF16 R4, R12.reuse, R10, R4 ;  /* 0x0000000a0c04723c */ /* 0x044ff60000041804 */
[----:B------:R-:W-:Y:S11]  /*37b60*/  @!UPT UIADD3 URZ, URZ, URZ, URZ ;  /* 0x0000003f3f3ff290 */ /* 0x000ff6000fffe03f */
[----:B------:R-:W-:Y:S01]  /*37b70*/  @!UPT UIADD3 URZ, URZ, URZ, URZ ;  /* 0x0000003f3f3ff290 */ /* 0x000fe2000fffe03f */
[----:B------:R-:W-:Y:S01]  /*37b80*/  STL.64 [R1+0x490], R4 ;  /* 0x0004900401007387 */ /* 0x000fe20000100a00 */
[----:B------:R0:W-:Y:S03]  /*37b90*/  STL.64 [R1+0x498], R6 ;  /* 0x0004980601007387 */ /* 0x0001e60000100a00 */
[----:B0-----:R-:W2:Y:S01]  /*37ba0*/  LDL.LU.64 R6, [R1+0x3318] ;  /* 0x0033180001067983 */ /* 0x001ea20000300a00 */
[----:B------:R-:W4:Y:S02]  /*37bb0*/  LDL.LU.64 R10, [R1+0x3310] ;  /* 0x00331000010a7983 */ /* 0x000f240000300a00 */
[----:B----4-:R-:W-:Y:S01]  /*37bc0*/  HMMA.16816.F32.BF16 R12, R12, R10, R16 ;  /* 0x0000000a0c0c723c */ /* 0x010fe20000041810 */
[----:B------:R-:W2:Y:S01]  /*37bd0*/  LDL.LU.64 R18, [R1+0x3308] ;  /* 0x0033080001127983 */ /* 0x000ea20000300a00 */
[----:B------:R-:W2:Y:S11]  /*37be0*/  LDL.LU.64 R16, [R1+0x3300] ;  /* 0x0033000001107983 */ /* 0x000eb60000300a00 */
[----:B------:R-:W-:Y:S10]  /*37bf0*/  @!UPT UIADD3 URZ, URZ, URZ, URZ ;  /* 0x0000003f3f3ff290 */ /* 0x000ff4000fffe03f */
[----:B------:R-:W-:Y:S01]  /*37c00*/  STL.64 [R1+0x2a0], R12 ;  /* 0x0002a00c01007387 */ /* 0x000fe20000100a00 */
[----:B------:R-:W-:Y:S01]  /*37c10*/  STL.64 [R1+0x2a8], R14 ;  /* 0x0002a80e01007387 */ /* 0x000fe20000100a00 */
[C---:B--2---:R-:W-:Y:S02]  /*37c20*/  HMMA.16816.F32.BF16 R4, R16.reuse, R6, R20 ;  /* 0x000000061004723c */ /* 0x044fe40000041814 */
[----:B------:R-:W2:Y:S01]  /*37c30*/  LDL.LU.64 R22, [R1+0x32f8] ;  /* 0x0032f80001167983 */ /* 0x000ea20000300a00 */
[----:B------:R-:W2:Y:S11]  /*37c40*/  LDL.LU.64 R20, [R1+0x32f0] ;  /* 0x0032f00001147983 */ /* 0x000eb60000300a00 */
[----:B------:R-:W-:Y:S09]  /*37c50*/  @!UPT UIADD3 URZ, URZ, URZ, URZ ;  /* 0x0000003f3f3ff290 */ /* 0x000ff2000fffe03f */
[----:B------:R-:W-:Y:S01]  /*37c60*/  STL.64 [R1+0x290], R4 ;  /* 0x0002900401007387 */ /* 0x000fe20000100a00 */
[----:B------:R0:W-:Y:S03]  /*37c70*/  STL.64 [R1+0x298], R6 ;  /* 0x0002980601007387 */ /* 0x0001e60000100a00 */
[----:B0-----:R-:W2:Y:S02]  /*37c80*/  LDL.LU.64 R6, [R1+0x32e8] ;  /* 0x0032e80001067983 */ /* 0x001ea40000300a00 */
[----:B--2---:R-:W-:Y:S02]  /*37c90*/  HMMA.16816.F32.BF16 R4, R16, R6, R20 ;  /* 0x000000061004723c */ /* 0x004fe40000041814 */
[----:B------:R-:W2:Y:S11]  /*37ca0*/  LDL.LU.64 R22, [R1+0x32e0] ;  /* 0x0032e00001167983 */ /* 0x000eb60000300a00 */
[----:B------:R-:W-:Y:S10]  /*37cb0*/  @!UPT UIADD3 URZ, URZ, URZ, URZ ;  /* 0x0000003f3f3ff290 */ /* 0x000ff4000fffe03f */
[----:B------:R-:W-:Y:S01]  /*37cc0*/  STL.64 [R1+0x280], R4 ;  /* 0x0002800401007387 */ /* 0x000fe20000100a00 */
[----:B------:R0:W-:Y:S03]  /*37cd0*/  STL.64 [R1+0x288], R6 ;  /* 0x0002880601007387 */ /* 0x0001e60000100a00 */
[----:B0-----:R-:W4:Y:S01]  /*37ce0*/  LDL.LU.64 R6, [R1+0x32d8] ;  /* 0x0032d80001067983 */ /* 0x001f220000300a00 */
[----:B------:R-:W4:Y:S02]  /*37cf0*/  LDL.LU.64 R4, [R1+0x32d0] ;  /* 0x0032d00001047983 */ /* 0x000f240000300a00 */
[----:B------:R-:W-:Y:S02]  /*37d00*/  IMAD.MOV.U32 R14, RZ, RZ, R3 ;  /* 0x000000ffff0e7224 */ /* 0x000fe400078e0003 */
[----:B------:R-:W-:Y:S02]  /*37d10*/  IMAD.MOV.U32 R15, RZ, RZ, R2 ;  /* 0x000000ffff0f7224 */ /* 0x000fe400078e0002 */
[----:B--2---:R-:W-:-:S02]  /*37d20*/  IMAD.MOV.U32 R29, RZ, RZ, R22 ;  /* 0x000000ffff1d7224 */ /* 0x004fc400078e0016 */
[----:B------:R-:W-:Y:S01]  /*37d30*/  IMAD.MOV.U32 R3, RZ, RZ, R23 ;  /* 0x000000ffff037224 */ /* 0x000fe200078e0017 */
[C---:B----4-:R-:W-:Y:S01]  /*37d40*/  HMMA.16816.F32.BF16 R4, R16.reuse, R22, R4 ;  /* 0x000000161004723c */ /* 0x050fe20000041804 */
[----:B------:R-:W2:Y:S01]  /*37d50*/  LDL.LU.64 R22, [R1+0x32c8] ;  /* 0x0032c80001167983 */ /* 0x000ea20000300a00 */
[----:B------:R-:W2:Y:S11]  /*37d60*/  LDL.LU.64 R20, [R1+0x32c0] ;  /* 0x0032c00001147983 */ /* 0x000eb60000300a00 */
[----:B------:R-:W-:Y:S10]  /*37d70*/  @!UPT UIADD3 URZ, URZ, URZ, URZ ;  /* 0x0000003f3f3ff290 */ /* 0x000ff4000fffe03f */
[----:B------:R-:W-:Y:S01]  /*37d80*/  STL.64 [R1+0x270], R4 ;  /* 0x0002700401007387 */ /* 0x000fe20000100a00 */
[----:B------:R0:W-:Y:S02]  /*37d90*/  STL [R1+0x278], R6 ;  /* 0x0002780601007387 */ /* 0x0001e40000100800 */
[----:B------:R-:W-:Y:S02]  /*37da0*/  IMAD.MOV.U32 R2, RZ, RZ, R7 ;  /* 0x000000ffff027224 */ /* 0x000fe400078e0007 */
[----:B0-----:R-:W2:Y:S03]  /*37db0*/  LDL.LU.64 R6, [R1+0x32b8] ;  /* 0x0032b80001067983 */ /* 0x001ea60000300a00 */
[----:B------:R-:W-:Y:S01]  /*37dc0*/  STL [R1+0x2f50], R2 ;  /* 0x002f500201007387 */ /* 0x000fe20000100800 */
[C---:B--2---:R-:W-:Y:S11]  /*37dd0*/  HMMA.16816.F32.BF16 R20, R16.reuse, R6, R20 ;  /* 0x000000061014723c */ /* 0x044ff60000041814 */
[----:B------:R-:W-:Y:S11]  /*37de0*/  @!UPT UIADD3 URZ, URZ, URZ, URZ ;  /* 0x0000003f3f3ff290 */ /* 0x000ff6000fffe03f */
[----:B------:R-:W-:Y:S01]  /*37df0*/  @!UPT UIADD3 URZ, URZ, URZ, URZ ;  /* 0x0000003f3f3ff290 */ /* 0x000fe2000fffe03f */
[----:B------:R-:W-:Y:S01]  /*37e00*/  STL.64 [R1+0x260], R20 ;  /* 0x0002601401007387 */ /* 0x000fe20000100a00 */
[----:B------:R0:W-:Y:S03]  /*37e10*/  STL.64 [R1+0x268], R22 ;  /* 0x0002681601007387 */ /* 0x0001e60000100a00 */
[----:B0-----:R-:W3:Y:S01]  /*37e20*/  LDL.LU.64 R22, [R1+0x32b0] ;  /* 0x0032b00001167983 */ /* 0x001ee20000300a00 */
[----:B------:R0:W-:Y:S02]  /*37e30*/  STL.64 [R1+0x3258], R6 ;  /* 0x0032580601007387 */ /* 0x0001e40000100a00 */
[----:B------:R-:W2:Y:S02]  /*37e40*/  LDL.LU R4, [R1+0x180] ;  /* 0x0001800001047983 */ /* 0x000ea40000300800 */
[----:B------:R-:W2:Y:S01]  /*37e50*/  LDL.LU R5, [R1+0x184] ;  /* 0x0001840001057983 */ /* 0x000ea20000300800 */
[----:B0-----:R-:W2:Y:S01]  /*37e60*/  LDL.LU R6, [R1+0x188] ;  /* 0x0001880001067983 */ /* 0x001ea20000300800 */
[----:B------:R-:W2:Y:S01]  /*37e70*/  LDL.LU R7, [R1+0x18c] ;  /* 0x00018c0001077983 */ /* 0x000ea20000300800 */
[C---:B---3--:R-:W-:Y:S02]  /*37e80*/  HMMA.16816.F32.BF16 R20, R16.reuse, R22, R24 ;  /* 0x000000161014723c */ /* 0x048fe40000041818 */
[----:B------:R-:W3:Y:S01]  /*37e90*/  LDL.LU.64 R26, [R1+0x32a8] ;  /* 0x0032a800011a7983 */ /* 0x000ee20000300a00 */
[----:B------:R-:W4:Y:S11]  /*37ea0*/  LDL.LU.64 R24, [R1+0x32a0] ;  /* 0x0032a00001187983 */ /* 0x000f360000300a00 */
[----:B------:R-:W-:Y:S09]  /*37eb0*/  @!UPT UIADD3 URZ, URZ, URZ, URZ ;  /* 0x0000003f3f3ff290 */ /* 0x000ff2000fffe03f */
[----:B------:R-:W-:Y:S01]  /*37ec0*/  STL.64 [R1+0x250], R20 ;  /* 0x0002501401007387 */ /* 0x000fe20000100a00 */
[----:B------:R0:W-:Y:S02]  /*37ed0*/  STL [R1+0x258], R22 ;  /* 0x0002581601007387 */ /* 0x0001e40000100800 */
[----:B------:R-:W-:Y:S02]  /*37ee0*/  IMAD.MOV.U32 R2, RZ, RZ, R23 ;  /* 0x000000ffff027224 */ /* 0x000fe400078e0017 */
[----:B0-----:R-:W3:Y:S01]  /*37ef0*/  LDL.LU.64 R22, [R1+0x3298] ;  /* 0x0032980001167983 */ /* 0x001ee20000300a00 */
[----:B------:R-:W3:Y:S02]  /*37f00*/  LDL.LU.64 R20, [R1+0x3290] ;  /* 0x0032900001147983 */ /* 0x000ee40000300a00 */
[----:B------:R-:W-:Y:S01]  /*37f10*/  STL [R1+0x3108], R2 ;  /* 0x0031080201007387 */ /* 0x000fe20000100800 */
[C---:B---3--:R-:W-:Y:S11]  /*37f20*/  HMMA.16816.F32.BF16 R20, R16.reuse, R26, R20 ;  /* 0x0000001a1014723c */ /* 0x048ff60000041814 */
[----:B------:R-:W-:Y:S11]  /*37f30*/  @!UPT UIADD3 URZ, URZ, URZ, URZ ;  /* 0x0000003f3f3ff290 */ /* 0x000ff6000fffe03f */
[----:B------:R-:W-:Y:S01]  /*37f40*/  @!UPT UIADD3 URZ, URZ, URZ, URZ ;  /* 0x0000003f3f3ff290 */ /* 0x000fe2000fffe03f */
[----:B------:R-:W-:Y:S01]  /*37f50*/  STL.64 [R1+0x240], R20 ;  /* 0x0002401401007387 */ /* 0x000fe20000100a00 */
[----:B------:R0:W-:Y:S03]  /*37f60*/  STL.64 [R1+0x248], R22 ;  /* 0x0002481601007387 */ /* 0x0001e60000100a00 */
[----:B0-----:R-:W3:Y:S01]  /*37f70*/  LDL.LU.64 R22, [R1+0x3288] ;  /* 0x0032880001167983 */ /* 0x001ee20000300a00 */
[----:B------:R-:W3:Y:S02]  /*37f80*/  LDL.LU.64 R20, [R1+0x3280] ;  /* 0x0032800001147983 */ /* 0x000ee40000300a00 */
[----:B------:R-:W-:Y:S02]  /*37f90*/  STL.64 [R1+0x3248], R26 ;  /* 0x0032481a01007387 */ /* 0x000fe40000100a00 */
[----:B----4-:R0:W-:Y:S02]  /*37fa0*/  STL.64 [R1+0x3240], R24 ;  /* 0x0032401801007387 */ /* 0x0101e40000100a00 */
[----:B0-----:R-:W4:Y:S01]  /*37fb0*/  LDL.LU R24, [R1+0x230] ;  /* 0x0002300001187983 */ /* 0x001f220000300800 */
[----:B------:R-:W4:Y:S02]  /*37fc0*/  LDL.LU R25, [R1+0x234] ;  /* 0x0002340001197983 */ /* 0x000f240000300800 */
[----:B------:R-:W4:Y:S02]  /*37fd0*/  LDL.LU R26, [R1+0x238] ;  /* 0x00023800011a7983 */ /* 0x000f240000300800 */
[----:B------:R-:W4:Y:S01]  /*37fe0*/  LDL.LU R27, [R1+0x23c] ;  /* 0x00023c00011b7983 */ /* 0x000f220000300800 */
[C---:B--2---:R-:W-:Y:S01]  /*37ff0*/  HMMA.16816.F32.BF16 R4, R16.reuse, R10, R4 ;  /* 0x0000000a1004723c */ /* 0x044fe20000041804 */
[----:B------:R0:W-:Y:S07]  /*38000*/  STL.64 [R1+0x3250], R14 ;  /* 0x0032500e01007387 */ /* 0x0001ee0000100a00 */
[----:B----4-:R-:W-:Y:S11]  /*38010*/  HMMA.16816.F32.BF16 R24, R16, R14, R24 ;  /* 0x0000000e1018723c */ /* 0x010ff60000041818 */
[----:B------:R-:W-:Y:S11]  /*38020*/  @!UPT UIADD3 URZ, URZ, URZ, URZ ;  /* 0x0000003f3f3ff290 */ /* 0x000ff6000fffe03f */
[----:B------:R-:W-:Y:S01]  /*38030*/  @!UPT UIADD3 URZ, URZ, URZ, URZ ;  /* 0x0000003f3f3ff290 */ /* 0x000fe2000fffe03f */
[----:B------:R-:W-:Y:S01]  /*38040*/  STL.64 [R1+0x230], R24 ;  /* 0x0002301801007387 */ /* 0x000fe20000100a00 */
[----:B------:R1:W-:Y:S02]  /*38050*/  STL.64 [R1+0x238], R26 ;  /* 0x0002381a01007387 */ /* 0x0003e40000100a00 */
[----:B------:R-:W3:Y:S02]  /*38060*/  LDL.LU R12, [R1+0x170] ;  /* 0x00017000010c7983 */ /* 0x000ee40000300800 */
[----:B------:R2:W-:Y:S01]  /*38070*/  STL.64 [R1+0x180], R4 ;  /* 0x0001800401007387 */ /* 0x0005e20000100a00 */
[----:B------:R4:W-:Y:S01]  /*38080*/  STL.64 [R1+0x188], R6 ;  /* 0x0001880601007387 */ /* 0x0009e20000100a00 */
[----:B------:R-:W3:Y:S02]  /*38090*/  LDL.LU R13, [R1+0x174] ;  /* 0x00017400010d7983 */ /* 0x000ee40000300800 */
[----:B0-----:R-:W3:Y:S02]  /*380a0*/  LDL.LU R14, [R1+0x178] ;  /* 0x00017800010e7983 */ /* 0x001ee40000300800 */
[----:B------:R-:W3:Y:S01]  /*380b0*/  LDL.LU R15, [R1+0x17c] ;  /* 0x00017c00010f7983 */ /* 0x000ee20000300800 */
[----:B-1----:R-:W3:Y:S01]  /*380c0*/  LDL.LU.64 R26, [R1+0x48] ;  /* 0x00004800011a7983 */ /* 0x002ee20000300a00 */
[----:B--2---:R-:W2:Y:S02]  /*380d0*/  LDL.LU R4, [R1+0x150] ;  /* 0x0001500001047983 */ /* 0x004ea40000300800 */
[----:B------:R-:W2:Y:S02]  /*380e0*/  LDL.LU R5, [R1+0x154] ;  /* 0x0001540001057983 */ /* 0x000ea40000300800 */
[----:B----4-:R-:W4:Y:S01]  /*380f0*/  LDL.LU R6, [R1+0x158] ;  /* 0x0001580001067983 */ /* 0x010f220000300800 */
[----:B------:R-:W4:Y:S04]  /*38100*/  LDL.LU R7, [R1+0x15c] ;  /* 0x00015c0001077983 */ /* 0x000f280000300800 */
[----:B----4-:R0:W-:Y:S01]  /*38110*/  STL.64 [R1+0x3268], R6 ;  /* 0x0032680601007387 */ /* 0x0101e20000100a00 */
[----:B--2---:R-:W-:Y:S03]  /*38120*/  STL.64 [R1+0x3260], R4 ;  /* 0x0032600401007387 */ /* 0x004fe60000100a00 */
[----:B0-----:R-:W2:Y:S01]  /*38130*/  LDL.LU.64 R6, [R1+0x28] ;  /* 0x0000280001067983 */ /* 0x001ea20000300a00 */
[----:B------:R0:W-:Y:S02]  /*38140*/  STL.64 [R1+0x3228], R10 ;  /* 0x0032280a01007387 */ /* 0x0001e40000100a00 */
[----:B------:R-:W4:Y:S02]  /*38150*/  LDL.LU R8, [R1+0x140] ;  /* 0x0001400001087983 */ /* 0x000f240000300800 */
[----:B------:R-:W4:Y:S01]  /*38160*/  LDL.LU R9, [R1+0x144] ;  /* 0x0001440001097983 */ /* 0x000f220000300800 */
[----:B0-----:R-:W2:Y:S01]  /*38170*/  LDL.LU R10, [R1+0x148] ;  /* 0x00014800010a7983 */ /* 0x001ea20000300800 */
[----:B------:R-:W2:Y:S03]  /*38180*/  LDL.LU R11, [R1+0x14c] ;  /* 0x00014c00010b7983 */ /* 0x000ea60000300800 */
[----:B--2---:R-:W-:Y:S01]  /*38190*/  STL.64 [R1+0x3278], R10 ;  /* 0x0032780a01007387 */ /* 0x004fe20000100a00 */
[----:B----4-:R0:W-:Y:S03]  /*381a0*/  STL.64 [R1+0x3270], R8 ;  /* 0x0032700801007387 */ /* 0x0101e60000100a00 */
        /* <DEDUP_REMOVED lines=8> */
[C---:B---3--:R-:W-:Y:S01]  /*38230*/  HMMA.16816.F32.BF16 R12, R20.reuse, R26, R12 ;  /* 0x0000001a140c723c */ /* 0x048fe2000004180c */
[----:B--2---:R-:W-:Y:S01]  /*38240*/  STL.64 [R1+0x31b8], R18 ;  /* 0x0031b81201007387 */ /* 0x004fe20000100a00 */
[----:B----4-:R0:W-:Y:S03]  /*38250*/  STL.64 [R1+0x31b0], R16 ;  /* 0x0031b01001007387 */ /* 0x0101e60000100a00 */
[----:B0-----:R-:W2:Y:S01]  /*38260*/  LDL.LU R16, [R1+0x220] ;  /* 0x0002200001107983 */ /* 0x001ea20000300800 */
[----:B------:R-:W2:Y:S02]  /*38270*/  LDL.LU R17, [R1+0x224] ;  /* 0x0002240001117983 */ /* 0x000ea40000300800 */
[----:B------:R-:W3:Y:S02]  /*38280*/  LDL.LU R18, [R1+0x228] ;  /* 0x0002280001127983 */ /* 0x000ee40000300800 */
[----:B------:R-:W3:Y:S01]  /*38290*/  LDL.LU R19, [R1+0x22c] ;  /* 0x00022c0001137983 */ /* 0x000ee20000300800 */
[----:B------:R-:W-:Y:S01]  /*382a0*/  HMMA.16816.F32.BF16 R8, R20, R6, R8 ;  /* 0x000000061408723c */ /* 0x000fe20000041808 */
[----:B------:R-:W-:-:S02]  /*382b0*/  IMAD.MOV.U32 R2, RZ, RZ, R27 ;  /* 0x000000ffff027224 */ /* 0x000fc400078e001b */
[----:B------:R-:W-:Y:S02]  /*382c0*/  IMAD.MOV.U32 R25, RZ, RZ, R6 ;  /* 0x000000ffff197224 */ /* 0x000fe400078e0006 */
[----:B------:R-:W-:Y:S01]  /*382d0*/  IMAD.MOV.U32 R24, RZ, RZ, R7 ;  /* 0x000000ffff187224 */ /* 0x000fe200078e0007 */
[----:B---3--:R0:W-:Y:S01]  /*382e0*/  STL.64 [R1+0x31c8], R18 ;  /* 0x0031c81201007387 */ /* 0x0081e20000100a00 */
[----:B--2---:R-:W-:Y:S05]  /*382f0*/  STL.64 [R1+0x31c0], R16 ;  /* 0x0031c01001007387 */ /* 0x004fea0000100a00 */
[----:B------:R1:W-:Y:S02]  /*38300*/  STL.64 [R1+0x170], R12 ;  /* 0x0001700c01007387 */ /* 0x0003e40000100a00 */
[----:B------:R2:W-:Y:S02]  /*38310*/  STL.64 [R1+0x178], R14 ;  /* 0x0001780e01007387 */ /* 0x0005e40000100a00 */
[----:B0-----:R-:W-:Y:S01]  /*38320*/  IMAD.MOV.U32 R19, RZ, RZ, R3 ;  /* 0x000000ffff137224 */ /* 0x001fe200078e0003 */
[----:B-1----:R-:W3:Y:S01]  /*38330*/  LDL.LU R12, [R1+0x130] ;  /* 0x00013000010c7983 */ /* 0x002ee20000300800 */
[----:B------:R-:W3:Y:S02]  /*38340*/  LDL.LU R13, [R1+0x134] ;  /* 0x00013400010d7983 */ /* 0x000ee40000300800 */
[----:B--2---:R-:W3:Y:S02]  /*38350*/  LDL.LU R14, [R1+0x138] ;  /* 0x00013800010e7983 */ /* 0x004ee40000300800 */
[----:B------:R-:W-:Y:S01]  /*38360*/  IMAD.MOV.U32 R3, RZ, RZ, R26 ;  /* 0x000000ffff037224 */ /* 0x000fe200078e001a */
[----:B------:R-:W3:Y:S01]  /*38370*/  LDL.LU R15, [R1+0x13c] ;  /* 0x00013c00010f7983 */ /* 0x000ee20000300800 */
[----:B------:R-:W3:Y:S02]  /*38380*/  LDL.LU.64 R26, [R1+0x38] ;  /* 0x00003800011a7983 */ /* 0x000ee40000300a00 */
[----:B------:R-:W-:Y:S02]  /*38390*/  STL.64 [R1+0x160], R8 ;  /* 0x0001600801007387 */ /* 0x000fe40000100a00 */
[----:B------:R0:W-:Y:S02]  /*383a0*/  STL.64 [R1+0x168], R10 ;  /* 0x0001680a01007387 */ /* 0x0001e40000100a00 */
[----:B0-----:R-:W2:Y:S01]  /*383b0*/  LDL.LU.64 R10, [R1+0x3278] ;  /* 0x00327800010a7983 */ /* 0x001ea20000300a00 */
[----:B------:R-:W2:Y:S02]  /*383c0*/  LDL.LU.64 R8, [R1+0x3270] ;  /* 0x0032700001087983 */ /* 0x000ea40000300a00 */
[----:B------:R-:W4:Y:S02]  /*383d0*/  LDL.LU.64 R6, [R1+0x3268] ;  /* 0x0032680001067983 */ /* 0x000f240000300a00 */
[----:B------:R-:W4:Y:S02]  /*383e0*/  LDL.LU.64 R4, [R1+0x3260] ;  /* 0x0032600001047983 */ /* 0x000f240000300a00 */
[----:B------:R-:W-:-:S07]  /*383f0*/  IMAD.MOV.U32 R18, RZ, RZ, R29 ;  /* 0x000000ffff127224 */ /* 0x000fce00078e001d */
[C---:B----4-:R-:W-:Y:S11]  /*38400*/  HMMA.16816.F32.BF16 R4, R20.reuse, R18, R4 ;  /* 0x000000121404723c */ /* 0x050ff60000041804 */
[----:B------:R-:W-:Y:S11]  /*38410*/  @!UPT UIADD3 URZ, URZ, URZ, URZ ;  /* 0x0000003f3f3ff290 */ /* 0x000ff6000fffe03f */
[----:B------:R-:W-:Y:S01]  /*38420*/  @!UPT UIADD3 URZ, URZ, URZ, URZ ;  /* 0x0000003f3f3ff290 */ /* 0x000fe2000fffe03f */
[----:B------:R-:W-:Y:S01]  /*38430*/  STL.64 [R1+0x150], R4 ;  /* 0x0001500401007387 */ /* 0x000fe20000100a00 */
[----:B------:R0:W-:Y:S03]  /*38440*/  STL.64 [R1+0x158], R6 ;  /* 0x0001580601007387 */ /* 0x0001e60000100a00 */
[----:B0-----:R-:W2:Y:S01]  /*38450*/  LDL.LU.64 R6, [R1+0x3258] ;  /* 0x0032580001067983 */ /* 0x001ea20000300a00 */
[----:B------:R2:W-:Y:S02]  /*38460*/  STL.64 [R1+0x3220], R18 ;  /* 0x0032201201007387 */ /* 0x0005e40000100a00 */
[C---:B--2---:R-:W-:Y:S01]  /*38470*/  HMMA.16816.F32.BF16 R16, R20.reuse, R6, R8 ;  /* 0x000000061410723c */ /* 0x044fe20000041808 */
[----:B------:R-:W2:Y:S11]  /*38480*/  LDL.LU R8, [R1+0x110] ;  /* 0x0001100001087983 */ /* 0x000eb60000300800 */
[----:B------:R-:W-:Y:S11]  /*38490*/  @!UPT UIADD3 URZ, URZ, URZ, URZ ;  /* 0x0000003f3f3ff290 */ /* 0x000ff6000fffe03f */
[----:B------:R-:W-:Y:S01]  /*384a0*/  STL.64 [R1+0x140], R16 ;  /* 0x0001401001007387 */ /* 0x000fe20000100a00 */
[----:B------:R-:W-:Y:S02]  /*384b0*/  STL.64 [R1+0x148], R18 ;  /* 0x0001481201007387 */ /* 0x000fe40000100a00 */
[----:B------:R-:W2:Y:S02]  /*384c0*/  LDL.LU R9, [R1+0x114] ;  /* 0x0001140001097983 */ /* 0x000ea40000300800 */
[----:B------:R-:W4:Y:S01]  /*384d0*/  LDL.LU R10, [R1+0x118] ;  /* 0x00011800010a7983 */ /* 0x000f220000300800 */
[----:B------:R-:W4:Y:S01]  /*384e0*/  LDL.LU R11, [R1+0x11c] ;  /* 0x00011c00010b7983 */ /* 0x000f220000300800 */
[----:B---3--:R-:W-:Y:S03]  /*384f0*/  HMMA.16816.F32.BF16 R12, R20, R26, R12 ;  /* 0x0000001a140c723c */ /* 0x008fe6000004180c */
[----:B----4-:R-:W-:Y:S01]  /*38500*/  STL.64 [R1+0x3238], R10 ;  /* 0x0032380a01007387 */ /* 0x010fe20000100a00 */
[----:B--2---:R0:W-:Y:S03]  /*38510*/  STL.64 [R1+0x3230], R8 ;  /* 0x0032300801007387 */ /* 0x0041e60000100a00 */
[----:B0-----:R-:W2:Y:S01]  /*38520*/  LDL.LU R8, [R1+0x120] ;  /* 0x0001200001087983 */ /* 0x001ea20000300800 */
[----:B------:R-:W2:Y:S02]  /*38530*/  LDL.LU R9, [R1+0x124] ;  /* 0x0001240001097983 */ /* 0x000ea40000300800 */
[----:B------:R-:W2:Y:S02]  /*38540*/  LDL.LU R10, [R1+0x128] ;  /* 0x00012800010a7983 */ /* 0x000ea40000300800 */
[----:B------:R-:W2:Y:S01]  /*38550*/  LDL.LU R11, [R1+0x12c] ;  /* 0x00012c00010b7983 */ /* 0x000ea20000300800 */
[----:B------:R-:W3:Y:S01]  /*38560*/  LDL.LU R16, [R1+0xb0] ;  /* 0x0000b00001107983 */ /* 0x000ee20000300800 */
[----:B------:R-:W3:Y:S02]  /*38570*/  LDL.LU R17, [R1+0xb4] ;  /* 0x0000b40001117983 */ /* 0x000ee40000300800 */
[----:B------:R-:W3:Y:S02]  /*38580*/  LDL.LU R18, [R1+0xb8] ;  /* 0x0000b80001127983 */ /* 0x000ee40000300800 */
[----:B------:R-:W3:Y:S01]  /*38590*/  LDL.LU R19, [R1+0xbc] ;  /* 0x0000bc0001137983 */ /* 0x000ee20000300800 */
[----:B------:R0:W-:Y:S01]  /*385a0*/  STL.64 [R1+0x31d0], R6 ;  /* 0x0031d00601007387 */ /* 0x0001e20000100a00 */
[----:B------:R-:W4:Y:S02]  /*385b0*/  LDL.LU R4, [R1+0x80] ;  /* 0x0000800001047983 */ /* 0x000f240000300800 */
[----:B------:R-:W4:Y:S01]  /*385c0*/  LDL.LU R5, [R1+0x84] ;  /* 0x0000840001057983 */ /* 0x000f220000300800 */
[----:B0-----:R-:W2:Y:S01]  /*385d0*/  LDL.LU R6, [R1+0x88] ;  /* 0x0000880001067983 */ /* 0x001ea20000300800 */
[----:B------:R-:W2:Y:S03]  /*385e0*/  LDL.LU R7, [R1+0x8c] ;  /* 0x00008c0001077983 */ /* 0x000ea60000300800 */
[----:B--2---:R0:W-:Y:S01]  /*385f0*/  STL.64 [R1+0x31e0], R6 ;  /* 0x0031e00601007387 */ /* 0x0041e20000100a00 */
[----:B----4-:R-:W-:Y:S02]  /*38600*/  STL.64 [R1+0x31d8], R4 ;  /* 0x0031d80401007387 */ /* 0x010fe40000100a00 */
[----:B0-----:R-:W-:-:S02]  /*38610*/  IMAD.MOV.U32 R6, RZ, RZ, R25 ;  /* 0x000000ffff067224 */ /* 0x001fc400078e0019 */
[----:B------:R-:W-:-:S05]  /*38620*/  IMAD.MOV.U32 R7, RZ, RZ, R24 ;  /* 0x000000ffff077224 */ /* 0x000fca00078e0018 */
[----:B------:R-:W-:Y:S01]  /*38630*/  STL.64 [R1+0x31f8], R6 ;  /* 0x0031f80601007387 */ /* 0x000fe20000100a00 */
[----:B------:R0:W-:Y:S02]  /*38640*/  STL.64 [R1+0x130], R12 ;  /* 0x0001300c01007387 */ /* 0x0001e40000100a00 */
[----:B------:R1:W-:Y:S02]  /*38650*/  STL.64 [R1+0x138], R14 ;  /* 0x0001380e01007387 */ /* 0x0003e40000100a00 */
[----:B0-----:R-:W-:Y:S01]  /*38660*/  IMAD.MOV.U32 R13, RZ, RZ, R26 ;  /* 0x000000ffff0d7224 */ /* 0x001fe200078e001a */
[----:B-1----:R-:W2:Y:S01]  /*38670*/  LDL.LU.64 R14, [R1+0x3250] ;  /* 0x00325000010e7983 */ /* 0x002ea20000300a00 */
[----:B------:R-:W-:Y:S02]  /*38680*/  IMAD.MOV.U32 R12, RZ, RZ, R27 ;  /* 0x000000ffff0c7224 */ /* 0x000fe400078e001b */
[----:B------:R-:W4:Y:S02]  /*38690*/  LDL.LU.64 R26, [R1+0x3248] ;  /* 0x00324800011a7983 */ /* 0x000f240000300a00 */
[----:B------:R-:W2:Y:S01]  /*386a0*/  LDL.LU.64 R24, [R1+0x3240] ;  /* 0x0032400001187983 */ /* 0x000ea20000300a00 */
        /* <DEDUP_REMOVED lines=19> */
[----:B------:R-:W2:Y:S11]  /*387e0*/  LDL.LU R27, [R1+0xac] ;  /* 0x0000ac00011b7983 */ /* 0x000eb60000300800 */
[----:B------:R-:W-:Y:S02]  /*387f0*/  @!UPT UIADD3 URZ, URZ, URZ, URZ ;  /* 0x0000003f3f3ff290 */ /* 0x000fe4000fffe03f */
[----:B------:R-:W-:Y:S01]  /*38800*/  STL.64 [R1+0x110], R8 ;  /* 0x0001100801007387 */ /* 0x000fe20000100a00 */
[----:B------:R0:W-:Y:S03]  /*38810*/  STL.64 [R1+0x118], R10 ;  /* 0x0001180a01007387 */ /* 0x0001e60000100a00 */
[----:B0-----:R-:W3:Y:S01]  /*38820*/  LDL.LU.64 R10, [R1+0x3228] ;  /* 0x00322800010a7983 */ /* 0x001ee20000300a00 */
[----:B------:R-:W-:Y:S01]  /*38830*/  IMAD.MOV.U32 R6, RZ, RZ, R3 ;  /* 0x000000ffff067224 */ /* 0x000fe200078e0003 */
[----:B---3--:R-:W-:Y:S02]  /*38840*/  HMMA.16816.F32.BF16 R20, R20, R10, R16 ;  /* 0x0000000a1414723c */ /* 0x008fe40000041810 */
[----:B------:R-:W3:Y:S01]  /*38850*/  LDL.LU.64 R18, [R1+0x3220] ;  /* 0x0032200001127983 */ /* 0x000ee20000300a00 */
[----:B------:R-:W-:Y:S02]  /*38860*/  IMAD.MOV.U32 R29, RZ, RZ, R10 ;  /* 0x000000ffff1d7224 */ /* 0x000fe400078e000a */
[----:B------:R-:W-:Y:S11]  /*38870*/  IMAD.MOV.U32 R3, RZ, RZ, R11 ;  /* 0x000000ffff037224 */ /* 0x000ff600078e000b */
[----:B------:R-:W-:Y:S07]  /*38880*/  @!UPT UIADD3 URZ, URZ, URZ, URZ ;  /* 0x0000003f3f3ff290 */ /* 0x000fee000fffe03f */
[----:B------:R0:W-:Y:S01]  /*38890*/  STL.64 [R1+0xb0], R20 ;  /* 0x0000b01401007387 */ /* 0x0001e20000100a00 */
[----:B------:R1:W-:Y:S02]  /*388a0*/  STL.64 [R1+0xb8], R22 ;  /* 0x0000b81601007387 */ /* 0x0003e40000100a00 */
[----:B------:R-:W2:Y:S02]  /*388b0*/  LDL.LU.64 R10, [R1+0x3218] ;  /* 0x00321800010a7983 */ /* 0x000ea40000300a00 */
[----:B------:R-:W2:Y:S02]  /*388c0*/  LDL.LU.64 R8, [R1+0x3210] ;  /* 0x0032100001087983 */ /* 0x000ea40000300a00 */
[----:B------:R-:W-:Y:S01]  /*388d0*/  IMAD.MOV.U32 R7, RZ, RZ, R2 ;  /* 0x000000ffff077224 */ /* 0x000fe200078e0002 */
[----:B0-----:R-:W4:Y:S01]  /*388e0*/  LDL.LU R20, [R1+0x70] ;  /* 0x0000700001147983 */ /* 0x001f220000300800 */
[----:B------:R-:W4:Y:S02]  /*388f0*/  LDL.LU R21, [R1+0x74] ;  /* 0x0000740001157983 */ /* 0x000f240000300800 */
[----:B-1----:R-:W4:Y:S02]  /*38900*/  LDL.LU R22, [R1+0x78] ;  /* 0x0000780001167983 */ /* 0x002f240000300800 */
[----:B------:R-:W4:Y:S01]  /*38910*/  LDL.LU R23, [R1+0x7c] ;  /* 0x00007c0001177983 */ /* 0x000f220000300800 */
[C---:B--2---:R-:W-:Y:S01]  /*38920*/  HMMA.16816.F32.BF16 R4, R8.reuse, R6, R24 ;  /* 0x000000060804723c */ /* 0x044fe20000041818 */
[----:B------:R-:W2:Y:S01]  /*38930*/  LDL.LU.64 R26, [R1+0x3208] ;  /* 0x00320800011a7983 */ /* 0x000ea20000300a00 */
[----:B------:R-:W2:Y:S11]  /*38940*/  LDL.LU.64 R24, [R1+0x3200] ;  /* 0x0032000001187983 */ /* 0x000eb60000300a00 */
[----:B------:R-:W-:Y:S10]  /*38950*/  @!UPT UIADD3 URZ, URZ, URZ, URZ ;  /* 0x0000003f3f3ff290 */ /* 0x000ff4000fffe03f */
[----:B------:R-:W-:Y:S01]  /*38960*/  STL.64 [R1+0xa0], R4 ;  /* 0x0000a00401007387 */ /* 0x000fe20000100a00 */
[----:B------:R0:W-:Y:S03]  /*38970*/  STL.64 [R1+0xa8], R6 ;  /* 0x0000a80601007387 */ /* 0x0001e60000100a00 */
[----:B0-----:R-:W2:Y:S04]  /*38980*/  LDL.LU.64 R6, [R1+0x31f8] ;  /* 0x0031f80001067983 */ /* 0x001ea80000300a00 */
[----:B------:R-:W0:Y:S04]  /*38990*/  S2R R2, SR_TID.X ;  /* 0x0000000000027919 */ /* 0x000e280000002100 */
[----:B------:R-:W1:Y:S01]  /*389a0*/  S2R R17, SR_TID.X ;  /* 0x0000000000117919 */ /* 0x000e620000002100 */
[----:B--2---:R-:W-:Y:S03]  /*389b0*/  HMMA.16816.F32.BF16 R4, R8, R6, R24 ;  /* 0x000000060804723c */ /* 0x004fe60000041818 */
[----:B------:R-:W2:Y:S01]  /*389c0*/  LDL.LU.64 R26, [R1+0x31f0] ;  /* 0x0031f000011a7983 */ /* 0x000ea20000300a00 */
[----:B------:R-:W2:Y:S11]  /*389d0*/  LDL.LU.64 R24, [R1+0x31e8] ;  /* 0x0031e80001187983 */ /* 0x000eb60000300a00 */
[----:B------:R-:W-:Y:S08]  /*389e0*/  @!UPT UIADD3 URZ, URZ, URZ, URZ ;  /* 0x0000003f3f3ff290 */ /* 0x000ff0000fffe03f */
[----:B------:R-:W-:Y:S01]  /*389f0*/  STL.64 [R1+0x90], R4 ;  /* 0x0000900401007387 */ /* 0x000fe20000100a00 */
[----:B------:R0:W-:Y:S03]  /*38a00*/  STL.64 [R1+0x98], R6 ;  /* 0x0000980601007387 */ /* 0x0001e60000100a00 */
[----:B0-----:R-:W3:Y:S01]  /*38a10*/  LDL.LU.64 R6, [R1+0x31e0] ;  /* 0x0031e00001067983 */ /* 0x001ee20000300a00 */
[----:B------:R-:W3:Y:S01]  /*38a20*/  LDL.LU.64 R4, [R1+0x31d8] ;  /* 0x0031d80001047983 */ /* 0x000ee20000300a00 */
[----:B------:R-:W-:Y:S01]  /*38a30*/  LOP3.LUT R2, R2, 0x7, RZ, 0xc0, !PT ;  /* 0x0000000702027812 */ /* 0x000fe200078ec0ff */
[----:B-1----:R-:W-:-:S04]  /*38a40*/  IMAD.SHL.U32 R17, R17, 0x2, RZ ;  /* 0x0000000211117824 */ /* 0x002fc800078e00ff */
[----:B------:R-:W-:-:S05]  /*38a50*/  IMAD R2, R2, 0x110, RZ ;  /* 0x0000011002027824 */ /* 0x000fca00078e02ff */
[----:B------:R-:W-:Y:S02]  /*38a60*/  LOP3.LUT R2, R2, 0x30, R17, 0x78, !PT ;  /* 0x0000003002027812 */ /* 0x000fe400078e7811 */
[C---:B---3--:R-:W-:Y:S01]  /*38a70*/  HMMA.16816.F32.BF16 R16, R8.reuse, R18, R4 ;  /* 0x000000120810723c */ /* 0x048fe20000041804 */
[----:B------:R-:W4:Y:S11]  /*38a80*/  LDL.LU.64 R6, [R1+0x31d0] ;  /* 0x0031d00001067983 */ /* 0x000f360000300a00 */
[----:B------:R-:W-:Y:S11]  /*38a90*/  @!UPT UIADD3 URZ, URZ, URZ, URZ ;  /* 0x0000003f3f3ff290 */ /* 0x000ff6000fffe03f */
[----:B------:R-:W-:Y:S01]  /*38aa0*/  STL.64 [R1+0x480], R16 ;  /* 0x0004801001007387 */ /* 0x000fe20000100a00 */
[----:B------:R0:W-:Y:S03]  /*38ab0*/  STL.64 [R1+0x488], R18 ;  /* 0x0004881201007387 */ /* 0x0001e60000100a00 */
[----:B0-----:R-:W3:Y:S01]  /*38ac0*/  LDL.LU.64 R18, [R1+0x31c8] ;  /* 0x0031c80001127983 */ /* 0x001ee20000300a00 */
[----:B------:R-:W3:Y:S01]  /*38ad0*/  LDL.LU.64 R16, [R1+0x31c0] ;  /* 0x0031c00001107983 */ /* 0x000ee20000300a00 */
[----:B----4-:R-:W-:Y:S02]  /*38ae0*/  HMMA.16816.F32.BF16 R20, R8, R6, R20 ;  /* 0x000000060814723c */ /* 0x010fe40000041814 */
[----:B------:R-:W0:Y:S04]  /*38af0*/  LDSM.16.MT88.4 R4, [R0+0x10000] ;  /* 0x010000000004783b */ /* 0x000e280000004200 */
[----:B0-----:R0:W-:Y:S11]  /*38b00*/  STL.64 [R1+0x3180], R6 ;  /* 0x0031800601007387 */ /* 0x0011f60000100a00 */
[----:B------:R-:W-:Y:S06]  /*38b10*/  @!UPT UIADD3 URZ, URZ, URZ, URZ ;  /* 0x0000003f3f3ff290 */ /* 0x000fec000fffe03f */
[----:B------:R-:W-:Y:S02]  /*38b20*/  STL.64 [R1+0x470], R20 ;  /* 0x0004701401007387 */ /* 0x000fe40000100a00 */
[----:B------:R-:W-:Y:S02]  /*38b30*/  STL.64 [R1+0x478], R22 ;  /* 0x0004781601007387 */ /* 0x000fe40000100a00 */
[----:B------:R3:W-:Y:S01]  /*38b40*/  STL.64 [R1+0x3178], R4 ;  /* 0x0031780401007387 */ /* 0x0007e20000100a00 */
[----:B------:R-:W-:Y:S01]  /*38b50*/  LDSM.16.M88.4 R20, [R2+0x20080] ;  /* 0x020080000214783b */ /* 0x000fe20000000200 */
[----:B0-----:R-:W-:Y:S02]  /*38b60*/  IMAD.MOV.U32 R6, RZ, RZ, R13 ;  /* 0x000000ffff067224 */ /* 0x001fe400078e000d */
[----:B------:R-:W-:-:S07]  /*38b70*/  IMAD.MOV.U32 R7, RZ, RZ, R12 ;  /* 0x000000ffff077224 */ /* 0x000fce00078e000c */
[C---:B---3--:R-:W-:Y:S01]  /*38b80*/  HMMA.16816.F32.BF16 R4, R8.reuse, R6, R16 ;  /* 0x000000060804723c */ /* 0x048fe20000041810 */
[----:B------:R-:W3:Y:S01]  /*38b90*/  LDL.LU.64 R18, [R1+0x31b8] ;  /* 0x0031b80001127983 */ /* 0x000ee20000300a00 */
[----:B------:R-:W3:Y:S11]  /*38ba0*/  LDL.LU.64 R16, [R1+0x31b0] ;  /* 0x0031b00001107983 */ /* 0x000ef60000300a00 */
[----:B------:R-:W-:Y:S10]  /*38bb0*/  @!UPT UIADD3 URZ, URZ, URZ, URZ ;  /* 0x0000003f3f3ff290 */ /* 0x000ff4000fffe03f */
[----:B------:R-:W-:Y:S01]  /*38bc0*/  STL.64 [R1+0x220], R4 ;  /* 0x0002200401007387 */ /* 0x000fe20000100a00 */
[----:B------:R-:W-:Y:S02]  /*38bd0*/  STL.64 [R1+0x228], R6 ;  /* 0x0002280601007387 */ /* 0x000fe40000100a00 */
[----:B------:R-:W0:Y:S02]  /*38be0*/  LDSM.16.M88.4 R4, [R2+0x20880] ;  /* 0x020880000204783b */ /* 0x000e240000000200 */
[----:B0-----:R-:W-:Y:S02]  /*38bf0*/  STL.64 [R1+0x30], R4 ;  /* 0x0000300401007387 */ /* 0x001fe40000100a00 */
[----:B------:R-:W-:Y:S02]  /*38c00*/  IMAD.MOV.U32 R13, RZ, RZ, R4 ;  /* 0x000000ffff0d7224 */ /* 0x000fe400078e0004 */
[----:B------:R3:W-:Y:S02]  /*38c10*/  STL.64 [R1+0x38], R6 ;  /* 0x0000380601007387 */ /* 0x0007e40000100a00 */
[----:B------:R-:W-:Y:S01]  /*38c20*/  IMAD.MOV.U32 R12, RZ, RZ, R5 ;  /* 0x000000ffff0c7224 */ /* 0x000fe200078e0005 */
[----:B------:R-:W-:Y:S04]  /*38c30*/  STL.64 [R1+0x31a0], R14 ;  /* 0x0031a00e01007387 */ /* 0x000fe80000100a00 */
[----:B------:R-:W-:Y:S01]  /*38c40*/  STL.64 [R1+0x3198], R12 ;  /* 0x0031980c01007387 */ /* 0x000fe20000100a00 */
[----:B--2---:R-:W-:Y:S02]  /*38c50*/  STL.64 [R1+0x3188], R24 ;  /* 0x0031881801007387 */ /* 0x004fe40000100a00 */
[----:B------:R-:W-:Y:S02]  /*38c60*/  STL.64 [R1+0x40], R20 ;  /* 0x0000401401007387 */ /* 0x000fe40000100a00 */
[----:B------:R-:W0:Y:S01]  /*38c70*/  LDSM.16.M88.4 R12, [R2+0x21880] ;  /* 0x02188000020c783b */ /* 0x000e220000000200 */
[----:B---3--:R-:W-:Y:S11]  /*38c80*/  HMMA.16816.F32.BF16 R4, R8, R26, R16 ;  /* 0x0000001a0804723c */ /* 0x008ff60000041810 */
[----:B------:R-:W-:Y:S11]  /*38c90*/  @!UPT UIADD3 URZ, URZ, URZ, URZ ;  /* 0x0000003f3f3ff290 */ /* 0x000ff6000fffe03f */
[----:B------:R-:W-:Y:S01]  /*38ca0*/  @!UPT UIADD3 URZ, URZ, URZ, URZ ;  /* 0x0000003f3f3ff290 */ /* 0x000fe2000fffe03f */
[----:B------:R-:W-:Y:S01]  /*38cb0*/  STL.64 [R1+0x340], R4 ;  /* 0x0003400401007387 */ /* 0x000fe20000100a00 */
[----:B------:R1:W-:Y:S02]  /*38cc0*/  STL.64 [R1+0x348], R6 ;  /* 0x0003480601007387 */ /* 0x0003e40000100a00 */
[----:B------:R-:W-:Y:S02]  /*38cd0*/  STL.64 [R1+0x48], R22 ;  /* 0x0000481601007387 */ /* 0x000fe40000100a00 */
[----:B------:R-:W2:Y:S01]  /*38ce0*/  LDL.LU R16, [R1+0x2d0] ;  /* 0x0002d00001107983 */ /* 0x000ea20000300800 */
[----:B------:R-:W2:Y:S01]  /*38cf0*/  LDL.LU R17, [R1+0x2d4] ;  /* 0x0002d40001117983 */ /* 0x000ea20000300800 */
[----:B------:R-:W3:Y:S02]  /*38d00*/  LDL.LU R18, [R1+0x2d8] ;  /* 0x0002d80001127983 */ /* 0x000ee40000300800 */
[----:B------:R-:W3:Y:S02]  /*38d10*/  LDL.LU R19, [R1+0x2dc] ;  /* 0x0002dc0001137983 */ /* 0x000ee40000300800 */
[----:B-1----:R-:W-:-:S02]  /*38d20*/  IMAD.MOV.U32 R6, RZ, RZ, R29 ;  /* 0x000000ffff067224 */ /* 0x002fc400078e001d */
[----:B------:R-:W-:Y:S01]  /*38d30*/  IMAD.MOV.U32 R7, RZ, RZ, R3 ;  /* 0x000000ffff077224 */ /* 0x000fe200078e0003 */
[----:B------:R-:W4:Y:S01]  /*38d40*/  LDL.LU R29, [R1+0x31ac] ;  /* 0x0031ac00011d7983 */ /* 0x000f220000300800 */
[----:B------:R-:W4:Y:S03]  /*38d50*/  LDL.LU R3, [R1+0x31a8] ;  /* 0x0031a80001037983 */ /* 0x000f260000300800 */
[----:B------:R1:W-:Y:S01]  /*38d60*/  STL.64 [R1+0x3190], R6 ;  /* 0x0031900601007387 */ /* 0x0003e20000100a00 */
[----:B------:R-:W4:Y:S02]  /*38d70*/  LDL.LU R24, [R1+0x330] ;  /* 0x0003300001187983 */ /* 0x000f240000300800 */
[----:B------:R-:W4:Y:S02]  /*38d80*/  LDL.LU R25, [R1+0x334] ;  /* 0x0003340001197983 */ /* 0x000f240000300800 */
[----:B------:R-:W4:Y:S01]  /*38d90*/  LDL.LU R26, [R1+0x338] ;  /* 0x00033800011a7983 */ /* 0x000f220000300800 */
[----:B------:R-:W4:Y:S01]  /*38da0*/  LDL.LU R27, [R1+0x33c] ;  /* 0x00033c00011b7983 */ /* 0x000f220000300800 */
[----:B------:R-:W4:Y:S02]  /*38db0*/  LDL.LU R4, [R1+0x350] ;  /* 0x0003500001047983 */ /* 0x000f240000300800 */
[----:B------:R-:W4:Y:S01]  /*38dc0*/  LDL.LU R5, [R1+0x354] ;  /* 0x0003540001057983 */ /* 0x000f220000300800 */
        /* <DEDUP_REMOVED lines=13> */
[----:B----4-:R-:W-:-:S02]  /*38ea0*/  IMAD.MOV.U32 R19, RZ, RZ, R3 ;  /* 0x000000ffff137224 */ /* 0x010fc400078e0003 */
[----:B0-----:R-:W-:-:S03]  /*38eb0*/  IMAD.MOV.U32 R22, RZ, RZ, R12 ;  /* 0x000000ffff167224 */ /* 0x001fc600078e000c */
[----:B---3--:R-:W-:Y:S01]  /*38ec0*/  STL.64 [R1+0x3148], R18 ;  /* 0x0031481201007387 */ /* 0x008fe20000100a00 */
[----:B--2---:R-:W-:Y:S02]  /*38ed0*/  STL.64 [R1+0x3140], R16 ;  /* 0x0031401001007387 */ /* 0x004fe40000100a00 */
[----:B------:R-:W0:Y:S04]  /*38ee0*/  LDSM.16.M88.4 R16, [R2+0x21080] ;  /* 0x021080000210783b */ /* 0x000e280000000200 */
[----:B0-----:R-:W-:-:S05]  /*38ef0*/  IMAD.MOV.U32 R3, RZ, RZ, R19 ;  /* 0x000000ffff037224 */ /* 0x001fca00078e0013 */
[----:B------:R0:W-:Y:S01]  /*38f00*/  STL [R1+0x2e08], R3 ;  /* 0x002e080301007387 */ /* 0x0001e20000100800 */
[----:B------:R-:W-:Y:S02]  /*38f10*/  STL.64 [R1], R12 ;  /* 0x0000000c01007387 */ /* 0x000fe40000100a00 */
[----:B------:R1:W-:Y:S02]  /*38f20*/  STL.64 [R1+0x8], R14 ;  /* 0x0000080e01007387 */ /* 0x0003e40000100a00 */
[----:B0-----:R-:W-:Y:S01]  /*38f30*/  IMAD.MOV.U32 R3, RZ, RZ, R13 ;  /* 0x000000ffff037224 */ /* 0x001fe200078e000d */
[----:B-1----:R-:W2:Y:S01]  /*38f40*/  LDL.LU.64 R14, [R1+0x31a0] ;  /* 0x0031a000010e7983 */ /* 0x002ea20000300a00 */
[----:B------:R-:W3:Y:S02]  /*38f50*/  LDL.LU.64 R12, [R1+0x3198] ;  /* 0x00319800010c7983 */ /* 0x000ee40000300a00 */
[----:B------:R-:W-:Y:S02]  /*38f60*/  STL.64 [R1+0x10], R16 ;  /* 0x0000101001007387 */ /* 0x000fe40000100a00 */
[----:B------:R-:W-:Y:S01]  /*38f70*/  STL.64 [R1+0x18], R18 ;  /* 0x0000181201007387 */ /* 0x000fe20000100a00 */
[----:B------:R3:W-:Y:S02]  /*38f80*/  STL.64 [R1+0x3158], R16 ;  /* 0x0031581001007387 */ /* 0x0007e40000100a00 */
[----:B---3--:R-:W-:-:S02]  /*38f90*/  IMAD.MOV.U32 R16, RZ, RZ, R13 ;  /* 0x000000ffff107224 */ /* 0x008fc400078e000d */
[----:B------:R-:W-:-:S05]  /*38fa0*/  IMAD.MOV.U32 R17, RZ, RZ, R12 ;  /* 0x000000ffff117224 */ /* 0x000fca00078e000c */
[----:B------:R0:W-:Y:S01]  /*38fb0*/  STL.64 [R1+0x3170], R16 ;  /* 0x0031701001007387 */ /* 0x0001e20000100a00 */
[C---:B--2---:R-:W-:Y:S03]  /*38fc0*/  HMMA.16816.F32.BF16 R12, R8.reuse, R14, R4 ;  /* 0x0000000e080c723c */ /* 0x044fe60000041804 */
[----:B0-----:R-:W2:Y:S01]  /*38fd0*/  LDL.LU R16, [R1+0x320] ;  /* 0x0003200001107983 */ /* 0x001ea20000300800 */
[----:B------:R-:W2:Y:S02]  /*38fe0*/  LDL.LU R17, [R1+0x324] ;  /* 0x0003240001117983 */ /* 0x000ea40000300800 */
[----:B------:R-:W2:Y:S02]  /*38ff0*/  LDL.LU R18, [R1+0x328] ;  /* 0x0003280001127983 */ /* 0x000ea40000300800 */
[----:B------:R-:W2:Y:S01]  /*39000*/  LDL.LU R19, [R1+0x32c] ;  /* 0x00032c0001137983 */ /* 0x000ea20000300800 */
[----:B------:R-:W3:Y:S11]  /*39010*/  LDL.LU.64 R6, [R1+0x3190] ;  /* 0x0031900001067983 */ /* 0x000ef60000300a00 */
[----:B------:R-:W-:Y:S03]  /*39020*/  @!UPT UIADD3 URZ, URZ, URZ, URZ ;  /* 0x0000003f3f3ff290 */ /* 0x000fe6000fffe03f */
[----:B------:R-:W-:Y:S01]  /*39030*/  STL.64 [R1+0x460], R12 ;  /* 0x0004600c01007387 */ /* 0x000fe20000100a00 */
[----:B------:R-:W-:Y:S02]  /*39040*/  STL.64 [R1+0x468], R14 ;  /* 0x0004680e01007387 */ /* 0x000fe40000100a00 */
[----:B------:R-:W-:Y:S01]  /*39050*/  LDSM.16.M88.4 R12, [R2+0x22080] ;  /* 0x02208000020c783b */ /* 0x000fe20000000200 */
[----:B---3--:R-:W-:Y:S01]  /*39060*/  HMMA.16816.F32.BF16 R8, R8, R6, R24 ;  /* 0x000000060808723c */ /* 0x008fe20000041818 */
[----:B------:R-:W3:Y:S02]  /*39070*/  LDL.LU.64 R24, [R1+0x3188] ;  /* 0x0031880001187983 */ /* 0x000ee40000300a00 */
[----:B------:R-:W2:Y:S02]  /*39080*/  LDL.LU.64 R6, [R1+0x3180] ;  /* 0x0031800001067983 */ /* 0x000ea40000300a00 */
[----:B------:R-:W2:Y:S11]  /*39090*/  LDL.LU.64 R4, [R1+0x3178] ;  /* 0x0031780001047983 */ /* 0x000eb60000300a00 */
[----:B------:R-:W-:Y:S07]  /*390a0*/  @!UPT UIADD3 URZ, URZ, URZ, URZ ;  /* 0x0000003f3f3ff290 */ /* 0x000fee000fffe03f */
[----:B------:R0:W-:Y:S01]  /*390b0*/  STL.64 [R1+0x330], R8 ;  /* 0x0003300801007387 */ /* 0x0001e20000100a00 */
[----:B------:R-:W-:Y:S02]  /*390c0*/  STL.64 [R1+0x338], R10 ;  /* 0x0003380a01007387 */ /* 0x000fe40000100a00 */
[----:B0-----:R-:W-:Y:S02]  /*390d0*/  IMAD.MOV.U32 R8, RZ, RZ, R22 ;  /* 0x000000ffff087224 */ /* 0x001fe400078e0016 */
[----:B------:R-:W-:-:S05]  /*390e0*/  IMAD.MOV.U32 R9, RZ, RZ, R3 ;  /* 0x000000ffff097224 */ /* 0x000fca00078e0003 */
[----:B------:R0:W-:Y:S04]  /*390f0*/  STL.64 [R1+0x3150], R8 ;  /* 0x0031500801007387 */ /* 0x0001e80000100a00 */
[----:B0-----:R-:W4:Y:S01]  /*39100*/  LDL.LU R8, [R1+0x300] ;  /* 0x0003000001087983 */ /* 0x001f220000300800 */
[----:B------:R-:W4:Y:S02]  /*39110*/  LDL.LU R9, [R1+0x304] ;  /* 0x0003040001097983 */ /* 0x000f240000300800 */
[----:B------:R-:W3:Y:S02]  /*39120*/  LDL.LU R10, [R1+0x308] ;  /* 0x00030800010a7983 */ /* 0x000ee40000300800 */
[----:B------:R-:W3:Y:S01]  /*39130*/  LDL.LU R11, [R1+0x30c] ;  /* 0x00030c00010b7983 */ /* 0x000ee20000300800 */
[----:B--2---:R-:W-:Y:S01]  /*39140*/  HMMA.16816.F32.BF16 R20, R4, R20, R16 ;  /* 0x000000140414723c */ /* 0x004fe20000041810 */
[----:B---3--:R0:W-:Y:S02]  /*39150*/  STL.64 [R1+0x3168], R10 ;  /* 0x0031680a01007387 */ /* 0x0081e40000100a00 */
[----:B0-----:R-:W-:-:S02]  /*39160*/  IMAD.MOV.U32 R10, RZ, RZ, R25 ;  /* 0x000000ffff0a7224 */ /* 0x001fc400078e0019 */
[----:B------:R-:W-:Y:S02]  /*39170*/  IMAD.MOV.U32 R11, RZ, RZ, R24 ;  /* 0x000000ffff0b7224 */ /* 0x000fe400078e0018 */
[----:B------:R-:W0:Y:S04]  /*39180*/  LDSM.16.M88.4 R24, [R2+0x22880] ;  /* 0x022880000218783b */ /* 0x000e280000000200 */
[----:B----4-:R1:W-:Y:S04]  /*39190*/  STL.64 [R1+0x3160], R8 ;  /* 0x0031600801007387 */ /* 0x0103e80000100a00 */
[----:B-1----:R-:W2:Y:S01]  /*391a0*/  LDL.LU R8, [R1+0x310] ;  /* 0x0003100001087983 */ /* 0x002ea20000300800 */
[----:B------:R-:W2:Y:S03]  /*391b0*/  LDL.LU R9, [R1+0x314] ;  /* 0x0003140001097983 */ /* 0x000ea60000300800 */
[----:B0-----:R-:W-:Y:S01]  /*391c0*/  STL [R1+0x2d3c], R26 ;  /* 0x002d3c1a01007387 */ /* 0x001fe20000100800 */
[----:B------:R-:W-:Y:S02]  /*391d0*/  STL.64 [R1+0x20], R12 ;  /* 0x0000200c01007387 */ /* 0x000fe40000100a00 */
[----:B------:R-:W-:Y:S02]  /*391e0*/  STL.64 [R1+0x28], R14 ;  /* 0x0000280e01007387 */ /* 0x000fe40000100a00 */
[----:B------:R-:W-:Y:S01]  /*391f0*/  STL [R1+0x2d38], R27 ;  /* 0x002d381b01007387 */ /* 0x000fe20000100800 */
[----:B------:R-:W2:Y:S01]  /*39200*/  LDL.LU.64 R16, [R1+0x3170] ;  /* 0x0031700001107983 */ /* 0x000ea20000300a00 */
[----:B------:R-:W-:Y:S02]  /*39210*/  STL.64 [R1+0x320], R20 ;  /* 0x0003201401007387 */ /* 0x000fe40000100a00 */
[----:B------:R-:W-:Y:S02]  /*39220*/  STL.64 [R1+0x328], R22 ;  /* 0x0003281601007387 */ /* 0x000fe40000100a00 */
[----:B------:R-:W-:Y:S01]  /*39230*/  LDSM.16.M88.4 R20, [R2+0x23080] ;  /* 0x023080000214783b */ /* 0x000fe20000000200 */
[----:B--2---:R-:W-:Y:S03]  /*39240*/  HMMA.16816.F32.BF16 R16, R4, R16, R8 ;  /* 0x000000100410723c */ /* 0x004fe60000041808 */
[----:B------:R-:W2:Y:S01]  /*39250*/  LDL.LU.64 R10, [R1+0x3168] ;  /* 0x00316800010a7983 */ /* 0x000ea20000300a00 */
[----:B------:R-:W2:Y:S11]  /*39260*/  LDL.LU.64 R8, [R1+0x3160] ;  /* 0x0031600001087983 */ /* 0x000eb60000300a00 */
[----:B------:R-:W-:Y:S08]  /*39270*/  @!UPT UIADD3 URZ, URZ, URZ, URZ ;  /* 0x0000003f3f3ff290 */ /* 0x000ff0000fffe03f */
[----:B------:R-:W-:Y:S01]  /*39280*/  STL.64 [R1+0x310], R16 ;  /* 0x0003101001007387 */ /* 0x000fe20000100a00 */
[----:B------:R-:W-:Y:S02]  /*39290*/  STL.64 [R1+0x318], R18 ;  /* 0x0003181201007387 */ /* 0x000fe40000100a00 */
[----:B------:R-:W0:Y:S02]  /*392a0*/  LDSM.16.M88.4 R16, [R2+0x23880] ;  /* 0x023880000210783b */ /* 0x000e240000000200 */
[----:B0-----:R0:W-:Y:S02]  /*392b0*/  STL.64 [R1+0x80], R16 ;  /* 0x0000801001007387 */ /* 0x0011e40000100a00 */
[----:B------:R-:W-:Y:S02]  /*392c0*/  IMAD.MOV.U32 R27, RZ, RZ, R16 ;  /* 0x000000ffff1b7224 */ /* 0x000fe400078e0010 */
[----:B------:R-:W-:Y:S02]  /*392d0*/  STL.64 [R1+0x88], R18 ;  /* 0x0000881201007387 */ /* 0x000fe40000100a00 */
[----:B------:R-:W-:-:S02]  /*392e0*/  IMAD.MOV.U32 R26, RZ, RZ, R17 ;  /* 0x000000ffff1a7224 */ /* 0x000fc400078e0011 */
[----:B0-----:R-:W2:Y:S02]  /*392f0*/  LDL.LU.64 R16, [R1+0x3158] ;  /* 0x0031580001107983 */ /* 0x001ea40000300a00 */
[C---:B--2---:R-:W-:Y:S01]  /*39300*/  HMMA.16816.F32.BF16 R8, R4.reuse, R16, R8 ;  /* 0x000000100408723c */ /* 0x044fe20000041808 */
[----:B------:R-:W-:Y:S11]  /*39310*/  IMAD.MOV.U32 R2, RZ, RZ, R17 ;  /* 0x000000ffff027224 */ /* 0x000ff600078e0011 */
[----:B------:R-:W-:Y:S11]  /*39320*/  @!UPT UIADD3 URZ, URZ, URZ, URZ ;  /* 0x0000003f3f3ff290 */ /* 0x000ff6000fffe03f */
[----:B------:R0:W-:Y:S01]  /*39330*/  STL.64 [R1+0x300], R8 ;  /* 0x0003000801007387 */ /* 0x0001e20000100a00 */
[----:B------:R1:W-:Y:S03]  /*39340*/  STL.64 [R1+0x308], R10 ;  /* 0x0003080a01007387 */ /* 0x0003e60000100a00 */
[----:B0-----:R-:W1:Y:S01]  /*39350*/  LDL.LU.64 R8, [R1+0x3150] ;  /* 0x0031500001087983 */ /* 0x001e620000300a00 */
[----:B------:R-:W1:Y:S02]  /*39360*/  LDL.LU.64 R18, [R1+0x3148] ;  /* 0x0031480001127983 */ /* 0x000e640000300a00 */
[----:B------:R-:W1:Y:S02]  /*39370*/  LDL.LU.64 R16, [R1+0x3140] ;  /* 0x0031400001107983 */ /* 0x000e640000300a00 */
[----:B------:R-:W-:Y:S01]  /*39380*/  STL.64 [R1+0x70], R20 ;  /* 0x0000701401007387 */ /* 0x000fe20000100a00 */
[----:B------:R-:W-:Y:S01]  /*39390*/  STL.64 [R1+0x78], R22 ;  /* 0x0000781601007387 */ /* 0x000fe20000100a00 */
[C---:B-1----:R-:W-:Y:S03]  /*393a0*/  HMMA.16816.F32.BF16 R8, R4.reuse, R8, R16 ;  /* 0x000000080408723c */ /* 0x042fe60000041810 */
[----:B------:R-:W2:Y:S01]  /*393b0*/  LDL.LU.64 R18, [R1+0x3138] ;  /* 0x0031380001127983 */ /* 0x000ea20000300a00 */
[----:B------:R-:W2:Y:S11]  /*393c0*/  LDL.LU.64 R16, [R1+0x3130] ;  /* 0x0031300001107983 */ /* 0x000eb60000300a00 */
[----:B------:R-:W-:Y:S08]  /*393d0*/  @!UPT UIADD3 URZ, URZ, URZ, URZ ;  /* 0x0000003f3f3ff290 */ /* 0x000ff0000fffe03f */
[----:B------:R-:W-:Y:S01]  /*393e0*/  STL.64 [R1+0x2f0], R8 ;  /* 0x0002f00801007387 */ /* 0x000fe20000100a00 */
[----:B------:R-:W-:Y:S02]  /*393f0*/  STL [R1+0x2fc], R11 ;  /* 0x0002fc0b01007387 */ /* 0x000fe40000100800 */
[----:B------:R-:W-:Y:S02]  /*39400*/  IMAD.MOV.U32 R3, RZ, RZ, R10 ;  /* 0x000000ffff037224 */ /* 0x000fe400078e000a */
[----:B------:R-:W0:Y:S04]  /*39410*/  LDSM.16.MT88.4 R8, [R0+0x10080] ;  /* 0x010080000008783b */ /* 0x000e280000004200 */
[----:B------:R-:W-:Y:S04]  /*39420*/  STL [R1+0x2e0c], R3 ;  /* 0x002e0c0301007387 */ /* 0x000fe80000100800 */
[----:B0-----:R-:W-:Y:S01]  /*39430*/  STL.64 [R1+0x3118], R10 ;  /* 0x0031180a01007387 */ /* 0x001fe20000100a00 */
[----:B------:R0:W-:Y:S03]  /*39440*/  STL.64 [R1+0x3110], R8 ;  /* 0x0031100801007387 */ /* 0x0001e60000100a00 */
[----:B0-----:R-:W3:Y:S01]  /*39450*/  LDL.LU R8, [R1+0x2c0] ;  /* 0x0002c00001087983 */ /* 0x001ee20000300800 */
[----:B------:R-:W3:Y:S02]  /*39460*/  LDL.LU R9, [R1+0x2c4] ;  /* 0x0002c40001097983 */ /* 0x000ee40000300800 */
[----:B------:R-:W3:Y:S02]  /*39470*/  LDL.LU R10, [R1+0x2c8] ;  /* 0x0002c800010a7983 */ /* 0x000ee40000300800 */
[----:B------:R-:W3:Y:S01]  /*39480*/  LDL.LU R11, [R1+0x2cc] ;  /* 0x0002cc00010b7983 */ /* 0x000ee20000300800 */
[C---:B--2---:R-:W-:Y:S01]  /*39490*/  HMMA.16816.F32.BF16 R12, R4.reuse, R12, R16 ;  /* 0x0000000c040c723c */ /* 0x044fe20000041810 */
[----:B------:R-:W2:Y:S01]  /*394a0*/  LDL.LU.64 R18, [R1+0x3128] ;  /* 0x0031280001127983 */ /* 0x000ea20000300a00 */
[----:B------:R-:W2:Y:S11]  /*394b0*/  LDL.LU.64 R16, [R1+0x3120] ;  /* 0x0031200001107983 */ /* 0x000eb60000300a00 */
[----:B------:R-:W-:Y:S10]  /*394c0*/  @!UPT UIADD3 URZ, URZ, URZ, URZ ;  /* 0x0000003f3f3ff290 */ /* 0x000ff4000fffe03f */
[----:B------:R-:W-:Y:S01]  /*394d0*/  STL.64 [R1+0x2e0], R12 ;  /* 0x0002e00c01007387 */ /* 0x000fe20000100a00 */
[----:B------:R-:W-:Y:S02]  /*394e0*/  STL.64 [R1+0x2e8], R14 ;  /* 0x0002e80e01007387 */ /* 0x000fe40000100a00 */
[----:B------:R-:W0:Y:S02]  /*394f0*/  LDSM.16.MT88.4 R12, [R0+0x10100] ;  /* 0x01010000000c783b */ /* 0x000e240000004200 */
[----:B0-----:R-:W-:Y:S02]  /*39500*/  STL.64 [R1+0x3098], R14 ;  /* 0x0030980e01007387 */ /* 0x001fe40000100a00 */
[----:B------:R-:W-:Y:S01]  /*39510*/  STL.64 [R1+0x3090], R12 ;  /* 0x0030900c01007387 */ /* 0x000fe20000100a00 */
[C---:B---3--:R-:W-:Y:S08]  /*39520*/  HMMA.16816.F32.BF16 R20, R4.reuse, R20, R8 ;  /* 0x000000140414723c */ /* 0x048ff00000041808 */
[----:B--2---:R-:W-:Y:S11]  /*39530*/  HMMA.16816.F32.BF16 R16, R4, R24, R16 ;  /* 0x000000180410723c */ /* 0x004ff60000041810 */
[----:B------:R-:W-:Y:S11]  /*39540*/  @!UPT UIADD3 URZ, URZ, URZ, URZ ;  /* 0x0000003f3f3ff290 */ /* 0x000ff6000fffe03f */
[----:B------:R-:W-:Y:S01]  /*39550*/  @!UPT UIADD3 URZ, URZ, URZ, URZ ;  /* 0x0000003f3f3ff290 */ /* 0x000fe2000fffe03f */
[----:B------:R-:W-:Y:S01]  /*39560*/  STL.64 [R1+0x2d0], R16 ;  /* 0x0002d01001007387 */ /* 0x000fe20000100a00 */
[----:B------:R-:W-:Y:S02]  /*39570*/  STL [R1+0x2d8], R18 ;  /* 0x0002d81201007387 */ /* 0x000fe40000100800 */
[----:B------:R-:W-:Y:S02]  /*39580*/  IMAD.MOV.U32 R3, RZ, RZ, R19 ;  /* 0x000000ffff037224 */ /* 0x000fe400078e0013 */
[----:B------:R-:W0:Y:S04]  /*39590*/  LDSM.16.MT88.4 R16, [R0+0x10180] ;  /* 0x010180000010783b */ /* 0x000e280000004200 */
[----:B------:R-:W-:Y:S04]  /*395a0*/  STL [R1+0x2ed0], R3 ;  /* 0x002ed00301007387 */ /* 0x000fe80000100800 */
[----:B0-----:R-:W-:Y:S01]  /*395b0*/  STL.64 [R1+0x3028], R18 ;  /* 0x0030281201007387 */ /* 0x001fe20000100a00 */
[----:B------:R0:W-:Y:S03]  /*395c0*/  STL.64 [R1+0x3020], R16 ;  /* 0x0030201001007387 */ /* 0x0001e60000100a00 */
[----:B0-----:R-:W2:Y:S01]  /*395d0*/  LDL.LU R16, [R1+0x210] ;  /* 0x0002100001107983 */ /* 0x001ea20000300800 */
[----:B------:R-:W2:Y:S02]  /*395e0*/  LDL.LU R17, [R1+0x214] ;  /* 0x0002140001117983 */ /* 0x000ea40000300800 */
[----:B------:R-:W3:Y:S02]  /*395f0*/  LDL.LU.64 R10, [R1+0x3118] ;  /* 0x00311800010a7983 */ /* 0x000ee40000300a00 */
[----:B------:R-:W3:Y:S01]  /*39600*/  LDL.LU.64 R8, [R1+0x3110] ;  /* 0x0031100001087983 */ /* 0x000ee20000300a00 */
[----:B------:R-:W-:Y:S01]  /*39610*/  STL.64 [R1+0x2c0], R20 ;  /* 0x0002c01401007387 */ /* 0x000fe20000100a00 */
[----:B------:R-:W-:Y:S02]  /*39620*/  STL.64 [R1+0x2c8], R22 ;  /* 0x0002c81601007387 */ /* 0x000fe40000100a00 */
[----:B------:R-:W0:Y:S02]  /*39630*/  LDSM.16.MT88.4 R20, [R0+0x10200] ;  /* 0x010200000014783b */ /* 0x000e240000004200 */
[----:B0-----:R-:W-:Y:S02]  /*39640*/  STL.64 [R1+0x2fb0], R22 ;  /* 0x002fb01601007387 */ /* 0x001fe40000100a00 */
[----:B------:R0:W-:Y:S02]  /*39650*/  STL.64 [R1+0x2fa8], R20 ;  /* 0x002fa81401007387 */ /* 0x0001e40000100a00 */
[----:B0-----:R-:W4:Y:S01]  /*39660*/  LDL.64 R20, [R1+0x70] ;  /* 0x0000700001147983 */ /* 0x001f220000100a00 */
[----:B------:R-:W-:-:S02]  /*39670*/  IMAD.MOV.U32 R12, RZ, RZ, R27 ;  /* 0x000000ffff0c7224 */ /* 0x000fc400078e001b */
[----:B------:R-:W-:Y:S02]  /*39680*/  IMAD.MOV.U32 R13, RZ, RZ, R26 ;  /* 0x000000ffff0d7224 */ /* 0x000fe400078e001a */
[----:B------:R-:W-:Y:S02]  /*39690*/  IMAD.MOV.U32 R18, RZ, RZ, R29 ;  /* 0x000000ffff127224 */ /* 0x000fe400078e001d */
[----:B------:R-:W-:-:S07]  /*396a0*/  IMAD.MOV.U32 R19, RZ, RZ, R28 ;  /* 0x000000ffff137224 */ /* 0x000fce00078e001c */
[----:B--2---:R-:W-:Y:S01]  /*396b0*/  HMMA.16816.F32.BF16 R12, R4, R12, R16 ;  /* 0x0000000c040c723c */ /* 0x004fe20000041810 */
[----:B------:R-:W0:Y:S11]  /*396c0*/  LDSM.16.MT88.4 R4, [R0+0x10280] ;  /* 0x010280000004783b */ /* 0x000e360000004200 */
[----:B------:R-:W-:Y:S11]  /*396d0*/  @!UPT UIADD3 URZ, URZ, URZ, URZ ;  /* 0x0000003f3f3ff290 */ /* 0x000ff6000fffe03f */
[----:B------:R-:W-:Y:S01]  /*396e0*/  @!UPT UIADD3 URZ, URZ, URZ, URZ ;  /* 0x0000003f3f3ff290 */ /* 0x000fe2000fffe03f */
[----:B------:R-:W-:Y:S02]  /*396f0*/  IMAD.MOV.U32 R26, RZ, RZ, R12 ;  /* 0x000000ffff1a7224 */ /* 0x000fe400078e000c */
[----:B------:R-:W-:Y:S01]  /*39700*/  IMAD.MOV.U32 R27, RZ, RZ, R13 ;  /* 0x000000ffff1b7224 */ /* 0x000fe200078e000d */
[----:B----4-:R-:W-:Y:S04]  /*39710*/  STL.64 [R1+0x30a8], R20 ;  /* 0x0030a81401007387 */ /* 0x010fe80000100a00 */
[----:B------:R-:W-:Y:S02]  /*39720*/  STL.64 [R1+0x30b8], R26 ;  /* 0x0030b81a01007387 */ /* 0x000fe40000100a00 */
[----:B------:R1:W-:Y:S02]  /*39730*/  STL.64 [R1+0x30b0], R24 ;  /* 0x0030b01801007387 */ /* 0x0003e40000100a00 */
[----:B-1----:R-:W2:Y:S01]  /*39740*/  LDL.LU R24, [R1+0x1c0] ;  /* 0x0001c00001187983 */ /* 0x002ea20000300800 */
[----:B------:R-:W2:Y:S02]  /*39750*/  LDL.LU R25, [R1+0x1c4] ;  /* 0x0001c40001197983 */ /* 0x000ea40000300800 */
[----:B------:R-:W4:Y:S02]  /*39760*/  LDL.LU R26, [R1+0x1c8] ;  /* 0x0001c800011a7983 */ /* 0x000f240000300800 */
[----:B------:R-:W4:Y:S02]  /*39770*/  LDL.LU R27, [R1+0x1cc] ;  /* 0x0001cc00011b7983 */ /* 0x000f240000300800 */
[----:B----4-:R-:W-:Y:S01]  /*39780*/  STL.64 [R1+0x30c8], R26 ;  /* 0x0030c81a01007387 */ /* 0x010fe20000100a00 */
[----:B--2---:R1:W-:Y:S03]  /*39790*/  STL.64 [R1+0x30c0], R24 ;  /* 0x0030c01801007387 */ /* 0x0043e60000100a00 */
[----:B-1----:R-:W2:Y:S04]  /*397a0*/  LDL R24, [R1] ;  /* 0x0000000001187983 */ /* 0x002ea80000100800 */
[----:B------:R-:W2:Y:S04]  /*397b0*/  LDL R25, [R1+0x4] ;  /* 0x0000040001197983 */ /* 0x000ea80000100800 */
[----:B--2---:R1:W-:Y:S01]  /*397c0*/  STL.64 [R1+0x30e0], R24 ;  /* 0x0030e01801007387 */ /* 0x0043e20000100a00 */
[----:B------:R-:W2:Y:S02]  /*397d0*/  LDL.LU R16, [R1+0x2b0] ;  /* 0x0002b00001107983 */ /* 0x000ea40000300800 */
[----:B------:R-:W2:Y:S02]  /*397e0*/  LDL.LU R17, [R1+0x2b4] ;  /* 0x0002b40001117983 */ /* 0x000ea40000300800 */
[----:B------:R-:W4:Y:S01]  /*397f0*/  LDL.LU R18, [R1+0x2b8] ;  /* 0x0002b80001127983 */ /* 0x000f220000300800 */
[----:B------:R-:W4:Y:S01]  /*39800*/  LDL.LU R19, [R1+0x2bc] ;  /* 0x0002bc0001137983 */ /* 0x000f220000300800 */
[----:B------:R-:W2:Y:S02]  /*39810*/  LDL R12, [R1+0x30] ;  /* 0x00003000010c7983 */ /* 0x000ea40000100800 */
[----:B------:R-:W2:Y:S02]  /*39820*/  LDL R13, [R1+0x34] ;  /* 0x00003400010d7983 */ /* 0x000ea40000100800 */
[----:B--2---:R-:W-:Y:S01]  /*39830*/  STL.64 [R1+0x30f8], R12 ;  /* 0x0030f80c01007387 */ /* 0x004fe20000100a00 */
[----:B-1----:R-:W2:Y:S02]  /*39840*/  LDL R24, [R1+0x10] ;  /* 0x0000100001187983 */ /* 0x002ea40000100800 */
[----:B------:R-:W-:-:S02]  /*39850*/  IMAD.MOV.U32 R25, RZ, RZ, R2 ;  /* 0x000000ffff197224 */ /* 0x000fc400078e0002 */
[----:B------:R-:W3:Y:S04]  /*39860*/  LDL.LU R2, [R1+0x3108] ;  /* 0x0031080001027983 */ /* 0x000ee80000300800 */
[----:B--2---:R1:W-:Y:S04]  /*39870*/  STL.64 [R1+0x3100], R24 ;  /* 0x0031001801007387 */ /* 0x0043e80000100a00 */
[----:B-1----:R-:W3:Y:S01]  /*39880*/  LDL.LU R24, [R1+0x200] ;  /* 0x0002000001187983 */ /* 0x002ee20000300800 */
[----:B------:R-:W3:Y:S02]  /*39890*/  LDL.LU R25, [R1+0x204] ;  /* 0x0002040001197983 */ /* 0x000ee40000300800 */
[----:B------:R-:W3:Y:S02]  /*398a0*/  LDL.LU R26, [R1+0x208] ;  /* 0x00020800011a7983 */ /* 0x000ee40000300800 */
[----:B------:R-:W3:Y:S01]  /*398b0*/  LDL.LU R27, [R1+0x20c] ;  /* 0x00020c00011b7983 */ /* 0x000ee20000300800 */
[----:B------:R-:W3:Y:S01]  /*398c0*/  LDL.64 R12, [R1+0x40] ;  /* 0x00004000010c7983 */ /* 0x000ee20000100a00 */
[----:B------:R-:W2:Y:S02]  /*398d0*/  LDL.LU R20, [R1+0x1b0] ;  /* 0x0001b00001147983 */ /* 0x000ea40000300800 */
[----:B------:R-:W2:Y:S02]  /*398e0*/  LDL.LU R21, [R1+0x1b4] ;  /* 0x0001b40001157983 */ /* 0x000ea40000300800 */
[----:B------:R-:W2:Y:S01]  /*398f0*/  LDL.LU R22, [R1+0x1b8] ;  /* 0x0001b80001167983 */ /* 0x000ea20000300800 */
[----:B------:R-:W2:Y:S04]  /*39900*/  LDL.LU R23, [R1+0x1bc] ;  /* 0x0001bc0001177983 */ /* 0x000ea80000300800 */
[----:B--2---:R-:W-:Y:S01]  /*39910*/  STL.64 [R1+0x30d8], R22 ;  /* 0x0030d81601007387 */ /* 0x004fe20000100a00 */
[----:B------:R1:W-:Y:S03]  /*39920*/  STL.64 [R1+0x30d0], R20 ;  /* 0x0030d01401007387 */ /* 0x0003e60000100a00 */
[----:B-1----:R-:W2:Y:S01]  /*39930*/  LDL.LU R20, [R1+0x1d0] ;  /* 0x0001d00001147983 */ /* 0x002ea20000300800 */
[----:B------:R-:W2:Y:S02]  /*39940*/  LDL.LU R21, [R1+0x1d4] ;  /* 0x0001d40001157983 */ /* 0x000ea40000300800 */
[----:B------:R-:W2:Y:S02]  /*39950*/  LDL.LU R22, [R1+0x1d8] ;  /* 0x0001d80001167983 */ /* 0x000ea40000300800 */
[----:B------:R-:W2:Y:S02]  /*39960*/  LDL.LU R23, [R1+0x1dc] ;  /* 0x0001dc0001177983 */ /* 0x000ea40000300800 */
[----:B------:R-:W-:-:S02]  /*39970*/  IMAD.MOV.U32 R28, RZ, RZ, R15 ;  /* 0x000000ffff1c7224 */ /* 0x000fc400078e000f */
[----:B------:R-:W-:Y:S01]  /*39980*/  IMAD.MOV.U32 R29, RZ, RZ, R14 ;  /* 0x000000ffff1d7224 */ /* 0x000fe200078e000e */
[----:B---3--:R-:W-:Y:S01]  /*39990*/  HMMA.16816.F32.BF16 R24, R8, R12, R24 ;  /* 0x0000000c0818723c */ /* 0x008fe20000041818 */
[----:B--2---:R-:W-:Y:S01]  /*399a0*/  STL.64 [R1+0x30f0], R22 ;  /* 0x0030f01601007387 */ /* 0x004fe20000100a00 */
[----:B------:R1:W-:Y:S03]  /*399b0*/  STL.64 [R1+0x30e8], R20 ;  /* 0x0030e81401007387 */ /* 0x0003e60000100a00 */
[----:B-1----:R-:W2:Y:S01]  /*399c0*/  LDL.LU R20, [R1+0x1e0] ;  /* 0x0001e00001147983 */ /* 0x002ea20000300800 */
[----:B------:R-:W2:Y:S02]  /*399d0*/  LDL.LU R21, [R1+0x1e4] ;  /* 0x0001e40001157983 */ /* 0x000ea40000300800 */
[----:B------:R-:W2:Y:S02]  /*399e0*/  LDL.LU R22, [R1+0x1e8] ;  /* 0x0001e80001167983 */ /* 0x000ea40000300800 */
[----:B------:R-:W2:Y:S01]  /*399f0*/  LDL.LU R23, [R1+0x1ec] ;  /* 0x0001ec0001177983 */ /* 0x000ea20000300800 */
[----:B----4-:R-:W-:Y:S01]  /*39a00*/  STL.64 [R1+0x3040], R18 ;  /* 0x0030401201007387 */ /* 0x010fe20000100a00 */
[----:B------:R1:W-:Y:S03]  /*39a10*/  STL.64 [R1+0x3038], R16 ;  /* 0x0030381001007387 */ /* 0x0003e60000100a00 */
[----:B-1----:R-:W3:Y:S01]  /*39a20*/  LDL.64 R16, [R1+0x20] ;  /* 0x0000200001107983 */ /* 0x002ee20000100a00 */
[----:B------:R-:W-:Y:S02]  /*39a30*/  STL [R1+0x2dfc], R28 ;  /* 0x002dfc1c01007387 */ /* 0x000fe40000100800 */
[----:B------:R-:W-:Y:S02]  /*39a40*/  STL [R1+0x2df8], R29 ;  /* 0x002df81d01007387 */ /* 0x000fe40000100800 */
[----:B0-----:R-:W-:Y:S01]  /*39a50*/  STL.64 [R1+0x2f28], R6 ;  /* 0x002f280601007387 */ /* 0x001fe20000100a00 */
[----:B------:R0:W-:Y:S04]  /*39a60*/  STL.64 [R1+0x2f20], R4 ;  /* 0x002f200401007387 */ /* 0x0001e80000100a00 */
[----:B0-----:R-:W4:Y:S01]  /*39a70*/  LDL.64 R4, [R1+0x80] ;  /* 0x0000800001047983 */ /* 0x001f220000100a00 */
[----:B------:R-:W-:-:S02]  /*39a80*/  IMAD.MOV.U32 R28, RZ, RZ, R12 ;  /* 0x000000ffff1c7224 */ /* 0x000fc400078e000c */
[----:B------:R-:W-:Y:S01]  /*39a90*/  IMAD.MOV.U32 R3, RZ, RZ, R13 ;  /* 0x000000ffff037224 */ /* 0x000fe200078e000d */
[----:B----4-:R0:W-:Y:S04]  /*39aa0*/  STL.64 [R1+0x30a0], R4 ;  /* 0x0030a00401007387 */ /* 0x0101e80000100a00 */
[----:B0-----:R-:W4:Y:S01]  /*39ab0*/  LDL.LU R4, [R1+0x1f0] ;  /* 0x0001f00001047983 */ /* 0x001f220000300800 */
[----:B------:R-:W4:Y:S02]  /*39ac0*/  LDL.LU R5, [R1+0x1f4] ;  /* 0x0001f40001057983 */ /* 0x000f240000300800 */
[----:B------:R-:W4:Y:S02]  /*39ad0*/  LDL.LU R6, [R1+0x1f8] ;  /* 0x0001f80001067983 */ /* 0x000f240000300800 */
[----:B------:R-:W4:Y:S01]  /*39ae0*/  LDL.LU R7, [R1+0x1fc] ;  /* 0x0001fc0001077983 */ /* 0x000f220000300800 */
[----:B------:R0:W-:Y:S01]  /*39af0*/  STL.64 [R1+0x200], R24 ;  /* 0x0002001801007387 */ /* 0x0001e20000100a00 */
[----:B------:R2:W-:Y:S03]  /*39b00*/  STL.64 [R1+0x208], R26 ;  /* 0x0002081a01007387 */ /* 0x0005e60000100a00 */
[----:B0-----:R-:W2:Y:S01]  /*39b10*/  LDL.LU.64 R24, [R1+0x3100] ;  /* 0x0031000001187983 */ /* 0x001ea20000300a00 */
[----:B------:R-:W4:Y:S02]  /*39b20*/  LDL.LU.64 R12, [R1+0x30f8] ;  /* 0x0030f800010c7983 */ /* 0x000f240000300a00 */
[C---:B----4-:R-:W-:Y:S08]  /*39b30*/  HMMA.16816.F32.BF16 R12, R8.reuse, R12, R4 ;  /* 0x0000000c080c723c */ /* 0x050ff00000041804 */
[C---:B--2---:R-:W-:Y:S01]  /*39b40*/  HMMA.16816.F32.BF16 R24, R8.reuse, R24, R20 ;  /* 0x000000180818723c */ /* 0x044fe20000041814 */
[----:B------:R-:W2:Y:S11]  /*39b50*/  LDL.LU R4, [R1+0x1a0] ;  /* 0x0001a00001047983 */ /* 0x000eb60000300800 */
[----:B------:R-:W-:Y:S03]  /*39b60*/  @!UPT UIADD3 URZ, URZ, URZ, URZ ;  /* 0x0000003f3f3ff290 */ /* 0x000fe6000fffe03f */
[----:B------:R0:W-:Y:S01]  /*39b70*/  STL.64 [R1+0x1f0], R12 ;  /* 0x0001f00c01007387 */ /* 0x0001e20000100a00 */
[----:B------:R1:W-:Y:S02]  /*39b80*/  STL.64 [R1+0x1f8], R14 ;  /* 0x0001f80e01007387 */ /* 0x0003e40000100a00 */
[----:B------:R-:W2:Y:S02]  /*39b90*/  LDL.LU R5, [R1+0x1a4] ;  /* 0x0001a40001057983 */ /* 0x000ea40000300800 */
[----:B------:R-:W2:Y:S01]  /*39ba0*/  LDL.LU R6, [R1+0x1a8] ;  /* 0x0001a80001067983 */ /* 0x000ea20000300800 */
[----:B------:R-:W2:Y:S04]  /*39bb0*/  LDL.LU R7, [R1+0x1ac] ;  /* 0x0001ac0001077983 */ /* 0x000ea80000300800 */
[----:B0-----:R-:W4:Y:S01]  /*39bc0*/  LDL.LU R12, [R1+0x100] ;  /* 0x00010000010c7983 */ /* 0x001f220000300800 */
[----:B------:R-:W4:Y:S02]  /*39bd0*/  LDL.LU R13, [R1+0x104] ;  /* 0x00010400010d7983 */ /* 0x000f240000300800 */
[----:B-1----:R-:W4:Y:S02]  /*39be0*/  LDL.LU R14, [R1+0x108] ;  /* 0x00010800010e7983 */ /* 0x002f240000300800 */
[----:B------:R-:W4:Y:S01]  /*39bf0*/  LDL.LU R15, [R1+0x10c] ;  /* 0x00010c00010f7983 */ /* 0x000f220000300800 */
[----:B------:R-:W2:Y:S01]  /*39c00*/  LDL.LU.64 R22, [R1+0x30f0] ;  /* 0x0030f00001167983 */ /* 0x000ea20000300a00 */
[----:B------:R-:W2:Y:S02]  /*39c10*/  LDL.LU.64 R20, [R1+0x30e8] ;  /* 0x0030e80001147983 */ /* 0x000ea40000300a00 */
[----:B------:R0:W-:Y:S02]  /*39c20*/  STL.64 [R1+0x1e0], R24 ;  /* 0x0001e01801007387 */ /* 0x0001e40000100a00 */
[----:B------:R2:W-:Y:S01]  /*39c30*/  STL.64 [R1+0x1e8], R26 ;  /* 0x0001e81a01007387 */ /* 0x0005e20000100a00 */
[----:B0-----:R-:W2:Y:S02]  /*39c40*/  LDL.LU.64 R24, [R1+0x30e0] ;  /* 0x0030e00001187983 */ /* 0x001ea40000300a00 */
[C---:B--2---:R-:W-:Y:S02]  /*39c50*/  HMMA.16816.F32.BF16 R24, R8.reuse, R24, R20 ;  /* 0x000000180818723c */ /* 0x044fe40000041814 */
[----:B------:R-:W2:Y:S01]  /*39c60*/  LDL.LU.64 R22, [R1+0x30d8] ;  /* 0x0030d80001167983 */ /* 0x000ea20000300a00 */
[----:B------:R-:W2:Y:S11]  /*39c70*/  LDL.LU.64 R20, [R1+0x30d0] ;  /* 0x0030d00001147983 */ /* 0x000eb60000300a00 */
[----:B------:R-:W-:Y:S09]  /*39c80*/  @!UPT UIADD3 URZ, URZ, URZ, URZ ;  /* 0x0000003f3f3ff290 */ /* 0x000ff2000fffe03f */
[----:B------:R-:W-:Y:S01]  /*39c90*/  STL.64 [R1+0x1d0], R24 ;  /* 0x0001d01801007387 */ /* 0x000fe20000100a00 */
[----:B------:R0:W-:Y:S03]  /*39ca0*/  STL.64 [R1+0x1d8], R26 ;  /* 0x0001d81a01007387 */ /* 0x0001e60000100a00 */
[----:B0-----:R-:W3:Y:S01]  /*39cb0*/  LDL.LU.64 R26, [R1+0x30c8] ;  /* 0x0030c800011a7983 */ /* 0x001ee20000300a00 */
[----:B------:R-:W3:Y:S02]  /*39cc0*/  LDL.LU.64 R24, [R1+0x30c0] ;  /* 0x0030c00001187983 */ /* 0x000ee40000300a00 */
[C---:B---3--:R-:W-:Y:S11]  /*39cd0*/  HMMA.16816.F32.BF16 R24, R8.reuse, R16, R24 ;  /* 0x000000100818723c */ /* 0x048ff60000041818 */
[----:B------:R-:W-:Y:S11]  /*39ce0*/  @!UPT UIADD3 URZ, URZ, URZ, URZ ;  /* 0x0000003f3f3ff290 */ /* 0x000ff6000fffe03f */
[----:B------:R-:W-:Y:S01]  /*39cf0*/  @!UPT UIADD3 URZ, URZ, URZ, URZ ;  /* 0x0000003f3f3ff290 */ /* 0x000fe2000fffe03f */
[----:B------:R-:W-:Y:S01]  /*39d00*/  STL.64 [R1+0x1c0], R24 ;  /* 0x0001c01801007387 */ /* 0x000fe20000100a00 */
[----:B------:R0:W-:Y:S03]  /*39d10*/  STL.64 [R1+0x1c8], R26 ;  /* 0x0001c81a01007387 */ /* 0x0001e60000100a00 */
[----:B0-----:R-:W3:Y:S01]  /*39d20*/  LDL.LU.64 R26, [R1+0x30b8] ;  /* 0x0030b800011a7983 */ /* 0x001ee20000300a00 */
[----:B------:R-:W2:Y:S02]  /*39d30*/  LDL.LU.64 R24, [R1+0x30b0] ;  /* 0x0030b00001187983 */ /* 0x000ea40000300a00 */
[----:B------:R0:W-:Y:S02]  /*39d40*/  STL.64 [R1+0x3048], R16 ;  /* 0x0030481001007387 */ /* 0x0001e40000100a00 */
[----:B0-----:R-:W2:Y:S01]  /*39d50*/  LDL.LU R16, [R1+0xc0] ;  /* 0x0000c00001107983 */ /* 0x001ea20000300800 */
[----:B------:R-:W2:Y:S02]  /*39d60*/  LDL.LU R17, [R1+0xc4] ;  /* 0x0000c40001117983 */ /* 0x000ea40000300800 */
[----:B------:R-:W2:Y:S02]  /*39d70*/  LDL.LU R18, [R1+0xc8] ;  /* 0x0000c80001127983 */ /* 0x000ea40000300800 */
[----:B------:R-:W2:Y:S02]  /*39d80*/  LDL.LU R19, [R1+0xcc] ;  /* 0x0000cc0001137983 */ /* 0x000ea40000300800 */
[----:B--2---:R-:W-:Y:S01]  /*39d90*/  STL.64 [R1+0x3058], R18 ;  /* 0x0030581201007387 */ /* 0x004fe20000100a00 */
[----:B------:R0:W-:Y:S03]  /*39da0*/  STL.64 [R1+0x3050], R16 ;  /* 0x0030501001007387 */ /* 0x0001e60000100a00 */
[----:B0-----:R-:W2:Y:S01]  /*39db0*/  LDL.64 R16, [R1+0x10] ;  /* 0x0000100001107983 */ /* 0x001ea20000100a00 */
[C---:B------:R-:W-:Y:S03]  /*39dc0*/  HMMA.16816.F32.BF16 R20, R8.reuse, R24, R20 ;  /* 0x000000180814723c */ /* 0x040fe60000041814 */
[----:B--2---:R0:W-:Y:S04]  /*39dd0*/  STL.64 [R1+0x3070], R16 ;  /* 0x0030701001007387 */ /* 0x0041e80000100a00 */
[----:B0-----:R-:W2:Y:S04]  /*39de0*/  LDL.64 R16, [R1+0x30] ;  /* 0x0000300001107983 */ /* 0x001ea80000100a00 */
[----:B--2---:R-:W-:Y:S11]  /*39df0*/  STL.64 [R1+0x3078], R16 ;  /* 0x0030781001007387 */ /* 0x004ff60000100a00 */
[----:B------:R-:W-:Y:S01]  /*39e00*/  @!UPT UIADD3 URZ, URZ, URZ, URZ ;  /* 0x0000003f3f3ff290 */ /* 0x000fe2000fffe03f */
[----:B------:R0:W-:Y:S02]  /*39e10*/  STL.64 [R1+0x1b0], R20 ;  /* 0x0001b01401007387 */ /* 0x0001e40000100a00 */
[----:B------:R-:W-:Y:S01]  /*39e20*/  STL.64 [R1+0x1b8], R22 ;  /* 0x0001b81601007387 */ /* 0x000fe20000100a00 */
[----:B0-----:R-:W2:Y:S01]  /*39e30*/  LDL.LU.64 R20, [R1+0x30a8] ;  /* 0x0030a80001147983 */ /* 0x001ea20000300a00 */
[----:B---3--:R-:W-:Y:S02]  /*39e40*/  STL.64 [R1+0x3068], R26 ;  /* 0x0030681a01007387 */ /* 0x008fe40000100a00 */
[----:B------:R0:W-:Y:S02]  /*39e50*/  STL.64 [R1+0x3060], R24 ;  /* 0x0030601801007387 */ /* 0x0001e40000100a00 */
[----:B0-----:R-:W3:Y:S01]  /*39e60*/  LDL.LU R24, [R1+0xd0] ;  /* 0x0000d00001187983 */ /* 0x001ee20000300800 */
[----:B------:R-:W3:Y:S02]  /*39e70*/  LDL.LU R25, [R1+0xd4] ;  /* 0x0000d40001197983 */ /* 0x000ee40000300800 */
[----:B------:R-:W3:Y:S02]  /*39e80*/  LDL.LU R26, [R1+0xd8] ;  /* 0x0000d800011a7983 */ /* 0x000ee40000300800 */
[----:B------:R-:W3:Y:S01]  /*39e90*/  LDL.LU R27, [R1+0xdc] ;  /* 0x0000dc00011b7983 */ /* 0x000ee20000300800 */
[C---:B--2---:R-:W-:Y:S01]  /*39ea0*/  HMMA.16816.F32.BF16 R4, R8.reuse, R20, R4 ;  /* 0x000000140804723c */ /* 0x044fe20000041804 */
[----:B---3--:R-:W-:Y:S01]  /*39eb0*/  STL.64 [R1+0x3088], R26 ;  /* 0x0030881a01007387 */ /* 0x008fe20000100a00 */
        /* <DEDUP_REMOVED lines=8> */
[----:B0-----:R-:W4:Y:S01]  /*39f40*/  LDL.LU.64 R4, [R1+0x30a0] ;  /* 0x0030a00001047983 */ /* 0x001f220000300a00 */
[----:B------:R-:W-:Y:S02]  /*39f50*/  IMAD.MOV.U32 R16, RZ, RZ, R28 ;  /* 0x000000ffff107224 */ /* 0x000fe400078e001c */
[----:B------:R-:W-:Y:S01]  /*39f60*/  IMAD.MOV.U32 R17, RZ, RZ, R3 ;  /* 0x000000ffff117224 */ /* 0x000fe200078e0003 */
[----:B----4-:R-:W-:Y:S01]  /*39f70*/  HMMA.16816.F32.BF16 R8, R8, R4, R12 ;  /* 0x000000040808723c */ /* 0x010fe2000004180c */
[----:B------:R-:W2:Y:S01]  /*39f80*/  LDL.LU.64 R14, [R1+0x3098] ;  /* 0x00309800010e7983 */ /* 0x000ea20000300a00 */
[----:B------:R-:W2:Y:S02]  /*39f90*/  LDL.LU.64 R12, [R1+0x3090] ;  /* 0x00309000010c7983 */ /* 0x000ea40000300a00 */
[----:B------:R0:W-:Y:S02]  /*39fa0*/  STL.64 [R1+0x3030], R4 ;  /* 0x0030300401007387 */ /* 0x0001e40000100a00 */
[----:B0-----:R-:W3:Y:S11]  /*39fb0*/  LDL.LU R4, [R1+0xe0] ;  /* 0x0000e00001047983 */ /* 0x001ef60000300800 */
[----:B------:R-:W-:Y:S06]  /*39fc0*/  @!UPT UIADD3 URZ, URZ, URZ, URZ ;  /* 0x0000003f3f3ff290 */ /* 0x000fec000fffe03f */
[----:B------:R0:W-:Y:S01]  /*39fd0*/  STL.64 [R1+0x100], R8 ;  /* 0x0001000801007387 */ /* 0x0001e20000100a00 */
[----:B------:R-:W-:Y:S02]  /*39fe0*/  STL.64 [R1+0x108], R10 ;  /* 0x0001080a01007387 */ /* 0x000fe40000100a00 */
[----:B------:R-:W3:Y:S02]  /*39ff0*/  LDL.LU R5, [R1+0xe4] ;  /* 0x0000e40001057983 */ /* 0x000ee40000300800 */
[----:B------:R-:W3:Y:S01]  /*3a000*/  LDL.LU R6, [R1+0xe8] ;  /* 0x0000e80001067983 */ /* 0x000ee20000300800 */
[----:B------:R-:W3:Y:S04]  /*3a010*/  LDL.LU R7, [R1+0xec] ;  /* 0x0000ec0001077983 */ /* 0x000ee80000300800 */
[----:B0-----:R-:W4:Y:S01]  /*3a020*/  LDL.64 R8, [R1] ;  /* 0x0000000001087983 */ /* 0x001f220000100a00 */
[C---:B--2---:R-:W-:Y:S03]  /*3a030*/  HMMA.16816.F32.BF16 R16, R12.reuse, R16, R24 ;  /* 0x000000100c10723c */ /* 0x044fe60000041818 */
[----:B------:R-:W2:Y:S01]  /*3a040*/  LDL.LU.64 R26, [R1+0x3088] ;  /* 0x00308800011a7983 */ /* 0x000ea20000300a00 */
[----:B------:R-:W2:Y:S11]  /*3a050*/  LDL.LU.64 R24, [R1+0x3080] ;  /* 0x0030800001187983 */ /* 0x000eb60000300a00 */
[----:B------:R-:W-:Y:S08]  /*3a060*/  @!UPT UIADD3 URZ, URZ, URZ, URZ ;  /* 0x0000003f3f3ff290 */ /* 0x000ff0000fffe03f */
[----:B------:R0:W-:Y:S01]  /*3a070*/  STL.64 [R1+0xf0], R16 ;  /* 0x0000f01001007387 */ /* 0x0001e20000100a00 */
[----:B------:R-:W-:Y:S03]  /*3a080*/  STL.64 [R1+0xf8], R18 ;  /* 0x0000f81201007387 */ /* 0x000fe60000100a00 */
[----:B0-----:R-:W3:Y:S02]  /*3a090*/  LDL.LU.64 R16, [R1+0x3078] ;  /* 0x0030780001107983 */ /* 0x001ee40000300a00 */
        /* <DEDUP_REMOVED lines=15> */
[----:B------:R-:W3:Y:S02]  /*3a190*/  LDL.LU.64 R24, [R1+0x3060] ;  /* 0x0030600001187983 */ /* 0x000ee40000300a00 */
[----:B------:R-:W4:Y:S02]  /*3a1a0*/  LDL.LU.64 R18, [R1+0x3058] ;  /* 0x0030580001127983 */ /* 0x000f240000300a00 */
[----:B------:R-:W4:Y:S02]  /*3a1b0*/  LDL.LU.64 R16, [R1+0x3050] ;  /* 0x0030500001107983 */ /* 0x000f240000300a00 */
[----:B----4-:R-:W-:Y:S11]  /*3a1c0*/  HMMA.16816.F32.BF16 R16, R12, R8, R16 ;  /* 0x000000080c10723c */ /* 0x010ff60000041810 */
[----:B------:R-:W-:Y:S11]  /*3a1d0*/  @!UPT UIADD3 URZ, URZ, URZ, URZ ;  /* 0x0000003f3f3ff290 */ /* 0x000ff6000fffe03f */
[----:B------:R-:W-:Y:S01]  /*3a1e0*/  @!UPT UIADD3 URZ, URZ, URZ, URZ ;  /* 0x0000003f3f3ff290 */ /* 0x000fe2000fffe03f */
[----:B------:R0:W-:Y:S01]  /*3a1f0*/  STL.64 [R1+0xc0], R16 ;  /* 0x0000c01001007387 */ /* 0x0001e20000100a00 */
[----:B------:R-:W-:Y:S03]  /*3a200*/  STL.64 [R1+0xc8], R18 ;  /* 0x0000c81201007387 */ /* 0x000fe60000100a00 */
[----:B0-----:R-:W4:Y:S01]  /*3a210*/  LDL.LU.64 R16, [R1+0x3048] ;  /* 0x0030480001107983 */ /* 0x001f220000300a00 */
[----:B------:R0:W-:Y:S02]  /*3a220*/  STL.64 [R1+0x2fd8], R8 ;  /* 0x002fd80801007387 */ /* 0x0001e40000100a00 */
[----:B0-----:R-:W-:Y:S02]  /*3a230*/  IMAD.MOV.U32 R8, RZ, RZ, R6 ;  /* 0x000000ffff087224 */ /* 0x001fe400078e0006 */
[----:B------:R-:W-:-:S05]  /*3a240*/  IMAD.MOV.U32 R9, RZ, RZ, R3 ;  /* 0x000000ffff097224 */ /* 0x000fca00078e0003 */
[----:B------:R0:W-:Y:S04]  /*3a250*/  STL.64 [R1+0x2ff0], R8 ;  /* 0x002ff00801007387 */ /* 0x0001e80000100a00 */
[----:B0-----:R-:W2:Y:S01]  /*3a260*/  LDL.LU R8, [R1+0x190] ;  /* 0x0001900001087983 */ /* 0x001ea20000300800 */
[----:B------:R-:W2:Y:S02]  /*3a270*/  LDL.LU R9, [R1+0x194] ;  /* 0x0001940001097983 */ /* 0x000ea40000300800 */
[----:B------:R-:W2:Y:S02]  /*3a280*/  LDL.LU R10, [R1+0x198] ;  /* 0x00019800010a7983 */ /* 0x000ea40000300800 */
[----:B------:R-:W2:Y:S02]  /*3a290*/  LDL.LU R11, [R1+0x19c] ;  /* 0x00019c00010b7983 */ /* 0x000ea40000300800 */
[----:B----4-:R-:W-:Y:S01]  /*3a2a0*/  IMAD.MOV.U32 R3, RZ, RZ, R17 ;  /* 0x000000ffff037224 */ /* 0x010fe200078e0011 */
[----:B--2---:R-:W-:Y:S11]  /*3a2b0*/  HMMA.16816.F32.BF16 R8, R12, R16, R8 ;  /* 0x000000100c08723c */ /* 0x004ff60000041808 */
[----:B------:R-:W-:Y:S11]  /*3a2c0*/  @!UPT UIADD3 URZ, URZ, URZ, URZ ;  /* 0x0000003f3f3ff290 */ /* 0x000ff6000fffe03f */
[----:B------:R-:W-:Y:S01]  /*3a2d0*/  @!UPT UIADD3 URZ, URZ, URZ, URZ ;  /* 0x0000003f3f3ff290 */ /* 0x000fe2000fffe03f */
[----:B------:R-:W-:Y:S01]  /*3a2e0*/  STL.64 [R1+0x190], R8 ;  /* 0x0001900801007387 */ /* 0x000fe20000100a00 */
[----:B------:R0:W-:Y:S02]  /*3a2f0*/  STL.64 [R1+0x198], R10 ;  /* 0x0001980a01007387 */ /* 0x0001e40000100a00 */
[----:B------:R-:W3:Y:S02]  /*3a300*/  LDL.LU.64 R18, [R1+0x3040] ;  /* 0x0030400001127983 */ /* 0x000ee40000300a00 */
[----:B0-----:R-:W-:Y:S02]  /*3a310*/  IMAD.MOV.U32 R10, RZ, RZ, R16 ;  /* 0x000000ffff0a7224 */ /* 0x001fe400078e0010 */
[----:B------:R-:W3:Y:S01]  /*3a320*/  LDL.LU.64 R16, [R1+0x3038] ;  /* 0x0030380001107983 */ /* 0x000ee20000300a00 */
[----:B------:R-:W-:Y:S02]  /*3a330*/  IMAD.MOV.U32 R8, RZ, RZ, R5 ;  /* 0x000000ffff087224 */ /* 0x000fe400078e0005 */
[----:B------:R-:W-:-:S02]  /*3a340*/  IMAD.MOV.U32 R9, RZ, RZ, R4 ;  /* 0x000000ffff097224 */ /* 0x000fc400078e0004 */
[----:B------:R-:W2:Y:S01]  /*3a350*/  LDL.LU R4, [R1+0x590] ;  /* 0x0005900001047983 */ /* 0x000ea20000300800 */
[----:B------:R-:W2:Y:S02]  /*3a360*/  LDL.LU R5, [R1+0x594] ;  /* 0x0005940001057983 */ /* 0x000ea40000300800 */
[----:B------:R-:W2:Y:S02]  /*3a370*/  LDL.LU R6, [R1+0x598] ;  /* 0x0005980001067983 */ /* 0x000ea40000300800 */
[----:B------:R-:W2:Y:S01]  /*3a380*/  LDL.LU R7, [R1+0x59c] ;  /* 0x00059c0001077983 */ /* 0x000ea20000300800 */
[----:B------:R-:W-:Y:S01]  /*3a390*/  STL.64 [R1+0x3008], R8 ;  /* 0x0030080801007387 */ /* 0x000fe20000100a00 */
[C---:B---3--:R-:W-:Y:S11]  /*3a3a0*/  HMMA.16816.F32.BF16 R16, R12.reuse, R24, R16 ;  /* 0x000000180c10723c */ /* 0x048ff60000041810 */
        /* <DEDUP_REMOVED lines=8> */
[----:B------:R-:W4:Y:S01]  /*3a430*/  LDL.64 R8, [R1+0x40] ;  /* 0x0000400001087983 */ /* 0x000f220000100a00 */
[----:B------:R-:W-:Y:S02]  /*3a440*/  STL.64 [R1+0x2fd0], R26 ;  /* 0x002fd01a01007387 */ /* 0x000fe40000100a00 */
[----:B------:R0:W-:Y:S02]  /*3a450*/  STL.64 [R1+0x2fc8], R24 ;  /* 0x002fc81801007387 */ /* 0x0001e40000100a00 */
        /* <DEDUP_REMOVED lines=23> */
[----:B------:R0:W-:Y:S01]  /*3a5d0*/  STL.64 [R1+0x3e0], R4 ;  /* 0x0003e00401007387 */ /* 0x0001e20000100a00 */
[----:B------:R-:W-:Y:S03]  /*3a5e0*/  STL.64 [R1+0x3e8], R6 ;  /* 0x0003e80601007387 */ /* 0x000fe60000100a00 */
[----:B0-----:R-:W3:Y:S01]  /*3a5f0*/  LDL.LU.64 R4, [R1+0x3030] ;  /* 0x0030300001047983 */ /* 0x001ee20000300a00 */
[----:B------:R0:W-:Y:S03]  /*3a600*/  STL.64 [R1+0x2fc0], R20 ;  /* 0x002fc01401007387 */ /* 0x0001e60000100a00 */
[----:B0-----:R-:W2:Y:S01]  /*3a610*/  LDL.LU R20, [R1+0x520] ;  /* 0x0005200001147983 */ /* 0x001ea20000300800 */
[----:B------:R-:W2:Y:S02]  /*3a620*/  LDL.LU R21, [R1+0x524] ;  /* 0x0005240001157983 */ /* 0x000ea40000300800 */
[----:B------:R-:W2:Y:S02]  /*3a630*/  LDL.LU R22, [R1+0x528] ;  /* 0x0005280001167983 */ /* 0x000ea40000300800 */
[----:B------:R-:W2:Y:S01]  /*3a640*/  LDL.LU R23, [R1+0x52c] ;  /* 0x00052c0001177983 */ /* 0x000ea20000300800 */
[----:B---3--:R-:W-:Y:S01]  /*3a650*/  HMMA.16816.F32.BF16 R12, R12, R4, R16 ;  /* 0x000000040c0c723c */ /* 0x008fe20000041810 */
[----:B------:R-:W2:Y:S01]  /*3a660*/  LDL.LU.64 R18, [R1+0x3028] ;  /* 0x0030280001127983 */ /* 0x000ea20000300a00 */
[----:B------:R-:W2:Y:S02]  /*3a670*/  LDL.LU.64 R16, [R1+0x3020] ;  /* 0x0030200001107983 */ /* 0x000ea40000300a00 */
[----:B------:R0:W-:Y:S02]  /*3a680*/  STL.64 [R1+0x2fb8], R4 ;  /* 0x002fb80401007387 */ /* 0x0001e40000100a00 */
[----:B0-----:R-:W3:Y:S11]  /*3a690*/  LDL.LU R4, [R1+0x540] ;  /* 0x0005400001047983 */ /* 0x001ef60000300800 */
[----:B------:R-:W-:Y:S06]  /*3a6a0*/  @!UPT UIADD3 URZ, URZ, URZ, URZ ;  /* 0x0000003f3f3ff290 */ /* 0x000fec000fffe03f */
[----:B------:R0:W-:Y:S01]  /*3a6b0*/  STL.64 [R1+0x3d0], R12 ;  /* 0x0003d00c01007387 */ /* 0x0001e20000100a00 */
[----:B------:R4:W-:Y:S02]  /*3a6c0*/  STL.64 [R1+0x3d8], R14 ;  /* 0x0003d80e01007387 */ /* 0x0009e40000100a00 */
[----:B------:R-:W3:Y:S02]  /*3a6d0*/  LDL.LU R5, [R1+0x544] ;  /* 0x0005440001057983 */ /* 0x000ee40000300800 */
[----:B------:R-:W3:Y:S01]  /*3a6e0*/  LDL.LU R6, [R1+0x548] ;  /* 0x0005480001067983 */ /* 0x000ee20000300800 */
[----:B------:R-:W3:Y:S01]  /*3a6f0*/  LDL.LU R7, [R1+0x54c] ;  /* 0x00054c0001077983 */ /* 0x000ee20000300800 */
[----:B0-----:R-:W-:Y:S02]  /*3a700*/  IMAD.MOV.U32 R13, RZ, RZ, R3 ;  /* 0x000000ffff0d7224 */ /* 0x001fe400078e0003 */
[----:B----4-:R-:W-:Y:S02]  /*3a710*/  IMAD.MOV.U32 R14, RZ, RZ, R8 ;  /* 0x000000ffff0e7224 */ /* 0x010fe400078e0008 */
[----:B------:R-:W-:Y:S01]  /*3a720*/  IMAD.MOV.U32 R3, RZ, RZ, R9 ;  /* 0x000000ffff037224 */ /* 0x000fe200078e0009 */
        /* <DEDUP_REMOVED lines=22> */
[----:B0-----:R-:W3:Y:S02]  /*3a890*/  LDL.LU.64 R8, [R1+0x2fd8] ;  /* 0x002fd80001087983 */ /* 0x001ee40000300a00 */
        /* <DEDUP_REMOVED lines=9> */
[----:B------:R0:W-:Y:S04]  /*3a930*/  STL.64 [R1+0x2f88], R8 ;  /* 0x002f880801007387 */ /* 0x0001e80000100a00 */
[----:B0-----:R-:W4:Y:S01]  /*3a940*/  LDL.LU R8, [R1+0x4e0] ;  /* 0x0004e00001087983 */ /* 0x001f220000300800 */
[----:B------:R-:W4:Y:S02]  /*3a950*/  LDL.LU R9, [R1+0x4e4] ;  /* 0x0004e40001097983 */ /* 0x000f240000300800 */
[----:B------:R-:W3:Y:S02]  /*3a960*/  LDL.LU R10, [R1+0x4e8] ;  /* 0x0004e800010a7983 */ /* 0x000ee40000300800 */
[----:B------:R-:W3:Y:S01]  /*3a970*/  LDL.LU R11, [R1+0x4ec] ;  /* 0x0004ec00010b7983 */ /* 0x000ee20000300800 */
[C---:B--2---:R-:W-:Y:S01]  /*3a980*/  HMMA.16816.F32.BF16 R24, R16.reuse, R12, R24 ;  /* 0x0000000c1018723c */ /* 0x044fe20000041818 */
[----:B---3--:R-:W-:Y:S01]  /*3a990*/  STL.64 [R1+0x2f98], R10 ;  /* 0x002f980a01007387 */ /* 0x008fe20000100a00 */
[----:B----4-:R-:W-:Y:S11]  /*3a9a0*/  STL.64 [R1+0x2f90], R8 ;  /* 0x002f900801007387 */ /* 0x010ff60000100a00 */
[----:B------:R-:W-:Y:S10]  /*3a9b0*/  @!UPT UIADD3 URZ, URZ, URZ, URZ ;  /* 0x0000003f3f3ff290 */ /* 0x000ff4000fffe03f */
[----:B------:R-:W-:Y:S02]  /*3a9c0*/  STL.64 [R1+0x410], R24 ;  /* 0x0004101801007387 */ /* 0x000fe40000100a00 */
[----:B------:R0:W-:Y:S02]  /*3a9d0*/  STL.64 [R1+0x418], R26 ;  /* 0x0004181a01007387 */ /* 0x0001e40000100a00 */
[----:B0-----:R-:W2:Y:S01]  /*3a9e0*/  LDL.LU.64 R26, [R1+0x2fd0] ;  /* 0x002fd000011a7983 */ /* 0x001ea20000300a00 */
[----:B------:R-:W3:Y:S02]  /*3a9f0*/  LDL.LU.64 R24, [R1+0x2fc8] ;  /* 0x002fc80001187983 */ /* 0x000ee40000300a00 */
[----:B------:R0:W-:Y:S02]  /*3aa00*/  STL.64 [R1+0x2f70], R12 ;  /* 0x002f700c01007387 */ /* 0x0001e40000100a00 */
[----:B------:R-:W-:Y:S01]  /*3aa10*/  IMAD.MOV.U32 R8, RZ, RZ, R14 ;  /* 0x000000ffff087224 */ /* 0x000fe200078e000e */
[----:B0-----:R-:W4:Y:S01]  /*3aa20*/  LDL.LU R12, [R1+0x500] ;  /* 0x00050000010c7983 */ /* 0x001f220000300800 */
[----:B------:R-:W4:Y:S02]  /*3aa30*/  LDL.LU R13, [R1+0x504] ;  /* 0x00050400010d7983 */ /* 0x000f240000300800 */
[----:B------:R-:W4:Y:S02]  /*3aa40*/  LDL.LU R14, [R1+0x508] ;  /* 0x00050800010e7983 */ /* 0x000f240000300800 */
[----:B------:R-:W4:Y:S01]  /*3aa50*/  LDL.LU R15, [R1+0x50c] ;  /* 0x00050c00010f7983 */ /* 0x000f220000300800 */
[C---:B---3--:R-:W-:Y:S11]  /*3aa60*/  HMMA.16816.F32.BF16 R20, R16.reuse, R24, R20 ;  /* 0x000000181014723c */ /* 0x048ff60000041814 */
[----:B------:R-:W-:Y:S11]  /*3aa70*/  @!UPT UIADD3 URZ, URZ, URZ, URZ ;  /* 0x0000003f3f3ff290 */ /* 0x000ff6000fffe03f */
[----:B------:R-:W-:Y:S01]  /*3aa80*/  @!UPT UIADD3 URZ, URZ, URZ, URZ ;  /* 0x0000003f3f3ff290 */ /* 0x000fe2000fffe03f */
[----:B------:R0:W-:Y:S01]  /*3aa90*/  STL.64 [R1+0x400], R20 ;  /* 0x0004001401007387 */ /* 0x0001e20000100a00 */
[----:B------:R-:W-:Y:S03]  /*3aaa0*/  STL.64 [R1+0x408], R22 ;  /* 0x0004081601007387 */ /* 0x000fe60000100a00 */
[----:B0-----:R-:W3:Y:S01]  /*3aab0*/  LDL.LU.64 R20, [R1+0x2fc0] ;  /* 0x002fc00001147983 */ /* 0x001ee20000300a00 */
[----:B--2---:R-:W-:Y:S02]  /*3aac0*/  STL.64 [R1+0x2f68], R26 ;  /* 0x002f681a01007387 */ /* 0x004fe40000100a00 */
        /* <DEDUP_REMOVED lines=8> */
[----:B---3--:R-:W-:Y:S03]  /*3ab50*/  HMMA.16816.F32.BF16 R4, R16, R20, R4 ;  /* 0x000000141004723c */ /* 0x008fe60000041804 */
[----:B--2---:R0:W-:Y:S04]  /*3ab60*/  STL.64 [R1+0x2fa0], R24 ;  /* 0x002fa01801007387 */ /* 0x0041e80000100a00 */
[----:B0-----:R-:W2:Y:S01]  /*3ab70*/  LDL.LU R24, [R1+0x4f0] ;  /* 0x0004f00001187983 */ /* 0x001ea20000300800 */
[----:B------:R-:W2:Y:S02]  /*3ab80*/  LDL.LU R25, [R1+0x4f4] ;  /* 0x0004f40001197983 */ /* 0x000ea40000300800 */
[----:B------:R-:W2:Y:S02]  /*3ab90*/  LDL.LU R26, [R1+0x4f8] ;  /* 0x0004f800011a7983 */ /* 0x000ea40000300800 */
[----:B------:R-:W2:Y:S11]  /*3aba0*/  LDL.LU R27, [R1+0x4fc] ;  /* 0x0004fc00011b7983 */ /* 0x000eb60000300800 */
[----:B------:R0:W-:Y:S01]  /*3abb0*/  STL.64 [R1+0x3f0], R4 ;  /* 0x0003f00401007387 */ /* 0x0001e20000100a00 */
[----:B------:R1:W-:Y:S03]  /*3abc0*/  STL.64 [R1+0x3f8], R6 ;  /* 0x0003f80601007387 */ /* 0x0003e60000100a00 */
[----:B0-----:R-:W4:Y:S01]  /*3abd0*/  LDL.LU.64 R4, [R1+0x2fb8] ;  /* 0x002fb80001047983 */ /* 0x001f220000300a00 */
[----:B-1----:R-:W-:-:S02]  /*3abe0*/  IMAD.MOV.U32 R7, RZ, RZ, R20 ;  /* 0x000000ffff077224 */ /* 0x002fc400078e0014 */
[----:B------:R-:W-:Y:S02]  /*3abf0*/  IMAD.MOV.U32 R6, RZ, RZ, R21 ;  /* 0x000000ffff067224 */ /* 0x000fe400078e0015 */
[----:B------:R-:W2:Y:S01]  /*3ac00*/  LDL.LU.64 R22, [R1+0x2fb0] ;  /* 0x002fb00001167983 */ /* 0x000ea20000300a00 */
[----:B------:R-:W2:Y:S01]  /*3ac10*/  LDL.LU.64 R20, [R1+0x2fa8] ;  /* 0x002fa80001147983 */ /* 0x000ea20000300a00 */
[----:B----4-:R-:W-:Y:S03]  /*3ac20*/  HMMA.16816.F32.BF16 R12, R16, R4, R12 ;  /* 0x00000004100c723c */ /* 0x010fe6000004180c */
[----:B------:R-:W-:Y:S01]  /*3ac30*/  STL.64 [R1+0x2f38], R4 ;  /* 0x002f380401007387 */ /* 0x000fe20000100a00 */
[----:B------:R-:W3:Y:S11]  /*3ac40*/  LDL.LU R16, [R1+0x260] ;  /* 0x0002600001107983 */ /* 0x000ef60000300800 */
[----:B------:R-:W-:Y:S08]  /*3ac50*/  @!UPT UIADD3 URZ, URZ, URZ, URZ ;  /* 0x0000003f3f3ff290 */ /* 0x000ff0000fffe03f */
[----:B------:R0:W-:Y:S01]  /*3ac60*/  STL.64 [R1+0x3c0], R12 ;  /* 0x0003c00c01007387 */ /* 0x0001e20000100a00 */
[----:B------:R1:W-:Y:S02]  /*3ac70*/  STL.64 [R1+0x3c8], R14 ;  /* 0x0003c80e01007387 */ /* 0x0003e40000100a00 */
[----:B------:R-:W3:Y:S02]  /*3ac80*/  LDL.LU R17, [R1+0x264] ;  /* 0x0002640001117983 */ /* 0x000ee40000300800 */
[----:B------:R-:W4:Y:S01]  /*3ac90*/  LDL.LU R18, [R1+0x268] ;  /* 0x0002680001127983 */ /* 0x000f220000300800 */
[----:B------:R-:W4:Y:S01]  /*3aca0*/  LDL.LU R19, [R1+0x26c] ;  /* 0x00026c0001137983 */ /* 0x000f220000300800 */
[----:B------:R-:W-:-:S07]  /*3acb0*/  IMAD.MOV.U32 R9, RZ, RZ, R3 ;  /* 0x000000ffff097224 */ /* 0x000fce00078e0003 */
[C---:B--2---:R-:W-:Y:S01]  /*3acc0*/  HMMA.16816.F32.BF16 R8, R20.reuse, R8, R24 ;  /* 0x000000081408723c */ /* 0x044fe20000041818 */
[----:B0-----:R-:W2:Y:S01]  /*3acd0*/  LDL.LU R12, [R1+0x4c0] ;  /* 0x0004c000010c7983 */ /* 0x001ea20000300800 */
[----:B------:R-:W2:Y:S02]  /*3ace0*/  LDL.LU R13, [R1+0x4c4] ;  /* 0x0004c400010d7983 */ /* 0x000ea40000300800 */
[----:B-1----:R-:W2:Y:S02]  /*3acf0*/  LDL.LU R14, [R1+0x4c8] ;  /* 0x0004c800010e7983 */ /* 0x002ea40000300800 */
[----:B------:R-:W2:Y:S01]  /*3ad00*/  LDL.LU R15, [R1+0x4cc] ;  /* 0x0004cc00010f7983 */ /* 0x000ea20000300800 */
[----:B----4-:R-:W-:Y:S01]  /*3ad10*/  STL.64 [R1+0x2ef0], R18 ;  /* 0x002ef01201007387 */ /* 0x010fe20000100a00 */
[----:B---3--:R0:W-:Y:S03]  /*3ad20*/  STL.64 [R1+0x2ee8], R16 ;  /* 0x002ee81001007387 */ /* 0x0081e60000100a00 */
[----:B0-----:R-:W3:Y:S01]  /*3ad30*/  LDL.64 R16, [R1+0x10] ;  /* 0x0000100001107983 */ /* 0x001ee20000100a00 */
[----:B------:R-:W4:Y:S11]  /*3ad40*/  LDL.LU.64 R24, [R1+0x2fa0] ;  /* 0x002fa00001187983 */ /* 0x000f360000300a00 */
[----:B------:R-:W-:Y:S02]  /*3ad50*/  STL.64 [R1+0x3b0], R8 ;  /* 0x0003b00801007387 */ /* 0x000fe40000100a00 */
[----:B------:R0:W-:Y:S02]  /*3ad60*/  STL.64 [R1+0x3b8], R10 ;  /* 0x0003b80a01007387 */ /* 0x0001e40000100a00 */
[----:B0-----:R-:W4:Y:S01]  /*3ad70*/  LDL.LU.64 R10, [R1+0x2f98] ;  /* 0x002f9800010a7983 */ /* 0x001f220000300a00 */
[----:B------:R-:W4:Y:S02]  /*3ad80*/  LDL.LU.64 R8, [R1+0x2f90] ;  /* 0x002f900001087983 */ /* 0x000f240000300a00 */
[----:B----4-:R-:W-:Y:S01]  /*3ad90*/  HMMA.16816.F32.BF16 R8, R20, R24, R8 ;  /* 0x000000181408723c */ /* 0x010fe20000041808 */
[----:B------:R-:W-:Y:S11]  /*3ada0*/  IMAD.MOV.U32 R3, RZ, RZ, R25 ;  /* 0x000000ffff037224 */ /* 0x000ff600078e0019 */
[----:B------:R-:W-:Y:S11]  /*3adb0*/  @!UPT UIADD3 URZ, URZ, URZ, URZ ;  /* 0x0000003f3f3ff290 */ /* 0x000ff6000fffe03f */
[----:B------:R0:W-:Y:S01]  /*3adc0*/  STL.64 [R1+0x3a0], R8 ;  /* 0x0003a00801007387 */ /* 0x0001e20000100a00 */
[----:B------:R1:W-:Y:S03]  /*3add0*/  STL.64 [R1+0x3a8], R10 ;  /* 0x0003a80a01007387 */ /* 0x0003e60000100a00 */
[----:B0-----:R-:W2:Y:S01]  /*3ade0*/  LDL.LU.64 R8, [R1+0x2f88] ;  /* 0x002f880001087983 */ /* 0x001ea20000300a00 */
[----:B-1----:R-:W-:Y:S02]  /*3adf0*/  IMAD.MOV.U32 R10, RZ, RZ, R24 ;  /* 0x000000ffff0a7224 */ /* 0x002fe400078e0018 */
[----:B------:R-:W3:Y:S02]  /*3ae00*/  LDL.LU.64 R26, [R1+0x2f80] ;  /* 0x002f8000011a7983 */ /* 0x000ee40000300a00 */
[----:B------:R-:W3:Y:S02]  /*3ae10*/  LDL.LU.64 R24, [R1+0x2f78] ;  /* 0x002f780001187983 */ /* 0x000ee40000300a00 */
[----:B------:R-:W-:-:S02]  /*3ae20*/  IMAD.MOV.U32 R4, RZ, RZ, R7 ;  /* 0x000000ffff047224 */ /* 0x000fc400078e0007 */
[----:B------:R-:W-:Y:S01]  /*3ae30*/  IMAD.MOV.U32 R5, RZ, RZ, R6 ;  /* 0x000000ffff057224 */ /* 0x000fe200078e0006 */
[----:B---3--:R-:W-:Y:S11]  /*3ae40*/  HMMA.16816.F32.BF16 R24, R20, R16, R24 ;  /* 0x000000101418723c */ /* 0x008ff60000041818 */
        /* <DEDUP_REMOVED lines=11> */
[----:B------:R-:W4:Y:S02]  /*3af00*/  LDL.LU R6, [R1+0x4a8] ;  /* 0x0004a80001067983 */ /* 0x000f240000300800 */
[----:B------:R-:W4:Y:S01]  /*3af10*/  LDL.LU R7, [R1+0x4ac] ;  /* 0x0004ac0001077983 */ /* 0x000f220000300800 */
[----:B------:R0:W-:Y:S02]  /*3af20*/  STL.64 [R1+0x2ef8], R16 ;  /* 0x002ef81001007387 */ /* 0x0001e40000100a00 */
[----:B0-----:R-:W-:-:S02]  /*3af30*/  IMAD.MOV.U32 R16, RZ, RZ, R10 ;  /* 0x000000ffff107224 */ /* 0x001fc400078e000a */
[----:B------:R-:W-:-:S05]  /*3af40*/  IMAD.MOV.U32 R17, RZ, RZ, R3 ;  /* 0x000000ffff117224 */ /* 0x000fca00078e0003 */
[----:B------:R0:W-:Y:S04]  /*3af50*/  STL.64 [R1+0x2f08], R16 ;  /* 0x002f081001007387 */ /* 0x0001e80000100a00 */
[----:B0-----:R-:W3:Y:S01]  /*3af60*/  LDL.LU.64 R16, [R1+0x40] ;  /* 0x0000400001107983 */ /* 0x001ee20000300a00 */
[C---:B--2---:R-:W-:Y:S03]  /*3af70*/  HMMA.16816.F32.BF16 R12, R20.reuse, R8, R12 ;  /* 0x00000008140c723c */ /* 0x044fe6000004180c */
[----:B---3--:R0:W-:Y:S04]  /*3af80*/  STL.64 [R1+0x2f30], R16 ;  /* 0x002f301001007387 */ /* 0x0081e80000100a00 */
        /* <DEDUP_REMOVED lines=29> */
[----:B------:R-:W4:Y:S02]  /*3b160*/  LDL.LU.64 R24, [R1+0x2f60] ;  /* 0x002f600001187983 */ /* 0x000f240000300a00 */
[----:B----4-:R-:W-:Y:S11]  /*3b170*/  HMMA.16816.F32.BF16 R4, R20, R24, R4 ;  /* 0x000000181404723c */ /* 0x010ff60000041804 */
[----:B------:R-:W-:Y:S11]  /*3b180*/  @!UPT UIADD3 URZ, URZ, URZ, URZ ;  /* 0x0000003f3f3ff290 */ /* 0x000ff6000fffe03f */
[----:B------:R-:W-:Y:S01]  /*3b190*/  @!UPT UIADD3 URZ, URZ, URZ, URZ ;  /* 0x0000003f3f3ff290 */ /* 0x000fe2000fffe03f */
[----:B------:R0:W-:Y:S01]  /*3b1a0*/  STL.64 [R1+0x360], R4 ;  /* 0x0003600401007387 */ /* 0x0001e20000100a00 */
[----:B------:R-:W-:Y:S03]  /*3b1b0*/  STL.64 [R1+0x368], R6 ;  /* 0x0003680601007387 */ /* 0x000fe60000100a00 */
[----:B0-----:R-:W4:Y:S01]  /*3b1c0*/  LDL.LU.64 R4, [R1+0x2f58] ;  /* 0x002f580001047983 */ /* 0x001f220000300a00 */
[----:B---3--:R-:W-:Y:S02]  /*3b1d0*/  STL.64 [R1+0x2ee0], R26 ;  /* 0x002ee01a01007387 */ /* 0x008fe40000100a00 */
[----:B------:R0:W-:Y:S02]  /*3b1e0*/  STL.64 [R1+0x2ed8], R24 ;  /* 0x002ed81801007387 */ /* 0x0001e40000100a00 */
[----:B0-----:R-:W3:Y:S01]  /*3b1f0*/  LDL.LU R24, [R1+0x250] ;  /* 0x0002500001187983 */ /* 0x001ee20000300800 */
[----:B------:R-:W3:Y:S02]  /*3b200*/  LDL.LU R25, [R1+0x254] ;  /* 0x0002540001197983 */ /* 0x000ee40000300800 */
[----:B------:R-:W3:Y:S02]  /*3b210*/  LDL.LU R26, [R1+0x258] ;  /* 0x00025800011a7983 */ /* 0x000ee40000300800 */
[----:B------:R-:W-:-:S02]  /*3b220*/  IMAD.MOV.U32 R27, RZ, RZ, R2 ;  /* 0x000000ffff1b7224 */ /* 0x000fc400078e0002 */
[----:B------:R-:W2:Y:S01]  /*3b230*/  LDL.LU R2, [R1+0x2f50] ;  /* 0x002f500001027983 */ /* 0x000ea20000300800 */
[C---:B----4-:R-:W-:Y:S03]  /*3b240*/  HMMA.16816.F32.BF16 R4, R20.reuse, R4, R16 ;  /* 0x000000041404723c */ /* 0x050fe60000041810 */
[----:B------:R-:W4:Y:S01]  /*3b250*/  LDL.LU.64 R18, [R1+0x2f48] ;  /* 0x002f480001127983 */ /* 0x000f220000300a00 */
[----:B------:R-:W4:Y:S11]  /*3b260*/  LDL.LU.64 R16, [R1+0x2f40] ;  /* 0x002f400001107983 */ /* 0x000f360000300a00 */
[----:B------:R-:W-:Y:S08]  /*3b270*/  @!UPT UIADD3 URZ, URZ, URZ, URZ ;  /* 0x0000003f3f3ff290 */ /* 0x000ff0000fffe03f */
[----:B------:R0:W-:Y:S01]  /*3b280*/  STL.64 [R1+0x350], R4 ;  /* 0x0003500401007387 */ /* 0x0001e20000100a00 */
[----:B------:R1:W-:Y:S03]  /*3b290*/  STL.64 [R1+0x358], R6 ;  /* 0x0003580601007387 */ /* 0x0003e60000100a00 */
[----:B0-----:R-:W4:Y:S02]  /*3b2a0*/  LDL.LU.64 R4, [R1+0x2f38] ;  /* 0x002f380001047983 */ /* 0x001f240000300a00 */
[----:B----4-:R-:W-:Y:S02]  /*3b2b0*/  HMMA.16816.F32.BF16 R20, R20, R4, R16 ;  /* 0x000000041414723c */ /* 0x010fe40000041810 */
[----:B------:R-:W4:Y:S01]  /*3b2c0*/  LDL.LU.64 R16, [R1+0x2f30] ;  /* 0x002f300001107983 */ /* 0x000f220000300a00 */
[----:B------:R-:W-:Y:S02]  /*3b2d0*/  IMAD.MOV.U32 R3, RZ, RZ, R4 ;  /* 0x000000ffff037224 */ /* 0x000fe400078e0004 */
[----:B------:R-:W-:Y:S11]  /*3b2e0*/  IMAD.MOV.U32 R29, RZ, RZ, R5 ;  /* 0x000000ffff1d7224 */ /* 0x000ff600078e0005 */
[----:B------:R-:W-:Y:S07]  /*3b2f0*/  @!UPT UIADD3 URZ, URZ, URZ, URZ ;  /* 0x0000003f3f3ff290 */ /* 0x000fee000fffe03f */
[----:B------:R0:W-:Y:S01]  /*3b300*/  STL.64 [R1+0x2a0], R20 ;  /* 0x0002a01401007387 */ /* 0x0001e20000100a00 */
[----:B------:R2:W-:Y:S02]  /*3b310*/  STL.64 [R1+0x2a8], R22 ;  /* 0x0002a81601007387 */ /* 0x0005e40000100a00 */
[----:B-1----:R-:W4:Y:S02]  /*3b320*/  LDL.LU.64 R6, [R1+0x2f28] ;  /* 0x002f280001067983 */ /* 0x002f240000300a00 */
[----:B------:R-:W4:Y:S01]  /*3b330*/  LDL.LU.64 R4, [R1+0x2f20] ;  /* 0x002f200001047983 */ /* 0x000f220000300a00 */
[----:B0-----:R-:W3:Y:S01]  /*3b340*/  LDL.LU R20, [R1+0x270] ;  /* 0x0002700001147983 */ /* 0x001ee20000300800 */
[----:B------:R-:W3:Y:S02]  /*3b350*/  LDL.LU R21, [R1+0x274] ;  /* 0x0002740001157983 */ /* 0x000ee40000300800 */
[----:B--2---:R-:W3:Y:S02]  /*3b360*/  LDL.LU R22, [R1+0x278] ;  /* 0x0002780001167983 */ /* 0x004ee40000300800 */
[----:B------:R-:W-:Y:S01]  /*3b370*/  IMAD.MOV.U32 R23, RZ, RZ, R2 ;  /* 0x000000ffff177224 */ /* 0x000fe200078e0002 */
[----:B----4-:R-:W-:Y:S01]  /*3b380*/  HMMA.16816.F32.BF16 R8, R4, R16, R8 ;  /* 0x000000100408723c */ /* 0x010fe20000041808 */
        /* <DEDUP_REMOVED lines=9> */
[----:B------:R-:W2:Y:S11]  /*3b420*/  LDL.LU.64 R8, [R1+0x2f00] ;  /* 0x002f000001087983 */ /* 0x000eb60000300a00 */
[----:B------:R-:W-:Y:S11]  /*3b430*/  @!UPT UIADD3 URZ, URZ, URZ, URZ ;  /* 0x0000003f3f3ff290 */ /* 0x000ff6000fffe03f */
[----:B------:R0:W-:Y:S01]  /*3b440*/  STL.64 [R1+0x280], R16 ;  /* 0x0002801001007387 */ /* 0x0001e20000100a00 */
[----:B------:R1:W-:Y:S03]  /*3b450*/  STL.64 [R1+0x288], R18 ;  /* 0x0002881201007387 */ /* 0x0003e60000100a00 */
[----:B0-----:R-:W3:Y:S02]  /*3b460*/  LDL.LU.64 R16, [R1+0x2ef8] ;  /* 0x002ef80001107983 */ /* 0x001ee40000300a00 */
[C---:B---3--:R-:W-:Y:S11]  /*3b470*/  HMMA.16816.F32.BF16 R20, R4.reuse, R16, R20 ;  /* 0x000000100414723c */ /* 0x048ff60000041814 */
[----:B------:R-:W-:Y:S11]  /*3b480*/  @!UPT UIADD3 URZ, URZ, URZ, URZ ;  /* 0x0000003f3f3ff290 */ /* 0x000ff6000fffe03f */
[----:B------:R-:W-:Y:S01]  /*3b490*/  @!UPT UIADD3 URZ, URZ, URZ, URZ ;  /* 0x0000003f3f3ff290 */ /* 0x000fe2000fffe03f */
[----:B------:R0:W-:Y:S01]  /*3b4a0*/  STL.64 [R1+0x270], R20 ;  /* 0x0002701401007387 */ /* 0x0001e20000100a00 */
[----:B------:R-:W-:Y:S02]  /*3b4b0*/  STL.64 [R1+0x278], R22 ;  /* 0x0002781601007387 */ /* 0x000fe40000100a00 */
[----:B-1----:R-:W2:Y:S02]  /*3b4c0*/  LDL.LU.64 R18, [R1+0x2ef0] ;  /* 0x002ef00001127983 */ /* 0x002ea40000300a00 */
[----:B0-----:R-:W-:Y:S02]  /*3b4d0*/  IMAD.MOV.U32 R21, RZ, RZ, R16 ;  /* 0x000000ffff157224 */ /* 0x001fe400078e0010 */
[----:B------:R-:W-:Y:S02]  /*3b4e0*/  IMAD.MOV.U32 R20, RZ, RZ, R17 ;  /* 0x000000ffff147224 */ /* 0x000fe400078e0011 */
[----:B------:R-:W2:Y:S01]  /*3b4f0*/  LDL.LU.64 R16, [R1+0x2ee8] ;  /* 0x002ee80001107983 */ /* 0x000ea20000300a00 */
[C---:B------:R-:W-:Y:S08]  /*3b500*/  HMMA.16816.F32.BF16 R12, R4.reuse, R12, R24 ;  /* 0x0000000c040c723c */ /* 0x040ff00000041818 */
[C---:B--2---:R-:W-:Y:S11]  /*3b510*/  HMMA.16816.F32.BF16 R16, R4.reuse, R8, R16 ;  /* 0x000000080410723c */ /* 0x044ff60000041810 */
[----:B------:R-:W-:Y:S11]  /*3b520*/  @!UPT UIADD3 URZ, URZ, URZ, URZ ;  /* 0x0000003f3f3ff290 */ /* 0x000ff6000fffe03f */
[----:B------:R-:W-:Y:S01]  /*3b530*/  @!UPT UIADD3 URZ, URZ, URZ, URZ ;  /* 0x0000003f3f3ff290 */ /* 0x000fe2000fffe03f */
[----:B------:R0:W-:Y:S02]  /*3b540*/  STL.64 [R1+0x260], R16 ;  /* 0x0002601001007387 */ /* 0x0001e40000100a00 */
[----:B0-----:R-:W-:Y:S02]  /*3b550*/  IMAD.MOV.U32 R17, RZ, RZ, R8 ;  /* 0x000000ffff117224 */ /* 0x001fe400078e0008 */
[----:B------:R-:W-:Y:S02]  /*3b560*/  IMAD.MOV.U32 R16, RZ, RZ, R9 ;  /* 0x000000ffff107224 */ /* 0x000fe400078e0009 */
[----:B------:R-:W0:Y:S04]  /*3b570*/  LDSM.16.MT88.4 R8, [R0+0x10300] ;  /* 0x010300000008783b */ /* 0x000e280000004200 */
[----:B------:R-:W-:Y:S04]  /*3b580*/  STL.64 [R1+0x268], R18 ;  /* 0x0002681201007387 */ /* 0x000fe80000100a00 */
[----:B0-----:R-:W-:Y:S01]  /*3b590*/  STL.64 [R1+0x2eb8], R10 ;  /* 0x002eb80a01007387 */ /* 0x001fe20000100a00 */
[----:B------:R0:W-:Y:S03]  /*3b5a0*/  STL.64 [R1+0x2eb0], R8 ;  /* 0x002eb00801007387 */ /* 0x0001e60000100a00 */
[----:B0-----:R-:W2:Y:S01]  /*3b5b0*/  LDL.LU R8, [R1+0x240] ;  /* 0x0002400001087983 */ /* 0x001ea20000300800 */
[----:B------:R-:W2:Y:S02]  /*3b5c0*/  LDL.LU R9, [R1+0x244] ;  /* 0x0002440001097983 */ /* 0x000ea40000300800 */
[----:B------:R-:W2:Y:S02]  /*3b5d0*/  LDL.LU R10, [R1+0x248] ;  /* 0x00024800010a7983 */ /* 0x000ea40000300800 */
[----:B------:R-:W2:Y:S01]  /*3b5e0*/  LDL.LU R11, [R1+0x24c] ;  /* 0x00024c00010b7983 */ /* 0x000ea20000300800 */
[----:B------:R-:W3:Y:S01]  /*3b5f0*/  LDL.LU.64 R26, [R1+0x2ee0] ;  /* 0x002ee000011a7983 */ /* 0x000ee20000300a00 */
[----:B------:R-:W2:Y:S02]  /*3b600*/  LDL.LU.64 R24, [R1+0x2ed8] ;  /* 0x002ed80001187983 */ /* 0x000ea40000300a00 */
[----:B------:R-:W-:Y:S02]  /*3b610*/  STL.64 [R1+0x250], R12 ;  /* 0x0002500c01007387 */ /* 0x000fe40000100a00 */
[----:B------:R-:W-:Y:S02]  /*3b620*/  STL.64 [R1+0x258], R14 ;  /* 0x0002580e01007387 */ /* 0x000fe40000100a00 */
[----:B------:R-:W0:Y:S04]  /*3b630*/  LDSM.16.MT88.4 R12, [R0+0x10380] ;  /* 0x01038000000c783b */ /* 0x000e280000004200 */
[----:B0-----:R-:W-:Y:S01]  /*3b640*/  STL.64 [R1+0x2e28], R14 ;  /* 0x002e280e01007387 */ /* 0x001fe20000100a00 */
[----:B------:R0:W-:Y:S03]  /*3b650*/  STL.64 [R1+0x2e20], R12 ;  /* 0x002e200c01007387 */ /* 0x0001e60000100a00 */
[----:B0-----:R-:W4:Y:S01]  /*3b660*/  LDL.LU.64 R12, [R1+0x70] ;  /* 0x00007000010c7983 */ /* 0x001f220000300a00 */
[----:B--2---:R-:W-:Y:S03]  /*3b670*/  HMMA.16816.F32.BF16 R8, R4, R24, R8 ;  /* 0x000000180408723c */ /* 0x004fe60000041808 */
[----:B---3--:R-:W-:Y:S01]  /*3b680*/  STL.64 [R1+0x2e48], R26 ;  /* 0x002e481a01007387 */ /* 0x008fe20000100a00 */
[----:B------:R0:W-:Y:S11]  /*3b690*/  STL.64 [R1+0x2e40], R24 ;  /* 0x002e401801007387 */ /* 0x0001f60000100a00 */
[----:B------:R-:W-:Y:S08]  /*3b6a0*/  @!UPT UIADD3 URZ, URZ, URZ, URZ ;  /* 0x0000003f3f3ff290 */ /* 0x000ff0000fffe03f */
[----:B------:R-:W-:Y:S01]  /*3b6b0*/  STL.64 [R1+0x240], R8 ;  /* 0x0002400801007387 */ /* 0x000fe20000100a00 */
[----:B------:R-:W-:Y:S02]  /*3b6c0*/  STL.64 [R1+0x248], R10 ;  /* 0x0002480a01007387 */ /* 0x000fe40000100a00 */
[----:B0-----:R-:W2:Y:S02]  /*3b6d0*/  LDL.LU.64 R24, [R1+0x20] ;  /* 0x0000200001187983 */ /* 0x001ea40000300a00 */
[----:B--2---:R0:W-:Y:S02]  /*3b6e0*/  STL.64 [R1+0x2e60], R24 ;  /* 0x002e601801007387 */ /* 0x0041e40000100a00 */
        /* <DEDUP_REMOVED lines=8> */
[----:B------:R-:W3:Y:S02]  /*3b770*/  LDL.LU R18, [R1+0x118] ;  /* 0x0001180001127983 */ /* 0x000ee40000300800 */
[----:B------:R-:W3:Y:S02]  /*3b780*/  LDL.LU R19, [R1+0x11c] ;  /* 0x00011c0001137983 */ /* 0x000ee40000300800 */
[----:B------:R-:W-:-:S02]  /*3b790*/  IMAD.MOV.U32 R24, RZ, RZ, R21 ;  /* 0x000000ffff187224 */ /* 0x000fc400078e0015 */
[----:B------:R-:W-:-:S05]  /*3b7a0*/  IMAD.MOV.U32 R25, RZ, RZ, R20 ;  /* 0x000000ffff197224 */ /* 0x000fca00078e0014 */
[----:B------:R-:W-:Y:S01]  /*3b7b0*/  STL.64 [R1+0x2e90], R24 ;  /* 0x002e901801007387 */ /* 0x000fe20000100a00 */
[----:B------:R-:W-:-:S03]  /*3b7c0*/  IMAD.MOV.U32 R8, RZ, RZ, R3 ;  /* 0x000000ffff087224 */ /* 0x000fc600078e0003 */
[----:B---3--:R-:W-:Y:S01]  /*3b7d0*/  STL.64 [R1+0x2e38], R18 ;  /* 0x002e381201007387 */ /* 0x008fe20000100a00 */
[----:B--2---:R0:W-:Y:S03]  /*3b7e0*/  STL.64 [R1+0x2e30], R16 ;  /* 0x002e301001007387 */ /* 0x0041e60000100a00 */
[----:B0-----:R-:W2:Y:S01]  /*3b7f0*/  LDL.LU R16, [R1+0x120] ;  /* 0x0001200001107983 */ /* 0x001ea20000300800 */
[----:B------:R-:W2:Y:S02]  /*3b800*/  LDL.LU R17, [R1+0x124] ;  /* 0x0001240001117983 */ /* 0x000ea40000300800 */
[----:B------:R-:W3:Y:S02]  /*3b810*/  LDL.LU R18, [R1+0x128] ;  /* 0x0001280001127983 */ /* 0x000ee40000300800 */
[----:B------:R-:W3:Y:S01]  /*3b820*/  LDL.LU R19, [R1+0x12c] ;  /* 0x00012c0001137983 */ /* 0x000ee20000300800 */
[----:B------:R-:W2:Y:S01]  /*3b830*/  LDL.LU R3, [R1+0x2ed0] ;  /* 0x002ed00001037983 */ /* 0x000ea20000300800 */
[----:B------:R-:W4:Y:S02]  /*3b840*/  LDL.LU R20, [R1+0x230] ;  /* 0x0002300001147983 */ /* 0x000f240000300800 */
[----:B------:R-:W4:Y:S02]  /*3b850*/  LDL.LU R21, [R1+0x234] ;  /* 0x0002340001157983 */ /* 0x000f240000300800 */
[----:B------:R-:W4:Y:S01]  /*3b860*/  LDL.LU R22, [R1+0x238] ;  /* 0x0002380001167983 */ /* 0x000f220000300800 */
[----:B------:R-:W4:Y:S01]  /*3b870*/  LDL.LU R23, [R1+0x23c] ;  /* 0x00023c0001177983 */ /* 0x000f220000300800 */
[----:B------:R-:W2:Y:S03]  /*3b880*/  LDL.LU.64 R24, [R1+0x30] ;  /* 0x0000300001187983 */ /* 0x000ea60000300a00 */
[----:B--2---:R-:W-:Y:S01]  /*3b890*/  STL.64 [R1+0x2ea8], R24 ;  /* 0x002ea81801007387 */ /* 0x004fe20000100a00 */
[----:B---3--:R-:W-:Y:S02]  /*3b8a0*/  STL.64 [R1+0x2e58], R18 ;  /* 0x002e581201007387 */ /* 0x008fe40000100a00 */
[----:B------:R0:W-:Y:S02]  /*3b8b0*/  STL.64 [R1+0x2e50], R16 ;  /* 0x002e501001007387 */ /* 0x0001e40000100a00 */
[----:B0-----:R-:W2:Y:S01]  /*3b8c0*/  LDL.LU R16, [R1+0x130] ;  /* 0x0001300001107983 */ /* 0x001ea20000300800 */
[----:B------:R-:W2:Y:S02]  /*3b8d0*/  LDL.LU R17, [R1+0x134] ;  /* 0x0001340001117983 */ /* 0x000ea40000300800 */
[----:B------:R-:W3:Y:S02]  /*3b8e0*/  LDL.LU R18, [R1+0x138] ;  /* 0x0001380001127983 */ /* 0x000ee40000300800 */
[----:B------:R-:W3:Y:S01]  /*3b8f0*/  LDL.LU R19, [R1+0x13c] ;  /* 0x00013c0001137983 */ /* 0x000ee20000300800 */
[----:B------:R-:W2:Y:S01]  /*3b900*/  LDL.LU R24, [R1+0x170] ;  /* 0x0001700001187983 */ /* 0x000ea20000300800 */
        /* <DEDUP_REMOVED lines=15> */
[----:B----4-:R-:W-:Y:S01]  /*3ba00*/  HMMA.16816.F32.BF16 R20, R4, R12, R20 ;  /* 0x0000000c0414723c */ /* 0x010fe20000041814 */
[----:B--2---:R-:W-:Y:S01]  /*3ba10*/  STL.64 [R1+0x2e88], R18 ;  /* 0x002e881201007387 */ /* 0x004fe20000100a00 */
[----:B---3--:R0:W-:Y:S03]  /*3ba20*/  STL.64 [R1+0x2e80], R16 ;  /* 0x002e801001007387 */ /* 0x0081e60000100a00 */
[----:B0-----:R-:W2:Y:S01]  /*3ba30*/  LDL.LU R16, [R1+0x150] ;  /* 0x0001500001107983 */ /* 0x001ea20000300800 */
[----:B------:R-:W2:Y:S02]  /*3ba40*/  LDL.LU R17, [R1+0x154] ;  /* 0x0001540001117983 */ /* 0x000ea40000300800 */
[----:B------:R-:W3:Y:S02]  /*3ba50*/  LDL.LU R18, [R1+0x158] ;  /* 0x0001580001127983 */ /* 0x000ee40000300800 */
[----:B------:R-:W3:Y:S02]  /*3ba60*/  LDL.LU R19, [R1+0x15c] ;  /* 0x00015c0001137983 */ /* 0x000ee40000300800 */
[----:B------:R-:W-:-:S07]  /*3ba70*/  IMAD.MOV.U32 R9, RZ, RZ, R29 ;  /* 0x000000ffff097224 */ /* 0x000fce00078e001d */
[----:B------:R-:W-:Y:S01]  /*3ba80*/  HMMA.16816.F32.BF16 R4, R4, R8, R24 ;  /* 0x000000080404723c */ /* 0x000fe20000041818 */
[----:B---3--:R-:W-:Y:S01]  /*3ba90*/  STL.64 [R1+0x2ea0], R18 ;  /* 0x002ea01201007387 */ /* 0x008fe20000100a00 */
[----:B--2---:R0:W-:Y:S03]  /*3baa0*/  STL.64 [R1+0x2e98], R16 ;  /* 0x002e981001007387 */ /* 0x0041e60000100a00 */
[----:B0-----:R-:W2:Y:S01]  /*3bab0*/  LDL.LU R16, [R1+0x160] ;  /* 0x0001600001107983 */ /* 0x001ea20000300800 */
[----:B------:R-:W2:Y:S02]  /*3bac0*/  LDL.LU R17, [R1+0x164] ;  /* 0x0001640001117983 */ /* 0x000ea40000300800 */
[----:B------:R-:W2:Y:S02]  /*3bad0*/  LDL.LU R18, [R1+0x168] ;  /* 0x0001680001127983 */ /* 0x000ea40000300800 */
[----:B------:R-:W2:Y:S01]  /*3bae0*/  LDL.LU R19, [R1+0x16c] ;  /* 0x00016c0001137983 */ /* 0x000ea20000300800 */
[----:B------:R-:W-:Y:S01]  /*3baf0*/  STL.64 [R1+0x230], R20 ;  /* 0x0002301401007387 */ /* 0x000fe20000100a00 */
[----:B------:R-:W-:Y:S02]  /*3bb00*/  STL.64 [R1+0x238], R22 ;  /* 0x0002381601007387 */ /* 0x000fe40000100a00 */
[----:B------:R-:W0:Y:S02]  /*3bb10*/  LDSM.16.MT88.4 R20, [R0+0x14080] ;  /* 0x014080000014783b */ /* 0x000e240000004200 */
[----:B0-----:R-:W-:Y:S02]  /*3bb20*/  STL.64 [R1+0x2d20], R22 ;  /* 0x002d201601007387 */ /* 0x001fe40000100a00 */
[----:B------:R0:W-:Y:S02]  /*3bb30*/  STL.64 [R1+0x2d18], R20 ;  /* 0x002d181401007387 */ /* 0x0001e40000100a00 */
[----:B------:R-:W3:Y:S02]  /*3bb40*/  LDL.LU.64 R26, [R1+0x2ec8] ;  /* 0x002ec800011a7983 */ /* 0x000ee40000300a00 */
[----:B------:R-:W3:Y:S01]  /*3bb50*/  LDL.LU.64 R24, [R1+0x2ec0] ;  /* 0x002ec00001187983 */ /* 0x000ee20000300a00 */
[----:B------:R-:W3:Y:S01]  /*3bb60*/  LDL.LU.64 R10, [R1+0x2eb8] ;  /* 0x002eb800010a7983 */ /* 0x000ee20000300a00 */
[----:B------:R-:W3:Y:S02]  /*3bb70*/  LDL.LU.64 R8, [R1+0x2eb0] ;  /* 0x002eb00001087983 */ /* 0x000ee40000300a00 */
[----:B------:R-:W-:Y:S02]  /*3bb80*/  STL.64 [R1+0x180], R4 ;  /* 0x0001800401007387 */ /* 0x000fe40000100a00 */
[----:B------:R-:W-:Y:S02]  /*3bb90*/  STL.64 [R1+0x188], R6 ;  /* 0x0001880601007387 */ /* 0x000fe40000100a00 */
[----:B------:R-:W1:Y:S01]  /*3bba0*/  LDSM.16.MT88.4 R4, [R0+0x14100] ;  /* 0x014100000004783b */ /* 0x000e620000004200 */
[----:B0-----:R-:W-:-:S02]  /*3bbb0*/  IMAD.MOV.U32 R20, RZ, RZ, R28 ;  /* 0x000000ffff147224 */ /* 0x001fc400078e001c */
[----:B------:R-:W-:Y:S01]  /*3bbc0*/  IMAD.MOV.U32 R21, RZ, RZ, R2 ;  /* 0x000000ffff157224 */ /* 0x000fe200078e0002 */
[----:B-1----:R-:W-:Y:S01]  /*3bbd0*/  STL.64 [R1+0x2ca8], R6 ;  /* 0x002ca80601007387 */ /* 0x002fe20000100a00 */
[----:B------:R0:W-:Y:S03]  /*3bbe0*/  STL.64 [R1+0x2ca0], R4 ;  /* 0x002ca00401007387 */ /* 0x0001e60000100a00 */
[----:B0-----:R-:W4:Y:S01]  /*3bbf0*/  LDL.LU.64 R4, [R1+0x80] ;  /* 0x0000800001047983 */ /* 0x001f220000300a00 */
[----:B------:R-:W2:Y:S01]  /*3bc00*/  LDL.64 R6, [R1+0x88] ;  /* 0x0000880001067983 */ /* 0x000ea20000100a00 */
[C---:B---3--:R-:W-:Y:S11]  /*3bc10*/  HMMA.16816.F32.BF16 R24, R8.reuse, R20, R24 ;  /* 0x000000140818723c */ /* 0x048ff60000041818 */
[----:B------:R-:W-:Y:S11]  /*3bc20*/  @!UPT UIADD3 URZ, URZ, URZ, URZ ;  /* 0x0000003f3f3ff290 */ /* 0x000ff6000fffe03f */
[----:B------:R-:W-:Y:S01]  /*3bc30*/  @!UPT UIADD3 URZ, URZ, URZ, URZ ;  /* 0x0000003f3f3ff290 */ /* 0x000fe2000fffe03f */
        /* <DEDUP_REMOVED lines=34> */
[----:B------:R-:W3:Y:S02]  /*3be60*/  LDL.LU.64 R26, [R1+0x2e48] ;  /* 0x002e4800011a7983 */ /* 0x000ee40000300a00 */
[----:B------:R-:W2:Y:S02]  /*3be70*/  LDL.LU.64 R24, [R1+0x2e40] ;  /* 0x002e400001187983 */ /* 0x000ea40000300a00 */
[C---:B--2---:R-:W-:Y:S11]  /*3be80*/  HMMA.16816.F32.BF16 R16, R8.reuse, R24, R16 ;  /* 0x000000180810723c */ /* 0x044ff60000041810 */
[----:B------:R-:W-:Y:S11]  /*3be90*/  @!UPT UIADD3 URZ, URZ, URZ, URZ ;  /* 0x0000003f3f3ff290 */ /* 0x000ff6000fffe03f */
[----:B------:R-:W-:Y:S01]  /*3bea0*/  @!UPT UIADD3 URZ, URZ, URZ, URZ ;  /* 0x0000003f3f3ff290 */ /* 0x000fe2000fffe03f */
[----:B------:R-:W-:Y:S01]  /*3beb0*/  STL.64 [R1+0x120], R16 ;  /* 0x0001201001007387 */ /* 0x000fe20000100a00 */
[----:B------:R0:W-:Y:S03]  /*3bec0*/  STL.64 [R1+0x128], R18 ;  /* 0x0001281201007387 */ /* 0x0001e60000100a00 */
[----:B0-----:R-:W2:Y:S01]  /*3bed0*/  LDL.LU.64 R18, [R1+0x2e38] ;  /* 0x002e380001127983 */ /* 0x001ea20000300a00 */
[----:B------:R-:W2:Y:S02]  /*3bee0*/  LDL.LU.64 R16, [R1+0x2e30] ;  /* 0x002e300001107983 */ /* 0x000ea40000300a00 */
[----:B---3--:R-:W-:Y:S02]  /*3bef0*/  STL.64 [R1+0x2dd8], R26 ;  /* 0x002dd81a01007387 */ /* 0x008fe40000100a00 */
[----:B------:R0:W-:Y:S02]  /*3bf00*/  STL.64 [R1+0x2dd0], R24 ;  /* 0x002dd01801007387 */ /* 0x0001e40000100a00 */
[----:B0-----:R-:W4:Y:S01]  /*3bf10*/  LDL.LU R24, [R1+0xb0] ;  /* 0x0000b00001187983 */ /* 0x001f220000300800 */
[----:B------:R-:W4:Y:S02]  /*3bf20*/  LDL.LU R25, [R1+0xb4] ;  /* 0x0000b40001197983 */ /* 0x000f240000300800 */
[----:B------:R-:W4:Y:S02]  /*3bf30*/  LDL.LU R26, [R1+0xb8] ;  /* 0x0000b800011a7983 */ /* 0x000f240000300800 */
[----:B------:R-:W4:Y:S01]  /*3bf40*/  LDL.LU R27, [R1+0xbc] ;  /* 0x0000bc00011b7983 */ /* 0x000f220000300800 */
[C---:B--2---:R-:W-:Y:S08]  /*3bf50*/  HMMA.16816.F32.BF16 R16, R8.reuse, R12, R16 ;  /* 0x0000000c0810723c */ /* 0x044ff00000041810 */
[----:B----4-:R-:W-:Y:S11]  /*3bf60*/  HMMA.16816.F32.BF16 R8, R8, R4, R24 ;  /* 0x000000040808723c */ /* 0x010ff60000041818 */
[----:B------:R-:W-:Y:S04]  /*3bf70*/  @!UPT UIADD3 URZ, URZ, URZ, URZ ;  /* 0x0000003f3f3ff290 */ /* 0x000fe8000fffe03f */
[----:B------:R0:W-:Y:S01]  /*3bf80*/  STL.64 [R1+0x110], R16 ;  /* 0x0001101001007387 */ /* 0x0001e20000100a00 */
[----:B------:R-:W-:Y:S02]  /*3bf90*/  STL.64 [R1+0x118], R18 ;  /* 0x0001181201007387 */ /* 0x000fe40000100a00 */
[----:B------:R-:W2:Y:S02]  /*3bfa0*/  LDL.LU.64 R14, [R1+0x2e28] ;  /* 0x002e2800010e7983 */ /* 0x000ea40000300a00 */
[----:B0-----:R-:W-:Y:S02]  /*3bfb0*/  IMAD.MOV.U32 R17, RZ, RZ, R12 ;  /* 0x000000ffff117224 */ /* 0x001fe400078e000c */
[----:B------:R-:W-:Y:S02]  /*3bfc0*/  IMAD.MOV.U32 R16, RZ, RZ, R13 ;  /* 0x000000ffff107224 */ /* 0x000fe400078e000d */
[----:B------:R-:W2:Y:S03]  /*3bfd0*/  LDL.LU.64 R12, [R1+0x2e20] ;  /* 0x002e2000010c7983 */ /* 0x000ea60000300a00 */
[----:B------:R-:W-:Y:S02]  /*3bfe0*/  STL.64 [R1+0x2e00], R16 ;  /* 0x002e001001007387 */ /* 0x000fe40000100a00 */
[----:B------:R-:W3:Y:S02]  /*3bff0*/  LDL.LU R24, [R1+0x480] ;  /* 0x0004800001187983 */ /* 0x000ee40000300800 */
[----:B------:R-:W-:Y:S01]  /*3c000*/  STL.64 [R1+0xb0], R8 ;  /* 0x0000b00801007387 */ /* 0x000fe20000100a00 */
[----:B------:R-:W-:Y:S01]  /*3c010*/  STL.64 [R1+0xb8], R10 ;  /* 0x0000b80a01007387 */ /* 0x000fe20000100a00 */
        /* <DEDUP_REMOVED lines=13> */
[----:B------:R-:W-:Y:S01]  /*3c0f0*/  STL.64 [R1+0x2db0], R6 ;  /* 0x002db00601007387 */ /* 0x000fe20000100a00 */
[----:B------:R0:W-:Y:S02]  /*3c100*/  STL.64 [R1+0x2da8], R4 ;  /* 0x002da80401007387 */ /* 0x0001e40000100a00 */
[----:B------:R-:W4:Y:S02]  /*3c110*/  LDL.LU.64 R8, [R1] ;  /* 0x0000000001087983 */ /* 0x000f240000300a00 */
[----:B------:R-:W3:Y:S02]  /*3c120*/  LDL.64 R10, [R1+0x8] ;  /* 0x00000800010a7983 */ /* 0x000ee40000100a00 */
[----:B0-----:R-:W-:Y:S01]  /*3c130*/  IMAD.MOV.U32 R4, RZ, RZ, R2 ;  /* 0x000000ffff047224 */ /* 0x001fe200078e0002 */
[----:B--2---:R-:W-:Y:S01]  /*3c140*/  HMMA.16816.F32.BF16 R20, R12, R20, R24 ;  /* 0x000000140c14723c */ /* 0x004fe20000041818 */
[----:B------:R-:W2:Y:S01]  /*3c150*/  LDL.LU.64 R26, [R1+0x2e18] ;  /* 0x002e1800011a7983 */ /* 0x000ea20000300a00 */
[----:B------:R-:W2:Y:S11]  /*3c160*/  LDL.LU.64 R24, [R1+0x2e10] ;  /* 0x002e100001187983 */ /* 0x000eb60000300a00 */
[----:B------:R-:W-:Y:S10]  /*3c170*/  @!UPT UIADD3 URZ, URZ, URZ, URZ ;  /* 0x0000003f3f3ff290 */ /* 0x000ff4000fffe03f */
[----:B------:R0:W-:Y:S01]  /*3c180*/  STL.64 [R1+0xa0], R20 ;  /* 0x0000a01401007387 */ /* 0x0001e20000100a00 */
[----:B------:R-:W-:-:S03]  /*3c190*/  IMAD.MOV.U32 R2, RZ, RZ, R22 ;  /* 0x000000ffff027224 */ /* 0x000fc600078e0016 */
[----:B0-----:R-:W2:Y:S01]  /*3c1a0*/  LDL.LU R20, [R1+0x2d0] ;  /* 0x0002d00001147983 */ /* 0x001ea20000300800 */
[----:B------:R-:W2:Y:S02]  /*3c1b0*/  LDL.LU R21, [R1+0x2d4] ;  /* 0x0002d40001157983 */ /* 0x000ea40000300800 */
[----:B------:R-:W2:Y:S02]  /*3c1c0*/  LDL.LU R22, [R1+0x2d8] ;  /* 0x0002d80001167983 */ /* 0x000ea40000300800 */
[----:B------:R-:W-:Y:S02]  /*3c1d0*/  IMAD.MOV.U32 R5, RZ, RZ, R0 ;  /* 0x000000ffff057224 */ /* 0x000fe400078e0000 */
[----:B------:R-:W-:Y:S02]  /*3c1e0*/  IMAD.MOV.U32 R0, RZ, RZ, R23 ;  /* 0x000000ffff007224 */ /* 0x000fe400078e0017 */
[----:B------:R-:W-:Y:S02]  /*3c1f0*/  IMAD.MOV.U32 R23, RZ, RZ, R3 ;  /* 0x000000ffff177224 */ /* 0x000fe400078e0003 */
[----:B------:R-:W3:Y:S04]  /*3c200*/  LDL.LU R3, [R1+0x2e0c] ;  /* 0x002e0c0001037983 */ /* 0x000ee80000300800 */
[----:B--2---:R-:W-:Y:S01]  /*3c210*/  STL.64 [R1+0x2d30], R22 ;  /* 0x002d301601007387 */ /* 0x004fe20000100a00 */
[----:B------:R0:W-:Y:S03]  /*3c220*/  STL.64 [R1+0x2d28], R20 ;  /* 0x002d281401007387 */ /* 0x0001e60000100a00 */
[----:B0-----:R-:W2:Y:S01]  /*3c230*/  LDL.LU R20, [R1+0x2e0] ;  /* 0x0002e00001147983 */ /* 0x001ea20000300800 */
[----:B------:R-:W2:Y:S02]  /*3c240*/  LDL.LU R21, [R1+0x2e4] ;  /* 0x0002e40001157983 */ /* 0x000ea40000300800 */
[----:B------:R-:W2:Y:S02]  /*3c250*/  LDL.LU R22, [R1+0x2e8] ;  /* 0x0002e80001167983 */ /* 0x000ea40000300800 */
[----:B------:R-:W2:Y:S02]  /*3c260*/  LDL.LU R23, [R1+0x2ec] ;  /* 0x0002ec0001177983 */ /* 0x000ea40000300800 */
[----:B--2---:R3:W-:Y:S01]  /*3c270*/  STL.64 [R1+0x2d48], R22 ;  /* 0x002d481601007387 */ /* 0x0047e20000100a00 */
[----:B------:R0:W-:Y:S02]  /*3c280*/  STL.64 [R1+0x2d40], R20 ;  /* 0x002d401401007387 */ /* 0x0001e40000100a00 */
[----:B---3--:R-:W-:Y:S01]  /*3c290*/  IMAD.MOV.U32 R22, RZ, RZ, R3 ;  /* 0x000000ffff167224 */ /* 0x008fe200078e0003 */
[----:B0-----:R-:W2:Y:S01]  /*3c2a0*/  LDL.LU R20, [R1+0x2f0] ;  /* 0x0002f00001147983 */ /* 0x001ea20000300800 */
[----:B------:R-:W2:Y:S02]  /*3c2b0*/  LDL.LU R21, [R1+0x2f4] ;  /* 0x0002f40001157983 */ /* 0x000ea40000300800 */
[----:B------:R-:W3:Y:S02]  /*3c2c0*/  LDL.LU R3, [R1+0x2e08] ;  /* 0x002e080001037983 */ /* 0x000ee40000300800 */
[----:B------:R-:W2:Y:S01]  /*3c2d0*/  LDL.LU R23, [R1+0x2fc] ;  /* 0x0002fc0001177983 */ /* 0x000ea20000300800 */
[C---:B------:R-:W-:Y:S01]  /*3c2e0*/  HMMA.16816.F32.BF16 R4, R12.reuse, R4, R16 ;  /* 0x000000040c04723c */ /* 0x040fe20000041810 */
[----:B--2---:R-:W-:Y:S01]  /*3c2f0*/  STL.64 [R1+0x2d58], R22 ;  /* 0x002d581601007387 */ /* 0x004fe20000100a00 */
[----:B------:R0:W-:Y:S03]  /*3c300*/  STL.64 [R1+0x2d50], R20 ;  /* 0x002d501401007387 */ /* 0x0001e60000100a00 */
[----:B0-----:R-:W2:Y:S01]  /*3c310*/  LDL.LU R20, [R1+0x10] ;  /* 0x0000100001147983 */ /* 0x001ea20000300800 */
[----:B------:R-:W2:Y:S02]  /*3c320*/  LDL.LU R21, [R1+0x14] ;  /* 0x0000140001157983 */ /* 0x000ea40000300800 */
[----:B------:R-:W4:Y:S02]  /*3c330*/  LDL R22, [R1+0x18] ;  /* 0x0000180001167983 */ /* 0x000f240000100800 */
[----:B------:R-:W-:Y:S01]  /*3c340*/  STL [R1+0x2a54], R0 ;  /* 0x002a540001007387 */ /* 0x000fe20000100800 */
[----:B------:R-:W-:Y:S01]  /*3c350*/  STL [R1+0x2a50], R2 ;  /* 0x002a500201007387 */ /* 0x000fe20000100800 */
[----:B------:R-:W4:Y:S11]  /*3c360*/  LDL.LU.64 R16, [R1+0x2e00] ;  /* 0x002e000001107983 */ /* 0x000f360000300a00 */
[----:B------:R-:W-:Y:S02]  /*3c370*/  STL.64 [R1+0x90], R4 ;  /* 0x0000900401007387 */ /* 0x000fe40000100a00 */
[----:B------:R2:W-:Y:S02]  /*3c380*/  STL.64 [R1+0x98], R6 ;  /* 0x0000980601007387 */ /* 0x0005e40000100a00 */
[----:B---3--:R-:W-:Y:S01]  /*3c390*/  IMAD.MOV.U32 R23, RZ, RZ, R3 ;  /* 0x000000ffff177224 */ /* 0x008fe200078e0003 */
[----:B--2---:R-:W-:Y:S11]  /*3c3a0*/  HMMA.16816.F32.BF16 R4, R12, R20, R24 ;  /* 0x000000140c04723c */ /* 0x004ff60000041818 */
[----:B------:R-:W-:Y:S11]  /*3c3b0*/  @!UPT UIADD3 URZ, URZ, URZ, URZ ;  /* 0x0000003f3f3ff290 */ /* 0x000ff6000fffe03f */
[----:B------:R-:W-:Y:S01]  /*3c3c0*/  @!UPT UIADD3 URZ, URZ, URZ, URZ ;  /* 0x0000003f3f3ff290 */ /* 0x000fe2000fffe03f */
[----:B------:R0:W-:Y:S01]  /*3c3d0*/  STL.64 [R1+0x60], R4 ;  /* 0x0000600401007387 */ /* 0x0001e20000100a00 */
[----:B------:R-:W-:Y:S02]  /*3c3e0*/  STL [R1+0x6c], R7 ;  /* 0x00006c0701007387 */ /* 0x000fe40000100800 */
[----:B----4-:R1:W-:Y:S02]  /*3c3f0*/  STL.64 [R1+0x2d68], R22 ;  /* 0x002d681601007387 */ /* 0x0103e40000100a00 */
[----:B0-----:R-:W-:Y:S02]  /*3c400*/  IMAD.MOV.U32 R4, RZ, RZ, R17 ;  /* 0x000000ffff047224 */ /* 0x001fe400078e0011 */
[----:B------:R-:W-:Y:S01]  /*3c410*/  IMAD.MOV.U32 R5, RZ, RZ, R16 ;  /* 0x000000ffff057224 */ /* 0x000fe200078e0010 */
[----:B-1----:R-:W2:Y:S04]  /*3c420*/  LDL R22, [R1+0x38] ;  /* 0x0000380001167983 */ /* 0x002ea80000100800 */
[----:B------:R-:W2:Y:S01]  /*3c430*/  LDL R23, [R1+0x3c] ;  /* 0x00003c0001177983 */ /* 0x000ea20000100800 */
[----:B------:R0:W-:Y:S02]  /*3c440*/  STL.64 [R1+0x2dc8], R4 ;  /* 0x002dc80401007387 */ /* 0x0001e40000100a00 */
[----:B------:R-:W3:Y:S02]  /*3c450*/  LDL.LU R16, [R1+0x330] ;  /* 0x0003300001107983 */ /* 0x000ee40000300800 */
[----:B------:R-:W3:Y:S01]  /*3c460*/  LDL.LU R17, [R1+0x334] ;  /* 0x0003340001117983 */ /* 0x000ee20000300800 */
[----:B------:R-:W4:Y:S01]  /*3c470*/  LDL.LU R18, [R1+0x338] ;  /* 0x0003380001127983 */ /* 0x000f220000300800 */
[----:B------:R-:W4:Y:S02]  /*3c480*/  LDL.LU R19, [R1+0x33c] ;  /* 0x00033c0001137983 */ /* 0x000f240000300800 */
[----:B------:R-:W-:Y:S01]  /*3c490*/  IMAD.MOV.U32 R3, RZ, RZ, R6 ;  /* 0x000000ffff037224 */ /* 0x000fe200078e0006 */
[----:B0-----:R-:W2:Y:S01]  /*3c4a0*/  LDL.LU R4, [R1+0x340] ;  /* 0x0003400001047983 */ /* 0x001ea20000300800 */
[----:B------:R-:W2:Y:S02]  /*3c4b0*/  LDL.LU R5, [R1+0x344] ;  /* 0x0003440001057983 */ /* 0x000ea40000300800 */
[----:B------:R-:W2:Y:S02]  /*3c4c0*/  LDL.LU R6, [R1+0x348] ;  /* 0x0003480001067983 */ /* 0x000ea40000300800 */
[----:B------:R-:W2:Y:S02]  /*3c4d0*/  LDL.LU R7, [R1+0x34c] ;  /* 0x00034c0001077983 */ /* 0x000ea40000300800 */
[----:B------:R-:W-:-:S02]  /*3c4e0*/  IMAD.MOV.U32 R24, RZ, RZ, R28 ;  /* 0x000000ffff187224 */ /* 0x000fc400078e001c */
[----:B------:R-:W-:Y:S01]  /*3c4f0*/  IMAD.MOV.U32 R25, RZ, RZ, R29 ;  /* 0x000000ffff197224 */ /* 0x000fe200078e001d */
[----:B--2---:R-:W-:Y:S01]  /*3c500*/  STL.64 [R1+0x2de8], R6 ;  /* 0x002de80601007387 */ /* 0x004fe20000100a00 */
[----:B------:R-:W-:Y:S02]  /*3c510*/  STL.64 [R1+0x2de0], R4 ;  /* 0x002de00401007387 */ /* 0x000fe40000100a00 */
[----:B------:R-:W2:Y:S02]  /*3c520*/  LDL.LU R28, [R1+0x2dfc] ;  /* 0x002dfc00011c7983 */ /* 0x000ea40000300800 */
[----:B------:R-:W2:Y:S01]  /*3c530*/  LDL.LU R29, [R1+0x2df8] ;  /* 0x002df800011d7983 */ /* 0x000ea20000300800 */
[----:B------:R0:W-:Y:S04]  /*3c540*/  STL.64 [R1+0x2df0], R24 ;  /* 0x002df01801007387 */ /* 0x0001e80000100a00 */
        /* <DEDUP_REMOVED lines=8> */
[----:B----4-:R-:W-:Y:S01]  /*3c5d0*/  STL.64 [R1+0x2dc0], R18 ;  /* 0x002dc01201007387 */ /* 0x010fe20000100a00 */
[----:B---3--:R0:W-:Y:S03]  /*3c5e0*/  STL.64 [R1+0x2db8], R16 ;  /* 0x002db81001007387 */ /* 0x0081e60000100a00 */
[----:B0-----:R-:W3:Y:S01]  /*3c5f0*/  LDL.LU R16, [R1+0x460] ;  /* 0x0004600001107983 */ /* 0x001ee20000300800 */
[----:B------:R-:W3:Y:S02]  /*3c600*/  LDL.LU R17, [R1+0x464] ;  /* 0x0004640001117983 */ /* 0x000ee40000300800 */
[----:B------:R-:W3:Y:S02]  /*3c610*/  LDL.LU R18, [R1+0x468] ;  /* 0x0004680001127983 */ /* 0x000ee40000300800 */
[----:B------:R-:W3:Y:S01]  /*3c620*/  LDL.LU R19, [R1+0x46c] ;  /* 0x00046c0001137983 */ /* 0x000ee20000300800 */
[----:B------:R0:W-:Y:S04]  /*3c630*/  STL.64 [R1+0x2d80], R22 ;  /* 0x002d801601007387 */ /* 0x0001e80000100a00 */
[----:B0-----:R-:W4:Y:S04]  /*3c640*/  LDL R22, [R1+0x48] ;  /* 0x0000480001167983 */ /* 0x001f280000100800 */
[----:B------:R-:W4:Y:S01]  /*3c650*/  LDL R23, [R1+0x4c] ;  /* 0x00004c0001177983 */ /* 0x000f220000100800 */
[----:B------:R-:W-:Y:S01]  /*3c660*/  STL [R1+0x2bc8], R3 ;  /* 0x002bc80301007387 */ /* 0x000fe20000100800 */
[----:B--2---:R-:W-:Y:S11]  /*3c670*/  HMMA.16816.F32.BF16 R24, R12, R8, R24 ;  /* 0x000000080c18723c */ /* 0x004ff60000041818 */
[----:B------:R-:W-:Y:S11]  /*3c680*/  @!UPT UIADD3 URZ, URZ, URZ, URZ ;  /* 0x0000003f3f3ff290 */ /* 0x000ff6000fffe03f */
[----:B------:R-:W-:Y:S01]  /*3c690*/  @!UPT UIADD3 URZ, URZ, URZ, URZ ;  /* 0x0000003f3f3ff290 */ /* 0x000fe2000fffe03f */
[----:B------:R0:W-:Y:S04]  /*3c6a0*/  STL.64 [R1+0x50], R24 ;  /* 0x0000501801007387 */ /* 0x0001e80000100a00 */
[----:B0-----:R-:W2:Y:S01]  /*3c6b0*/  LDL.LU.64 R24, [R1+0x2df0] ;  /* 0x002df00001187983 */ /* 0x001ea20000300a00 */
[----:B------:R0:W-:Y:S02]  /*3c6c0*/  STL.64 [R1+0x2d60], R10 ;  /* 0x002d600a01007387 */ /* 0x0001e40000100a00 */
[----:B------:R-:W2:Y:S02]  /*3c6d0*/  LDL.LU R8, [R1+0x300] ;  /* 0x0003000001087983 */ /* 0x000ea40000300800 */
[----:B------:R-:W2:Y:S01]  /*3c6e0*/  LDL.LU R9, [R1+0x304] ;  /* 0x0003040001097983 */ /* 0x000ea20000300800 */
[----:B0-----:R-:W2:Y:S01]  /*3c6f0*/  LDL.LU R10, [R1+0x308] ;  /* 0x00030800010a7983 */ /* 0x001ea20000300800 */
[----:B------:R-:W2:Y:S02]  /*3c700*/  LDL.LU R11, [R1+0x30c] ;  /* 0x00030c00010b7983 */ /* 0x000ea40000300800 */
[----:B------:R-:W-:-:S02]  /*3c710*/  IMAD.MOV.U32 R0, RZ, RZ, R26 ;  /* 0x000000ffff007224 */ /* 0x000fc400078e001a */
[----:B------:R-:W-:Y:S01]  /*3c720*/  IMAD.MOV.U32 R2, RZ, RZ, R27 ;  /* 0x000000ffff027224 */ /* 0x000fe200078e001b */
        /* <DEDUP_REMOVED lines=9> */
[----:B0-----:R-:W4:Y:S01]  /*3c7c0*/  LDL.LU R8, [R1+0x320] ;  /* 0x0003200001087983 */ /* 0x001f220000300800 */
[----:B------:R-:W4:Y:S02]  /*3c7d0*/  LDL.LU R9, [R1+0x324] ;  /* 0x0003240001097983 */ /* 0x000f240000300800 */
[----:B------:R-:W4:Y:S02]  /*3c7e0*/  LDL.LU R10, [R1+0x328] ;  /* 0x00032800010a7983 */ /* 0x000f240000300800 */
[----:B------:R-:W4:Y:S01]  /*3c7f0*/  LDL.LU R11, [R1+0x32c] ;  /* 0x00032c00010b7983 */ /* 0x000f220000300800 */
[----:B------:R-:W2:Y:S01]  /*3c800*/  LDL R3, [R1+0x510] ;  /* 0x0005100001037983 */ /* 0x000ea20000100800 */
[----:B------:R-:W-:Y:S02]  /*3c810*/  STL [R1+0x2bd0], R2 ;  /* 0x002bd00201007387 */ /* 0x000fe40000100800 */
[----:B------:R-:W-:Y:S02]  /*3c820*/  STL [R1+0x2bcc], R0 ;  /* 0x002bcc0001007387 */ /* 0x000fe40000100800 */
[----:B------:R-:W2:Y:S01]  /*3c830*/  LDL.LU.64 R6, [R1+0x2de8] ;  /* 0x002de80001067983 */ /* 0x000ea20000300a00 */
[----:B------:R-:W2:Y:S06]  /*3c840*/  LDL.LU.64 R4, [R1+0x2de0] ;  /* 0x002de00001047983 */ /* 0x000eac0000300a00 */
[----:B------:R-:W-:Y:S02]  /*3c850*/  STL.64 [R1+0x220], R24 ;  /* 0x0002201801007387 */ /* 0x000fe40000100a00 */
[----:B------:R0:W-:Y:S02]  /*3c860*/  STL.64 [R1+0x228], R26 ;  /* 0x0002281a01007387 */ /* 0x0001e40000100a00 */
[----:B0-----:R-:W2:Y:S01]  /*3c870*/  LDL.LU.64 R26, [R1+0x2dd8] ;  /* 0x002dd800011a7983 */ /* 0x001ea20000300a00 */
[----:B------:R-:W2:Y:S02]  /*3c880*/  LDL.LU.64 R24, [R1+0x2dd0] ;  /* 0x002dd00001187983 */ /* 0x000ea40000300a00 */
[C---:B--2---:R-:W-:Y:S11]  /*3c890*/  HMMA.16816.F32.BF16 R4, R12.reuse, R24, R4 ;  /* 0x000000180c04723c */ /* 0x044ff60000041804 */
[----:B------:R-:W-:Y:S11]  /*3c8a0*/  @!UPT UIADD3 URZ, URZ, URZ, URZ ;  /* 0x0000003f3f3ff290 */ /* 0x000ff6000fffe03f */
[----:B------:R-:W-:Y:S01]  /*3c8b0*/  @!UPT UIADD3 URZ, URZ, URZ, URZ ;  /* 0x0000003f3f3ff290 */ /* 0x000fe2000fffe03f */
[----:B------:R0:W-:Y:S01]  /*3c8c0*/  STL.64 [R1+0x340], R4 ;  /* 0x0003400401007387 */ /* 0x0001e20000100a00 */
[----:B------:R3:W-:Y:S03]  /*3c8d0*/  STL.64 [R1+0x348], R6 ;  /* 0x0003480601007387 */ /* 0x0007e60000100a00 */
[----:B0-----:R-:W3:Y:S02]  /*3c8e0*/  LDL.LU.64 R4, [R1+0x2dc8] ;  /* 0x002dc80001047983 */ /* 0x001ee40000300a00 */
[C---:B---3--:R-:W-:Y:S02]  /*3c8f0*/  HMMA.16816.F32.BF16 R4, R12.reuse, R4, R16 ;  /* 0x000000040c04723c */ /* 0x048fe40000041810 */
[----:B------:R-:W2:Y:S01]  /*3c900*/  LDL.LU.64 R18, [R1+0x2dc0] ;  /* 0x002dc00001127983 */ /* 0x000ea20000300a00 */
[----:B------:R-:W2:Y:S11]  /*3c910*/  LDL.LU.64 R16, [R1+0x2db8] ;  /* 0x002db80001107983 */ /* 0x000eb60000300a00 */
[----:B------:R-:W-:Y:S09]  /*3c920*/  @!UPT UIADD3 URZ, URZ, URZ, URZ ;  /* 0x0000003f3f3ff290 */ /* 0x000ff2000fffe03f */
[----:B------:R-:W-:Y:S01]  /*3c930*/  STL.64 [R1+0x460], R4 ;  /* 0x0004600401007387 */ /* 0x000fe20000100a00 */
[----:B------:R0:W-:Y:S03]  /*3c940*/  STL.64 [R1+0x468], R6 ;  /* 0x0004680601007387 */ /* 0x0001e60000100a00 */
[----:B0-----:R-:W3:Y:S01]  /*3c950*/  LDL.LU.64 R6, [R1+0x2db0] ;  /* 0x002db00001067983 */ /* 0x001ee20000300a00 */
[----:B------:R-:W2:Y:S02]  /*3c960*/  LDL.LU.64 R4, [R1+0x2da8] ;  /* 0x002da80001047983 */ /* 0x000ea40000300a00 */
[----:B--2---:R-:W-:Y:S01]  /*3c970*/  HMMA.16816.F32.BF16 R12, R12, R4, R16 ;  /* 0x000000040c0c723c */ /* 0x004fe20000041810 */
[----:B------:R-:W4:Y:S01]  /*3c980*/  LDL.LU.64 R18, [R1+0x2da0] ;  /* 0x002da00001127983 */ /* 0x000f220000300a00 */
[----:B------:R-:W4:Y:S11]  /*3c990*/  LDL.LU.64 R16, [R1+0x2d98] ;  /* 0x002d980001107983 */ /* 0x000f360000300a00 */
[----:B------:R-:W-:Y:S10]  /*3c9a0*/  @!UPT UIADD3 URZ, URZ, URZ, URZ ;  /* 0x0000003f3f3ff290 */ /* 0x000ff4000fffe03f */
[----:B------:R-:W-:Y:S01]  /*3c9b0*/  STL.64 [R1+0x330], R12 ;  /* 0x0003300c01007387 */ /* 0x000fe20000100a00 */
[----:B------:R0:W-:Y:S03]  /*3c9c0*/  STL.64 [R1+0x338], R14 ;  /* 0x0003380e01007387 */ /* 0x0001e60000100a00 */
[----:B0-----:R-:W2:Y:S04]  /*3c9d0*/  LDL R14, [R1+0x28] ;  /* 0x00002800010e7983 */ /* 0x001ea80000100800 */
[----:B------:R-:W2:Y:S01]  /*3c9e0*/  LDL R15, [R1+0x2c] ;  /* 0x00002c00010f7983 */ /* 0x000ea20000100800 */
[C---:B----4-:R-:W-:Y:S03]  /*3c9f0*/  HMMA.16816.F32.BF16 R20, R16.reuse, R22, R8 ;  /* 0x000000161014723c */ /* 0x050fe60000041808 */
[----:B------:R-:W4:Y:S01]  /*3ca00*/  LDL.LU.64 R10, [R1+0x2d90] ;  /* 0x002d9000010a7983 */ /* 0x000f220000300a00 */
[----:B------:R-:W4:Y:S11]  /*3ca10*/  LDL.LU.64 R8, [R1+0x2d88] ;  /* 0x002d880001087983 */ /* 0x000f360000300a00 */
[----:B------:R-:W-:Y:S08]  /*3ca20*/  @!UPT UIADD3 URZ, URZ, URZ, URZ ;  /* 0x0000003f3f3ff290 */ /* 0x000ff0000fffe03f */
        /* <DEDUP_REMOVED lines=10> */
[C---:B----4-:R-:W-:Y:S02]  /*3cad0*/  HMMA.16816.F32.BF16 R20, R16.reuse, R22, R8 ;  /* 0x000000161014723c */ /* 0x050fe40000041808 */
[----:B------:R-:W4:Y:S11]  /*3cae0*/  LDL.LU.64 R10, [R1+0x2d60] ;  /* 0x002d6000010a7983 */ /* 0x000f360000300a00 */
[----:B------:R-:W-:Y:S10]  /*3caf0*/  @!UPT UIADD3 URZ, URZ, URZ, URZ ;  /* 0x0000003f3f3ff290 */ /* 0x000ff4000fffe03f */
[----:B------:R-:W-:Y:S01]  /*3cb00*/  STL.64 [R1+0x300], R20 ;  /* 0x0003001401007387 */ /* 0x000fe20000100a00 */
[----:B------:R0:W-:Y:S03]  /*3cb10*/  STL.64 [R1+0x308], R22 ;  /* 0x0003081601007387 */ /* 0x0001e60000100a00 */
[----:B0-----:R-:W4:Y:S01]  /*3cb20*/  LDL.LU.64 R22, [R1+0x2d58] ;  /* 0x002d580001167983 */ /* 0x001f220000300a00 */
[----:B------:R-:W4:Y:S02]  /*3cb30*/  LDL.LU.64 R20, [R1+0x2d50] ;  /* 0x002d500001147983 */ /* 0x000f240000300a00 */
[C---:B----4-:R-:W-:Y:S11]  /*3cb40*/  HMMA.16816.F32.BF16 R20, R16.reuse, R10, R20 ;  /* 0x0000000a1014723c */ /* 0x050ff60000041814 */
[----:B------:R-:W-:Y:S11]  /*3cb50*/  @!UPT UIADD3 URZ, URZ, URZ, URZ ;  /* 0x0000003f3f3ff290 */ /* 0x000ff6000fffe03f */
[----:B------:R-:W-:Y:S01]  /*3cb60*/  @!UPT UIADD3 URZ, URZ, URZ, URZ ;  /* 0x0000003f3f3ff290 */ /* 0x000fe2000fffe03f */
[----:B------:R-:W-:Y:S01]  /*3cb70*/  STL.64 [R1+0x2f0], R20 ;  /* 0x0002f01401007387 */ /* 0x000fe20000100a00 */
[----:B------:R0:W-:Y:S03]  /*3cb80*/  STL.64 [R1+0x2f8], R22 ;  /* 0x0002f81601007387 */ /* 0x0001e60000100a00 */
[----:B0-----:R-:W2:Y:S01]  /*3cb90*/  LDL.LU.64 R22, [R1+0x2d48] ;  /* 0x002d480001167983 */ /* 0x001ea20000300a00 */
[----:B------:R-:W2:Y:S02]  /*3cba0*/  LDL.LU.64 R20, [R1+0x2d40] ;  /* 0x002d400001147983 */ /* 0x000ea40000300a00 */
[----:B------:R-:W-:Y:S02]  /*3cbb0*/  STL.64 [R1+0x2cf0], R10 ;  /* 0x002cf00a01007387 */ /* 0x000fe40000100a00 */
[----:B------:R-:W-:Y:S02]  /*3cbc0*/  IMAD.MOV.U32 R8, RZ, RZ, R26 ;  /* 0x000000ffff087224 */ /* 0x000fe400078e001a */
[----:B------:R-:W-:Y:S01]  /*3cbd0*/  IMAD.MOV.U32 R9, RZ, RZ, R27 ;  /* 0x000000ffff097224 */ /* 0x000fe200078e001b */
[----:B------:R-:W4:Y:S01]  /*3cbe0*/  LDL.LU R26, [R1+0x2d3c] ;  /* 0x002d3c00011a7983 */ /* 0x000f220000300800 */
[----:B------:R-:W4:Y:S01]  /*3cbf0*/  LDL.LU R27, [R1+0x2d38] ;  /* 0x002d3800011b7983 */ /* 0x000f220000300800 */
[----:B--2---:R-:W-:Y:S11]  /*3cc00*/  HMMA.16816.F32.BF16 R20, R16, R14, R20 ;  /* 0x0000000e1014723c */ /* 0x004ff60000041814 */
[----:B------:R-:W-:Y:S11]  /*3cc10*/  @!UPT UIADD3 URZ, URZ, URZ, URZ ;  /* 0x0000003f3f3ff290 */ /* 0x000ff6000fffe03f */
[----:B------:R-:W-:Y:S01]  /*3cc20*/  @!UPT UIADD3 URZ, URZ, URZ, URZ ;  /* 0x0000003f3f3ff290 */ /* 0x000fe2000fffe03f */
[----:B------:R-:W-:Y:S01]  /*3cc30*/  STL.64 [R1+0x2e0], R20 ;  /* 0x0002e01401007387 */ /* 0x000fe20000100a00 */
[----:B------:R0:W-:Y:S02]  /*3cc40*/  STL [R1+0x2e8], R22 ;  /* 0x0002e81601007387 */ /* 0x0001e40000100800 */
[----:B------:R-:W-:Y:S02]  /*3cc50*/  IMAD.MOV.U32 R24, RZ, RZ, R23 ;  /* 0x000000ffff187224 */ /* 0x000fe400078e0017 */
[----:B0-----:R-:W4:Y:S01]  /*3cc60*/  LDL.LU.64 R22, [R1+0x2d30] ;  /* 0x002d300001167983 */ /* 0x001f220000300a00 */
[----:B------:R-:W4:Y:S02]  /*3cc70*/  LDL.LU.64 R20, [R1+0x2d28] ;  /* 0x002d280001147983 */ /* 0x000f240000300a00 */
[----:B------:R0:W-:Y:S02]  /*3cc80*/  STL.64 [R1+0x2ce8], R14 ;  /* 0x002ce80e01007387 */ /* 0x0001e40000100a00 */
[----:B------:R-:W-:-:S02]  /*3cc90*/  IMAD.MOV.U32 R10, RZ, RZ, R29 ;  /* 0x000000ffff0a7224 */ /* 0x000fc400078e001d */
[----:B------:R-:W-:Y:S01]  /*3cca0*/  IMAD.MOV.U32 R11, RZ, RZ, R28 ;  /* 0x000000ffff0b7224 */ /* 0x000fe200078e001c */
[----:B0-----:R-:W2:Y:S01]  /*3ccb0*/  LDL.64 R14, [R1+0x78] ;  /* 0x00007800010e7983 */ /* 0x001ea20000100a00 */
[C---:B----4-:R-:W-:Y:S11]  /*3ccc0*/  HMMA.16816.F32.BF16 R20, R16.reuse, R26, R20 ;  /* 0x0000001a1014723c */ /* 0x050ff60000041814 */
[----:B------:R-:W-:Y:S11]  /*3ccd0*/  @!UPT UIADD3 URZ, URZ, URZ, URZ ;  /* 0x0000003f3f3ff290 */ /* 0x000ff6000fffe03f */
[----:B------:R-:W-:Y:S01]  /*3cce0*/  @!UPT UIADD3 URZ, URZ, URZ, URZ ;  /* 0x0000003f3f3ff290 */ /* 0x000fe2000fffe03f */
[----:B------:R0:W-:Y:S01]  /*3ccf0*/  STL.64 [R1+0x4a0], R20 ;  /* 0x0004a01401007387 */ /* 0x0001e20000100a00 */
[----:B------:R-:W-:Y:S02]  /*3cd00*/  IMAD.MOV.U32 R29, RZ, RZ, R22 ;  /* 0x000000ffff1d7224 */ /* 0x000fe400078e0016 */
[----:B------:R-:W-:Y:S02]  /*3cd10*/  IMAD.MOV.U32 R28, RZ, RZ, R23 ;  /* 0x000000ffff1c7224 */ /* 0x000fe400078e0017 */
[----:B------:R-:W4:Y:S04]  /*3cd20*/  LDL.LU.64 R22, [R1+0x2d20] ;  /* 0x002d200001167983 */ /* 0x000f280000300a00 */
[----:B0-----:R-:W4:Y:S01]  /*3cd30*/  LDL.LU.64 R20, [R1+0x2d18] ;  /* 0x002d180001147983 */ /* 0x001f220000300a00 */
[----:B------:R-:W-:Y:S02]  /*3cd40*/  STL.64 [R1+0x2ce0], R26 ;  /* 0x002ce01a01007387 */ /* 0x000fe40000100a00 */
[----:B------:R0:W-:Y:S02]  /*3cd50*/  STL [R1+0x2cd8], R24 ;  /* 0x002cd81801007387 */ /* 0x0001e40000100800 */
[----:B0-----:R-:W2:Y:S01]  /*3cd60*/  LDL.LU R24, [R1+0x2c0] ;  /* 0x0002c00001187983 */ /* 0x001ea20000300800 */
[----:B------:R-:W2:Y:S02]  /*3cd70*/  LDL.LU R25, [R1+0x2c4] ;  /* 0x0002c40001197983 */ /* 0x000ea40000300800 */
[----:B------:R-:W2:Y:S02]  /*3cd80*/  LDL.LU R26, [R1+0x2c8] ;  /* 0x0002c800011a7983 */ /* 0x000ea40000300800 */
[----:B------:R-:W2:Y:S01]  /*3cd90*/  LDL.LU R27, [R1+0x2cc] ;  /* 0x0002cc00011b7983 */ /* 0x000ea20000300800 */
[C---:B---3--:R-:W-:Y:S01]  /*3cda0*/  HMMA.16816.F32.BF16 R8, R16.reuse, R6, R8 ;  /* 0x000000061008723c */ /* 0x048fe20000041808 */
[----:B------:R-:W-:Y:S07]  /*3cdb0*/  STL [R1+0x2c40], R29 ;  /* 0x002c401d01007387 */ /* 0x000fee0000100800 */
[----:B--2---:R-:W-:Y:S11]  /*3cdc0*/  HMMA.16816.F32.BF16 R24, R16, R14, R24 ;  /* 0x0000000e1018723c */ /* 0x004ff60000041818 */
[----:B------:R-:W-:Y:S11]  /*3cdd0*/  @!UPT UIADD3 URZ, URZ, URZ, URZ ;  /* 0x0000003f3f3ff290 */ /* 0x000ff6000fffe03f */
[----:B------:R-:W-:Y:S01]  /*3cde0*/  @!UPT UIADD3 URZ, URZ, URZ, URZ ;  /* 0x0000003f3f3ff290 */ /* 0x000fe2000fffe03f */
[----:B------:R0:W-:Y:S01]  /*3cdf0*/  STL.64 [R1+0x540], R24 ;  /* 0x0005401801007387 */ /* 0x0001e20000100a00 */
[----:B------:R1:W-:Y:S03]  /*3ce00*/  STL.64 [R1+0x548], R26 ;  /* 0x0005481a01007387 */ /* 0x0003e60000100a00 */
[----:B0-----:R-:W2:Y:S01]  /*3ce10*/  LDL.LU R24, [R1+0x1e0] ;  /* 0x0001e00001187983 */ /* 0x001ea20000300800 */
[----:B------:R-:W-:Y:S02]  /*3ce20*/  STL.64 [R1+0x210], R8 ;  /* 0x0002100801007387 */ /* 0x000fe40000100a00 */
[----:B------:R-:W-:Y:S02]  /*3ce30*/  STL.64 [R1+0x218], R10 ;  /* 0x0002180a01007387 */ /* 0x000fe40000100a00 */
[----:B------:R-:W2:Y:S01]  /*3ce40*/  LDL.LU R25, [R1+0x1e4] ;  /* 0x0001e40001197983 */ /* 0x000ea20000300800 */
[----:B-1----:R-:W3:Y:S01]  /*3ce50*/  LDL.LU R26, [R1+0x1e8] ;  /* 0x0001e800011a7983 */ /* 0x002ee20000300800 */
[----:B------:R-:W3:Y:S03]  /*3ce60*/  LDL.LU R27, [R1+0x1ec] ;  /* 0x0001ec00011b7983 */ /* 0x000ee60000300800 */
[----:B---3--:R0:W-:Y:S01]  /*3ce70*/  STL.64 [R1+0x2d00], R26 ;  /* 0x002d001a01007387 */ /* 0x0081e20000100a00 */
[----:B--2---:R-:W-:Y:S03]  /*3ce80*/  STL.64 [R1+0x2cf8], R24 ;  /* 0x002cf81801007387 */ /* 0x004fe60000100a00 */
[----:B0-----:R-:W4:Y:S01]  /*3ce90*/  LDL.64 R26, [R1+0x48] ;  /* 0x00004800011a7983 */ /* 0x001f220000100a00 */
[----:B------:R-:W2:Y:S02]  /*3cea0*/  LDL.LU R8, [R1+0x1f0] ;  /* 0x0001f00001087983 */ /* 0x000ea40000300800 */
[----:B------:R-:W2:Y:S02]  /*3ceb0*/  LDL.LU R9, [R1+0x1f4] ;  /* 0x0001f40001097983 */ /* 0x000ea40000300800 */
[----:B------:R-:W3:Y:S01]  /*3cec0*/  LDL.LU R10, [R1+0x1f8] ;  /* 0x0001f800010a7983 */ /* 0x000ee20000300800 */
[----:B------:R-:W3:Y:S04]  /*3ced0*/  LDL.LU R11, [R1+0x1fc] ;  /* 0x0001fc00010b7983 */ /* 0x000ee80000300800 */
[----:B---3--:R-:W-:Y:S01]  /*3cee0*/  STL.64 [R1+0x2d10], R10 ;  /* 0x002d100a01007387 */ /* 0x008fe20000100a00 */
[----:B--2---:R0:W-:Y:S03]  /*3cef0*/  STL.64 [R1+0x2d08], R8 ;  /* 0x002d080801007387 */ /* 0x0041e60000100a00 */
[----:B0-----:R-:W4:Y:S01]  /*3cf00*/  LDL.LU R8, [R1+0x200] ;  /* 0x0002000001087983 */ /* 0x001f220000300800 */
[----:B------:R-:W4:Y:S02]  /*3cf10*/  LDL.LU R9, [R1+0x204] ;  /* 0x0002040001097983 */ /* 0x000f240000300800 */
[----:B------:R-:W4:Y:S02]  /*3cf20*/  LDL.LU R10, [R1+0x208] ;  /* 0x00020800010a7983 */ /* 0x000f240000300800 */
[----:B------:R-:W4:Y:S01]  /*3cf30*/  LDL.LU R11, [R1+0x20c] ;  /* 0x00020c00010b7983 */ /* 0x000f220000300800 */
[----:B------:R-:W-:Y:S01]  /*3cf40*/  STL.64 [R1+0x2cb8], R6 ;  /* 0x002cb80601007387 */ /* 0x000fe20000100a00 */
[----:B------:R-:W2:Y:S02]  /*3cf50*/  LDL.LU R16, [R1+0x2b0] ;  /* 0x0002b00001107983 */ /* 0x000ea40000300800 */
[----:B------:R-:W2:Y:S02]  /*3cf60*/  LDL.LU R17, [R1+0x2b4] ;  /* 0x0002b40001117983 */ /* 0x000ea40000300800 */
[----:B------:R-:W3:Y:S01]  /*3cf70*/  LDL.LU R18, [R1+0x2b8] ;  /* 0x0002b80001127983 */ /* 0x000ee20000300800 */
[----:B------:R-:W3:Y:S04]  /*3cf80*/  LDL.LU R19, [R1+0x2bc] ;  /* 0x0002bc0001137983 */ /* 0x000ee80000300800 */
[----:B---3--:R-:W-:Y:S01]  /*3cf90*/  STL.64 [R1+0x2c50], R18 ;  /* 0x002c501201007387 */ /* 0x008fe20000100a00 */
[----:B--2---:R0:W-:Y:S03]  /*3cfa0*/  STL.64 [R1+0x2c48], R16 ;  /* 0x002c481001007387 */ /* 0x0041e60000100a00 */
[----:B0-----:R-:W2:Y:S01]  /*3cfb0*/  LDL.LU R16, [R1+0x190] ;  /* 0x0001900001107983 */ /* 0x001ea20000300800 */
[----:B------:R-:W2:Y:S02]  /*3cfc0*/  LDL.LU R17, [R1+0x194] ;  /* 0x0001940001117983 */ /* 0x000ea40000300800 */
[----:B------:R-:W3:Y:S02]  /*3cfd0*/  LDL.LU R18, [R1+0x198] ;  /* 0x0001980001127983 */ /* 0x000ee40000300800 */
[----:B------:R-:W3:Y:S01]  /*3cfe0*/  LDL.LU R19, [R1+0x19c] ;  /* 0x00019c0001137983 */ /* 0x000ee20000300800 */
[----:B----4-:R-:W-:Y:S01]  /*3cff0*/  HMMA.16816.F32.BF16 R8, R20, R26, R8 ;  /* 0x0000001a1408723c */ /* 0x010fe20000041808 */
[----:B------:R-:W-:-:S02]  /*3d000*/  IMAD.MOV.U32 R2, RZ, RZ, R14 ;  /* 0x000000ffff027224 */ /* 0x000fc400078e000e */
[----:B------:R-:W-:Y:S01]  /*3d010*/  IMAD.MOV.U32 R0, RZ, RZ, R15 ;  /* 0x000000ffff007224 */ /* 0x000fe200078e000f */
[----:B---3--:R-:W-:Y:S01]  /*3d020*/  STL.64 [R1+0x2c60], R18 ;  /* 0x002c601201007387 */ /* 0x008fe20000100a00 */
[----:B--2---:R0:W-:Y:S03]  /*3d030*/  STL.64 [R1+0x2c58], R16 ;  /* 0x002c581001007387 */ /* 0x0041e60000100a00 */
[----:B0-----:R-:W2:Y:S01]  /*3d040*/  LDL.LU R16, [R1+0xc0] ;  /* 0x0000c00001107983 */ /* 0x001ea20000300800 */
[----:B------:R-:W2:Y:S02]  /*3d050*/  LDL.LU R17, [R1+0xc4] ;  /* 0x0000c40001117983 */ /* 0x000ea40000300800 */
[----:B------:R-:W3:Y:S02]  /*3d060*/  LDL.LU R18, [R1+0xc8] ;  /* 0x0000c80001127983 */ /* 0x000ee40000300800 */
[----:B------:R-:W3:Y:S02]  /*3d070*/  LDL.LU R19, [R1+0xcc] ;  /* 0x0000cc0001137983 */ /* 0x000ee40000300800 */
[----:B------:R-:W-:-:S02]  /*3d080*/  IMAD.MOV.U32 R6, RZ, RZ, R2 ;  /* 0x000000ffff067224 */ /* 0x000fc400078e0002 */
[----:B------:R-:W-:Y:S01]  /*3d090*/  IMAD.MOV.U32 R7, RZ, RZ, R0 ;  /* 0x000000ffff077224 */ /* 0x000fe200078e0000 */
[----:B------:R-:W4:Y:S01]  /*3d0a0*/  LDL.LU R12, [R1+0x1d0] ;  /* 0x0001d000010c7983 */ /* 0x000f220000300800 */
[----:B------:R-:W4:Y:S02]  /*3d0b0*/  LDL.LU R13, [R1+0x1d4] ;  /* 0x0001d400010d7983 */ /* 0x000f240000300800 */
[----:B------:R-:W4:Y:S02]  /*3d0c0*/  LDL.LU R14, [R1+0x1d8] ;  /* 0x0001d800010e7983 */ /* 0x000f240000300800 */
[----:B------:R-:W4:Y:S01]  /*3d0d0*/  LDL.LU R15, [R1+0x1dc] ;  /* 0x0001dc00010f7983 */ /* 0x000f220000300800 */
[----:B------:R0:W-:Y:S04]  /*3d0e0*/  STL.64 [R1+0x2cd0], R6 ;  /* 0x002cd00601007387 */ /* 0x0001e80000100a00 */
[----:B0-----:R-:W4:Y:S01]  /*3d0f0*/  LDL.64 R6, [R1+0x38] ;  /* 0x0000380001067983 */ /* 0x001f220000100a00 */
[----:B------:R-:W-:-:S02]  /*3d100*/  IMAD.MOV.U32 R2, RZ, RZ, R26 ;  /* 0x000000ffff027224 */ /* 0x000fc400078e001a */
[----:B------:R-:W-:Y:S01]  /*3d110*/  IMAD.MOV.U32 R0, RZ, RZ, R27 ;  /* 0x000000ffff007224 */ /* 0x000fe200078e001b */
[----:B---3--:R0:W-:Y:S01]  /*3d120*/  STL.64 [R1+0x2c70], R18 ;  /* 0x002c701201007387 */ /* 0x0081e20000100a00 */
[----:B--2---:R-:W-:Y:S03]  /*3d130*/  STL.64 [R1+0x2c68], R16 ;  /* 0x002c681001007387 */ /* 0x004fe60000100a00 */
[----:B0-----:R-:W2:Y:S01]  /*3d140*/  LDL.64 R18, [R1+0x18] ;  /* 0x0000180001127983 */ /* 0x001ea20000100a00 */
[----:B------:R-:W-:Y:S02]  /*3d150*/  STL.64 [R1+0x5c0], R8 ;  /* 0x0005c00801007387 */ /* 0x000fe40000100a00 */
[----:B------:R0:W-:Y:S02]  /*3d160*/  STL.64 [R1+0x5c8], R10 ;  /* 0x0005c80a01007387 */ /* 0x0001e40000100a00 */
[----:B0-----:R-:W4:Y:S01]  /*3d170*/  LDL.LU.64 R10, [R1+0x2d10] ;  /* 0x002d1000010a7983 */ /* 0x001f220000300a00 */
[----:B------:R-:W4:Y:S02]  /*3d180*/  LDL.LU.64 R8, [R1+0x2d08] ;  /* 0x002d080001087983 */ /* 0x000f240000300a00 */
[----:B------:R-:W2:Y:S02]  /*3d190*/  LDL.LU.64 R26, [R1+0x2d00] ;  /* 0x002d0000011a7983 */ /* 0x000ea40000300a00 */
[----:B------:R-:W2:Y:S01]  /*3d1a0*/  LDL.LU.64 R24, [R1+0x2cf8] ;  /* 0x002cf80001187983 */ /* 0x000ea20000300a00 */
[C---:B----4-:R-:W-:Y:S11]  /*3d1b0*/  HMMA.16816.F32.BF16 R8, R20.reuse, R6, R8 ;  /* 0x000000061408723c */ /* 0x050ff60000041808 */
[----:B------:R-:W-:Y:S11]  /*3d1c0*/  @!UPT UIADD3 URZ, URZ, URZ, URZ ;  /* 0x0000003f3f3ff290 */ /* 0x000ff6000fffe03f */
[----:B------:R-:W-:Y:S01]  /*3d1d0*/  @!UPT UIADD3 URZ, URZ, URZ, URZ ;  /* 0x0000003f3f3ff290 */ /* 0x000fe2000fffe03f */
[----:B------:R0:W-:Y:S02]  /*3d1e0*/  STL.64 [R1+0x5b0], R8 ;  /* 0x0005b00801007387 */ /* 0x0001e40000100a00 */
[----:B0-----:R-:W-:Y:S02]  /*3d1f0*/  IMAD.MOV.U32 R9, RZ, RZ, R6 ;  /* 0x000000ffff097224 */ /* 0x001fe400078e0006 */
[----:B------:R-:W-:Y:S02]  /*3d200*/  IMAD.MOV.U32 R8, RZ, RZ, R7 ;  /* 0x000000ffff087224 */ /* 0x000fe400078e0007 */
[----:B--2---:R-:W-:Y:S01]  /*3d210*/  HMMA.16816.F32.BF16 R4, R20, R18, R24 ;  /* 0x000000121404723c */ /* 0x004fe20000041818 */
[----:B------:R0:W-:Y:S04]  /*3d220*/  STL.64 [R1+0x5b8], R10 ;  /* 0x0005b80a01007387 */ /* 0x0001e80000100a00 */
[----:B0-----:R-:W2:Y:S01]  /*3d230*/  LDL.LU.64 R10, [R1+0x2cf0] ;  /* 0x002cf000010a7983 */ /* 0x001ea20000300a00 */
[----:B------:R-:W3:Y:S11]  /*3d240*/  LDL.LU R24, [R1+0x1c0] ;  /* 0x0001c00001187983 */ /* 0x000ef60000300800 */
[----:B------:R-:W-:Y:S06]  /*3d250*/  @!UPT UIADD3 URZ, URZ, URZ, URZ ;  /* 0x0000003f3f3ff290 */ /* 0x000fec000fffe03f */
[----:B------:R0:W-:Y:S01]  /*3d260*/  STL.64 [R1+0x5a0], R4 ;  /* 0x0005a00401007387 */ /* 0x0001e20000100a00 */
[----:B------:R1:W-:Y:S02]  /*3d270*/  STL.64 [R1+0x5a8], R6 ;  /* 0x0005a80601007387 */ /* 0x0003e40000100a00 */
[----:B------:R-:W3:Y:S02]  /*3d280*/  LDL.LU R25, [R1+0x1c4] ;  /* 0x0001c40001197983 */ /* 0x000ee40000300800 */
[----:B------:R-:W3:Y:S01]  /*3d290*/  LDL.LU R26, [R1+0x1c8] ;  /* 0x0001c800011a7983 */ /* 0x000ee20000300800 */
[----:B------:R-:W3:Y:S04]  /*3d2a0*/  LDL.LU R27, [R1+0x1cc] ;  /* 0x0001cc00011b7983 */ /* 0x000ee80000300800 */
[----:B0-----:R-:W4:Y:S01]  /*3d2b0*/  LDL.LU R4, [R1+0x1b0] ;  /* 0x0001b00001047983 */ /* 0x001f220000300800 */
[----:B------:R-:W4:Y:S02]  /*3d2c0*/  LDL.LU R5, [R1+0x1b4] ;  /* 0x0001b40001057983 */ /* 0x000f240000300800 */
[----:B-1----:R-:W4:Y:S02]  /*3d2d0*/  LDL.LU R6, [R1+0x1b8] ;  /* 0x0001b80001067983 */ /* 0x002f240000300800 */
[----:B------:R-:W4:Y:S01]  /*3d2e0*/  LDL.LU R7, [R1+0x1bc] ;  /* 0x0001bc0001077983 */ /* 0x000f220000300800 */
[----:B------:R0:W-:Y:S02]  /*3d2f0*/  STL.64 [R1+0x2c78], R18 ;  /* 0x002c781201007387 */ /* 0x0001e40000100a00 */
[----:B0-----:R-:W-:-:S02]  /*3d300*/  IMAD.MOV.U32 R18, RZ, RZ, R9 ;  /* 0x000000ffff127224 */ /* 0x001fc400078e0009 */
[----:B------:R-:W-:-:S05]  /*3d310*/  IMAD.MOV.U32 R19, RZ, RZ, R8 ;  /* 0x000000ffff137224 */ /* 0x000fca00078e0008 */
[----:B------:R0:W-:Y:S02]  /*3d320*/  STL.64 [R1+0x2c88], R18 ;  /* 0x002c881201007387 */ /* 0x0001e40000100a00 */
[----:B0-----:R-:W-:Y:S02]  /*3d330*/  IMAD.MOV.U32 R18, RZ, RZ, R2 ;  /* 0x000000ffff127224 */ /* 0x001fe400078e0002 */
[----:B------:R-:W-:-:S05]  /*3d340*/  IMAD.MOV.U32 R19, RZ, RZ, R0 ;  /* 0x000000ffff137224 */ /* 0x000fca00078e0000 */
[----:B------:R0:W-:Y:S01]  /*3d350*/  STL.64 [R1+0x2cb0], R18 ;  /* 0x002cb01201007387 */ /* 0x0001e20000100a00 */
[----:B------:R-:W3:Y:S02]  /*3d360*/  LDL.LU R16, [R1+0x100] ;  /* 0x0001000001107983 */ /* 0x000ee40000300800 */
[----:B------:R-:W3:Y:S01]  /*3d370*/  LDL.LU R17, [R1+0x104] ;  /* 0x0001040001117983 */ /* 0x000ee20000300800 */
[----:B0-----:R-:W3:Y:S01]  /*3d380*/  LDL.LU R18, [R1+0x108] ;  /* 0x0001080001127983 */ /* 0x001ee20000300800 */
[----:B------:R-:W3:Y:S01]  /*3d390*/  LDL.LU R19, [R1+0x10c] ;  /* 0x00010c0001137983 */ /* 0x000ee20000300800 */
[C---:B--2---:R-:W-:Y:S02]  /*3d3a0*/  HMMA.16816.F32.BF16 R12, R20.reuse, R10, R12 ;  /* 0x0000000a140c723c */ /* 0x044fe4000004180c */
[----:B---3--:R-:W-:Y:S01]  /*3d3b0*/  STL.64 [R1+0x2cc8], R18 ;  /* 0x002cc81201007387 */ /* 0x008fe20000100a00 */
[----:B------:R0:W-:Y:S03]  /*3d3c0*/  STL.64 [R1+0x2cc0], R16 ;  /* 0x002cc01001007387 */ /* 0x0001e60000100a00 */
[----:B0-----:R-:W2:Y:S01]  /*3d3d0*/  LDL.LU R16, [R1+0x1a0] ;  /* 0x0001a00001107983 */ /* 0x001ea20000300800 */
[----:B------:R-:W2:Y:S02]  /*3d3e0*/  LDL.LU R17, [R1+0x1a4] ;  /* 0x0001a40001117983 */ /* 0x000ea40000300800 */
[----:B------:R-:W2:Y:S02]  /*3d3f0*/  LDL.LU R18, [R1+0x1a8] ;  /* 0x0001a80001127983 */ /* 0x000ea40000300800 */
[----:B------:R-:W2:Y:S11]  /*3d400*/  LDL.LU R19, [R1+0x1ac] ;  /* 0x0001ac0001137983 */ /* 0x000eb60000300800 */
        /* <DEDUP_REMOVED lines=10> */
[----:B--2---:R-:W-:Y:S01]  /*3d4b0*/  STL.64 [R1+0x2c98], R10 ;  /* 0x002c980a01007387 */ /* 0x004fe20000100a00 */
        /* <DEDUP_REMOVED lines=8> */
[----:B0-----:R-:W4:Y:S01]  /*3d540*/  LDL.LU.64 R26, [R1+0x2ce0] ;  /* 0x002ce000011a7983 */ /* 0x001f220000300a00 */
[----:B------:R-:W3:Y:S01]  /*3d550*/  LDL.LU R24, [R1+0x2cd8] ;  /* 0x002cd80001187983 */ /* 0x000ee20000300800 */
[C---:B----4-:R-:W-:Y:S11]  /*3d560*/  HMMA.16816.F32.BF16 R4, R20.reuse, R26, R4 ;  /* 0x0000001a1404723c */ /* 0x050ff60000041804 */
[----:B------:R-:W-:Y:S11]  /*3d570*/  @!UPT UIADD3 URZ, URZ, URZ, URZ ;  /* 0x0000003f3f3ff290 */ /* 0x000ff6000fffe03f */
[----:B------:R-:W-:Y:S01]  /*3d580*/  @!UPT UIADD3 URZ, URZ, URZ, URZ ;  /* 0x0000003f3f3ff290 */ /* 0x000fe2000fffe03f */
        /* <DEDUP_REMOVED lines=10> */
[----:B----4-:R-:W-:Y:S02]  /*3d630*/  HMMA.16816.F32.BF16 R20, R20, R6, R16 ;  /* 0x000000061414723c */ /* 0x010fe40000041810 */
[----:B------:R-:W2:Y:S01]  /*3d640*/  LDL.LU.64 R18, [R1+0x2cb0] ;  /* 0x002cb00001127983 */ /* 0x000ea20000300a00 */
[----:B------:R-:W-:Y:S02]  /*3d650*/  IMAD.MOV.U32 R29, RZ, RZ, R6 ;  /* 0x000000ffff1d7224 */ /* 0x000fe400078e0006 */
[----:B------:R-:W-:Y:S11]  /*3d660*/  IMAD.MOV.U32 R25, RZ, RZ, R7 ;  /* 0x000000ffff197224 */ /* 0x000ff600078e0007 */
[----:B------:R-:W-:Y:S07]  /*3d670*/  @!UPT UIADD3 URZ, URZ, URZ, URZ ;  /* 0x0000003f3f3ff290 */ /* 0x000fee000fffe03f */
[----:B------:R0:W-:Y:S01]  /*3d680*/  STL.64 [R1+0x530], R20 ;  /* 0x0005301401007387 */ /* 0x0001e20000100a00 */
[----:B------:R1:W-:Y:S02]  /*3d690*/  STL.64 [R1+0x538], R22 ;  /* 0x0005381601007387 */ /* 0x0003e40000100a00 */
[----:B------:R-:W2:Y:S02]  /*3d6a0*/  LDL.LU.64 R6, [R1+0x2ca8] ;  /* 0x002ca80001067983 */ /* 0x000ea40000300a00 */
[----:B------:R-:W2:Y:S01]  /*3d6b0*/  LDL.LU.64 R4, [R1+0x2ca0] ;  /* 0x002ca00001047983 */ /* 0x000ea20000300a00 */
        /* <DEDUP_REMOVED lines=12> */
[----:B------:R-:W2:Y:S11]  /*3d780*/  LDL.LU.64 R10, [R1+0x2c80] ;  /* 0x002c8000010a7983 */ /* 0x000eb60000300a00 */
[----:B------:R-:W-:Y:S10]  /*3d790*/  @!UPT UIADD3 URZ, URZ, URZ, URZ ;  /* 0x0000003f3f3ff290 */ /* 0x000ff4000fffe03f */
[----:B------:R-:W-:Y:S01]  /*3d7a0*/  STL.64 [R1+0x500], R16 ;  /* 0x0005001001007387 */ /* 0x000fe20000100a00 */
[----:B------:R0:W-:Y:S03]  /*3d7b0*/  STL.64 [R1+0x508], R18 ;  /* 0x0005081201007387 */ /* 0x0001e60000100a00 */
[----:B0-----:R-:W4:Y:S02]  /*3d7c0*/  LDL.LU.64 R18, [R1+0x2c78] ;  /* 0x002c780001127983 */ /* 0x001f240000300a00 */
[----:B----4-:R-:W-:Y:S11]  /*3d7d0*/  HMMA.16816.F32.BF16 R20, R4, R18, R20 ;  /* 0x000000120414723c */ /* 0x010ff60000041814 */
[----:B------:R-:W-:Y:S11]  /*3d7e0*/  @!UPT UIADD3 URZ, URZ, URZ, URZ ;  /* 0x0000003f3f3ff290 */ /* 0x000ff6000fffe03f */
[----:B------:R-:W-:Y:S01]  /*3d7f0*/  @!UPT UIADD3 URZ, URZ, URZ, URZ ;  /* 0x0000003f3f3ff290 */ /* 0x000fe2000fffe03f */
[----:B------:R0:W-:Y:S01]  /*3d800*/  STL.64 [R1+0x4f0], R20 ;  /* 0x0004f01401007387 */ /* 0x0001e20000100a00 */
[----:B------:R-:W-:Y:S02]  /*3d810*/  STL.64 [R1+0x4f8], R22 ;  /* 0x0004f81601007387 */ /* 0x000fe40000100a00 */
[----:B0-----:R-:W-:Y:S02]  /*3d820*/  IMAD.MOV.U32 R21, RZ, RZ, R18 ;  /* 0x000000ffff157224 */ /* 0x001fe400078e0012 */
[----:B------:R-:W-:Y:S02]  /*3d830*/  IMAD.MOV.U32 R20, RZ, RZ, R19 ;  /* 0x000000ffff147224 */ /* 0x000fe400078e0013 */
[----:B------:R-:W4:Y:S01]  /*3d840*/  LDL.LU.64 R18, [R1+0x2c70] ;  /* 0x002c700001127983 */ /* 0x000f220000300a00 */
[----:B------:R-:W4:Y:S02]  /*3d850*/  LDL.LU.64 R16, [R1+0x2c68] ;  /* 0x002c680001107983 */ /* 0x000f240000300a00 */
[----:B--2---:R-:W-:-:S02]  /*3d860*/  IMAD.MOV.U32 R2, RZ, RZ, R10 ;  /* 0x000000ffff027224 */ /* 0x004fc400078e000a */
[----:B------:R-:W-:Y:S01]  /*3d870*/  IMAD.MOV.U32 R0, RZ, RZ, R11 ;  /* 0x000000ffff007224 */ /* 0x000fe200078e000b */
[C---:B----4-:R-:W-:Y:S01]  /*3d880*/  HMMA.16816.F32.BF16 R16, R4.reuse, R10, R16 ;  /* 0x0000000a0410723c */ /* 0x050fe20000041810 */
[----:B------:R-:W0:Y:S11]  /*3d890*/  LDSM.16.MT88.4 R8, [R3+0x14180] ;  /* 0x014180000308783b */ /* 0x000e360000004200 */
[----:B------:R-:W-:Y:S11]  /*3d8a0*/  @!UPT UIADD3 URZ, URZ, URZ, URZ ;  /* 0x0000003f3f3ff290 */ /* 0x000ff6000fffe03f */
[----:B------:R-:W-:Y:S01]  /*3d8b0*/  STL.64 [R1+0x100], R16 ;  /* 0x0001001001007387 */ /* 0x000fe20000100a00 */
[----:B------:R1:W-:Y:S03]  /*3d8c0*/  STL.64 [R1+0x108], R18 ;  /* 0x0001081201007387 */ /* 0x0003e60000100a00 */
[----:B-1----:R-:W2:Y:S01]  /*3d8d0*/  LDL.LU.64 R18, [R1+0x2c60] ;  /* 0x002c600001127983 */ /* 0x002ea20000300a00 */
[----:B------:R-:W2:Y:S03]  /*3d8e0*/  LDL.LU.64 R16, [R1+0x2c58] ;  /* 0x002c580001107983 */ /* 0x000ea60000300a00 */
[----:B0-----:R-:W-:Y:S01]  /*3d8f0*/  STL.64 [R1+0x2c38], R10 ;  /* 0x002c380a01007387 */ /* 0x001fe20000100a00 */
[----:B------:R0:W-:Y:S03]  /*3d900*/  STL.64 [R1+0x2c30], R8 ;  /* 0x002c300801007387 */ /* 0x0001e60000100a00 */
[----:B0-----:R-:W4:Y:S01]  /*3d910*/  LDL.LU R8, [R1+0x3e0] ;  /* 0x0003e00001087983 */ /* 0x001f220000300800 */
[----:B------:R-:W4:Y:S02]  /*3d920*/  LDL.LU R9, [R1+0x3e4] ;  /* 0x0003e40001097983 */ /* 0x000f240000300800 */
[----:B------:R-:W4:Y:S02]  /*3d930*/  LDL.LU R10, [R1+0x3e8] ;  /* 0x0003e800010a7983 */ /* 0x000f240000300800 */
[----:B------:R-:W4:Y:S01]  /*3d940*/  LDL.LU R11, [R1+0x3ec] ;  /* 0x0003ec00010b7983 */ /* 0x000f220000300800 */
        /* <DEDUP_REMOVED lines=9> */
[----:B------:R-:W-:Y:S02]  /*3d9e0*/  STL.64 [R1+0x2c20], R26 ;  /* 0x002c201a01007387 */ /* 0x000fe40000100a00 */
[----:B---3--:R-:W-:Y:S01]  /*3d9f0*/  STL [R1+0x2c18], R24 ;  /* 0x002c181801007387 */ /* 0x008fe20000100800 */
[C---:B--2---:R-:W-:Y:S01]  /*3da00*/  HMMA.16816.F32.BF16 R12, R4.reuse, R26, R16 ;  /* 0x0000001a040c723c */ /* 0x044fe20000041810 */
[----:B------:R-:W0:Y:S11]  /*3da10*/  LDSM.16.MT88.4 R16, [R3+0x14280] ;  /* 0x014280000310783b */ /* 0x000e360000004200 */
[----:B------:R-:W-:Y:S11]  /*3da20*/  @!UPT UIADD3 URZ, URZ, URZ, URZ ;  /* 0x0000003f3f3ff290 */ /* 0x000ff6000fffe03f */
[----:B------:R-:W-:Y:S01]  /*3da30*/  STL.64 [R1+0x4e0], R12 ;  /* 0x0004e00c01007387 */ /* 0x000fe20000100a00 */
[----:B------:R-:W-:Y:S03]  /*3da40*/  STL.64 [R1+0x4e8], R14 ;  /* 0x0004e80e01007387 */ /* 0x000fe60000100a00 */
[----:B0-----:R0:W-:Y:S01]  /*3da50*/  STL.64 [R1+0x2b18], R18 ;  /* 0x002b181201007387 */ /* 0x0011e20000100a00 */
[----:B------:R-:W-:Y:S03]  /*3da60*/  STL.64 [R1+0x2b10], R16 ;  /* 0x002b101001007387 */ /* 0x000fe60000100a00 */
[----:B0-----:R-:W4:Y:S01]  /*3da70*/  LDL.64 R18, [R1+0x78] ;  /* 0x0000780001127983 */ /* 0x001f220000100a00 */
[----:B------:R-:W2:Y:S01]  /*3da80*/  LDL.LU R12, [R1+0x410] ;  /* 0x00041000010c7983 */ /* 0x000ea20000300800 */
[----:B----4-:R-:W-:Y:S11]  /*3da90*/  HMMA.16816.F32.BF16 R8, R4, R18, R8 ;  /* 0x000000120408723c */ /* 0x010ff60000041808 */
[----:B------:R-:W-:Y:S11]  /*3daa0*/  @!UPT UIADD3 URZ, URZ, URZ, URZ ;  /* 0x0000003f3f3ff290 */ /* 0x000ff6000fffe03f */
[----:B------:R-:W-:Y:S01]  /*3dab0*/  @!UPT UIADD3 URZ, URZ, URZ, URZ ;  /* 0x0000003f3f3ff290 */ /* 0x000fe2000fffe03f */
[----:B------:R-:W-:Y:S01]  /*3dac0*/  STL.64 [R1+0x4d0], R8 ;  /* 0x0004d00801007387 */ /* 0x000fe20000100a00 */
[----:B------:R-:W-:Y:S02]  /*3dad0*/  STL.64 [R1+0x4d8], R10 ;  /* 0x0004d80a01007387 */ /* 0x000fe40000100a00 */
        /* <DEDUP_REMOVED lines=8> */
[----:B------:R-:W3:Y:S02]  /*3db60*/  LDL.LU R15, [R1+0x42c] ;  /* 0x00042c00010f7983 */ /* 0x000ee40000300800 */
[----:B---3--:R0:W-:Y:S01]  /*3db70*/  STL.64 [R1+0x2bf0], R14 ;  /* 0x002bf00e01007387 */ /* 0x0081e20000100a00 */
[----:B--2---:R-:W-:Y:S02]  /*3db80*/  STL.64 [R1+0x2be8], R12 ;  /* 0x002be80c01007387 */ /* 0x004fe40000100a00 */
[----:B0-----:R-:W-:-:S02]  /*3db90*/  IMAD.MOV.U32 R14, RZ, RZ, R21 ;  /* 0x000000ffff0e7224 */ /* 0x001fc400078e0015 */
[----:B------:R-:W-:Y:S02]  /*3dba0*/  IMAD.MOV.U32 R15, RZ, RZ, R20 ;  /* 0x000000ffff0f7224 */ /* 0x000fe400078e0014 */
[----:B------:R-:W0:Y:S04]  /*3dbb0*/  LDSM.16.MT88.4 R20, [R3+0x14300] ;  /* 0x014300000314783b */ /* 0x000e280000004200 */
[----:B------:R1:W-:Y:S04]  /*3dbc0*/  STL.64 [R1+0x2c00], R14 ;  /* 0x002c000e01007387 */ /* 0x0003e80000100a00 */
[----:B-1----:R-:W2:Y:S04]  /*3dbd0*/  LDL.64 R14, [R1+0x38] ;  /* 0x00003800010e7983 */ /* 0x002ea80000100a00 */
[----:B--2---:R-:W-:Y:S01]  /*3dbe0*/  STL.64 [R1+0x2c28], R14 ;  /* 0x002c280e01007387 */ /* 0x004fe20000100a00 */
[----:B------:R1:W-:Y:S02]  /*3dbf0*/  STL.64 [R1+0x2bc0], R18 ;  /* 0x002bc01201007387 */ /* 0x0003e40000100a00 */
[----:B-1----:R-:W-:-:S02]  /*3dc00*/  IMAD.MOV.U32 R18, RZ, RZ, R29 ;  /* 0x000000ffff127224 */ /* 0x002fc400078e001d */
[----:B------:R-:W2:Y:S01]  /*3dc10*/  LDL.LU R29, [R1+0x2c40] ;  /* 0x002c4000011d7983 */ /* 0x000ea20000300800 */
[----:B------:R-:W3:Y:S02]  /*3dc20*/  LDL.LU R8, [R1+0x3d0] ;  /* 0x0003d00001087983 */ /* 0x000ee40000300800 */
[----:B------:R-:W3:Y:S02]  /*3dc30*/  LDL.LU R9, [R1+0x3d4] ;  /* 0x0003d40001097983 */ /* 0x000ee40000300800 */
[----:B------:R-:W3:Y:S01]  /*3dc40*/  LDL.LU R10, [R1+0x3d8] ;  /* 0x0003d800010a7983 */ /* 0x000ee20000300800 */
[----:B------:R-:W3:Y:S01]  /*3dc50*/  LDL.LU R11, [R1+0x3dc] ;  /* 0x0003dc00010b7983 */ /* 0x000ee20000300800 */
[----:B0-----:R-:W-:Y:S02]  /*3dc60*/  STL.64 [R1+0x2a80], R22 ;  /* 0x002a801601007387 */ /* 0x001fe40000100a00 */
[----:B------:R0:W-:Y:S02]  /*3dc70*/  STL.64 [R1+0x2a78], R20 ;  /* 0x002a781401007387 */ /* 0x0001e40000100a00 */
[----:B0-----:R-:W4:Y:S01]  /*3dc80*/  LDL.LU R20, [R1+0x2a0] ;  /* 0x0002a00001147983 */ /* 0x001f220000300800 */
[----:B------:R-:W4:Y:S02]  /*3dc90*/  LDL.LU R21, [R1+0x2a4] ;  /* 0x0002a40001157983 */ /* 0x000f240000300800 */
[----:B------:R-:W2:Y:S02]  /*3dca0*/  LDL.LU R22, [R1+0x2a8] ;  /* 0x0002a80001167983 */ /* 0x000ea40000300800 */
[----:B------:R-:W2:Y:S01]  /*3dcb0*/  LDL.LU R23, [R1+0x2ac] ;  /* 0x0002ac0001177983 */ /* 0x000ea20000300800 */
[----:B------:R-:W3:Y:S01]  /*3dcc0*/  LDL.LU R12, [R1+0x450] ;  /* 0x00045000010c7983 */ /* 0x000ee20000300800 */
[----:B------:R-:W3:Y:S02]  /*3dcd0*/  LDL.LU R13, [R1+0x454] ;  /* 0x00045400010d7983 */ /* 0x000ee40000300800 */
[----:B------:R-:W3:Y:S02]  /*3dce0*/  LDL.LU R14, [R1+0x458] ;  /* 0x00045800010e7983 */ /* 0x000ee40000300800 */
[----:B------:R-:W3:Y:S01]  /*3dcf0*/  LDL.LU R15, [R1+0x45c] ;  /* 0x00045c00010f7983 */ /* 0x000ee20000300800 */
[----:B------:R-:W3:Y:S04]  /*3dd00*/  LDL.64 R26, [R1+0x48] ;  /* 0x00004800011a7983 */ /* 0x000ee80000100a00 */
[----:B--2---:R-:W-:Y:S01]  /*3dd10*/  STL.64 [R1+0x2b28], R22 ;  /* 0x002b281601007387 */ /* 0x004fe20000100a00 */
[----:B----4-:R0:W-:Y:S03]  /*3dd20*/  STL.64 [R1+0x2b20], R20 ;  /* 0x002b201401007387 */ /* 0x0101e60000100a00 */
[----:B0-----:R-:W2:Y:S01]  /*3dd30*/  LDL.LU R20, [R1+0x360] ;  /* 0x0003600001147983 */ /* 0x001ea20000300800 */
[----:B------:R-:W2:Y:S02]  /*3dd40*/  LDL.LU R21, [R1+0x364] ;  /* 0x0003640001157983 */ /* 0x000ea40000300800 */
[----:B------:R-:W4:Y:S02]  /*3dd50*/  LDL.LU R22, [R1+0x368] ;  /* 0x0003680001167983 */ /* 0x000f240000300800 */
[----:B------:R-:W4:Y:S02]  /*3dd60*/  LDL.LU R23, [R1+0x36c] ;  /* 0x00036c0001177983 */ /* 0x000f240000300800 */
[----:B----4-:R0:W-:Y:S01]  /*3dd70*/  STL.64 [R1+0x2b38], R22 ;  /* 0x002b381601007387 */ /* 0x0101e20000100a00 */
[----:B--2---:R1:W-:Y:S03]  /*3dd80*/  STL.64 [R1+0x2b30], R20 ;  /* 0x002b301401007387 */ /* 0x0043e60000100a00 */
[----:B0-----:R-:W2:Y:S01]  /*3dd90*/  LDL.64 R22, [R1+0x28] ;  /* 0x0000280001167983 */ /* 0x001ea20000100a00 */
[----:B------:R-:W-:-:S07]  /*3dda0*/  IMAD.MOV.U32 R19, RZ, RZ, R25 ;  /* 0x000000ffff137224 */ /* 0x000fce00078e0019 */
[----:B---3--:R-:W-:Y:S01]  /*3ddb0*/  HMMA.16816.F32.BF16 R16, R4, R18, R8 ;  /* 0x000000120410723c */ /* 0x008fe20000041808 */
[----:B------:R-:W0:Y:S04]  /*3ddc0*/  LDSM.16.MT88.4 R4, [R3+0x14380] ;  /* 0x014380000304783b */ /* 0x000e280000004200 */
[----:B--2---:R2:W-:Y:S01]  /*3ddd0*/  STL.64 [R1+0x2bf8], R22 ;  /* 0x002bf81601007387 */ /* 0x0045e20000100a00 */
[----:B-1----:R-:W3:Y:S02]  /*3dde0*/  LDL.LU R20, [R1+0x430] ;  /* 0x0004300001147983 */ /* 0x002ee40000300800 */
[----:B------:R-:W3:Y:S01]  /*3ddf0*/  LDL.LU R21, [R1+0x434] ;  /* 0x0004340001157983 */ /* 0x000ee20000300800 */
[----:B--2---:R-:W2:Y:S01]  /*3de00*/  LDL.LU R22, [R1+0x438] ;  /* 0x0004380001167983 */ /* 0x004ea20000300800 */
[----:B------:R-:W2:Y:S03]  /*3de10*/  LDL.LU R23, [R1+0x43c] ;  /* 0x00043c0001177983 */ /* 0x000ea60000300800 */
[----:B--2---:R-:W-:Y:S01]  /*3de20*/  STL.64 [R1+0x2c10], R22 ;  /* 0x002c101601007387 */ /* 0x004fe20000100a00 */
[----:B---3--:R1:W-:Y:S03]  /*3de30*/  STL.64 [R1+0x2c08], R20 ;  /* 0x002c081401007387 */ /* 0x0083e60000100a00 */
[----:B-1----:R-:W2:Y:S01]  /*3de40*/  LDL.LU R20, [R1+0x440] ;  /* 0x0004400001147983 */ /* 0x002ea20000300800 */
[----:B------:R-:W2:Y:S02]  /*3de50*/  LDL.LU R21, [R1+0x444] ;  /* 0x0004440001157983 */ /* 0x000ea40000300800 */
[----:B------:R-:W2:Y:S02]  /*3de60*/  LDL.LU R22, [R1+0x448] ;  /* 0x0004480001167983 */ /* 0x000ea40000300800 */
[----:B------:R-:W2:Y:S01]  /*3de70*/  LDL.LU R23, [R1+0x44c] ;  /* 0x00044c0001177983 */ /* 0x000ea20000300800 */
[----:B------:R-:W3:Y:S01]  /*3de80*/  LDL.LU.64 R10, [R1+0x2c38] ;  /* 0x002c3800010a7983 */ /* 0x000ee20000300a00 */
[----:B------:R-:W3:Y:S02]  /*3de90*/  LDL.LU.64 R8, [R1+0x2c30] ;  /* 0x002c300001087983 */ /* 0x000ee40000300a00 */
[----:B------:R1:W-:Y:S02]  /*3dea0*/  STL.64 [R1+0x470], R16 ;  /* 0x0004701001007387 */ /* 0x0003e40000100a00 */
[----:B------:R4:W-:Y:S01]  /*3deb0*/  STL.64 [R1+0x478], R18 ;  /* 0x0004781201007387 */ /* 0x0009e20000100a00 */
[----:B-1----:R-:W2:Y:S01]  /*3dec0*/  LDL.LU R16, [R1+0x400] ;  /* 0x0004000001107983 */ /* 0x002ea20000300800 */
[----:B------:R-:W2:Y:S02]  /*3ded0*/  LDL.LU R17, [R1+0x404] ;  /* 0x0004040001117983 */ /* 0x000ea40000300800 */
[----:B----4-:R-:W4:Y:S02]  /*3dee0*/  LDL.LU R18, [R1+0x408] ;  /* 0x0004080001127983 */ /* 0x010f240000300800 */
[----:B------:R-:W4:Y:S01]  /*3def0*/  LDL.LU R19, [R1+0x40c] ;  /* 0x00040c0001137983 */ /* 0x000f220000300800 */
[----:B0-----:R0:W-:Y:S01]  /*3df00*/  STL.64 [R1+0x29f8], R6 ;  /* 0x0029f80601007387 */ /* 0x0011e20000100a00 */
[----:B------:R-:W-:Y:S03]  /*3df10*/  STL.64 [R1+0x29f0], R4 ;  /* 0x0029f00401007387 */ /* 0x000fe60000100a00 */
[----:B0-----:R-:W2:Y:S01]  /*3df20*/  LDL.LU.64 R6, [R1+0x88] ;  /* 0x0000880001067983 */ /* 0x001ea20000300a00 */
[----:B---3--:R-:W-:Y:S03]  /*3df30*/  HMMA.16816.F32.BF16 R12, R8, R26, R12 ;  /* 0x0000001a080c723c */ /* 0x008fe6000004180c */
[----:B--2---:R-:W-:Y:S11]  /*3df40*/  STL.64 [R1+0x2bb8], R6 ;  /* 0x002bb80601007387 */ /* 0x004ff60000100a00 */
[----:B------:R-:W-:Y:S09]  /*3df50*/  @!UPT UIADD3 URZ, URZ, URZ, URZ ;  /* 0x0000003f3f3ff290 */ /* 0x000ff2000fffe03f */
[----:B------:R-:W-:Y:S02]  /*3df60*/  STL.64 [R1+0x450], R12 ;  /* 0x0004500c01007387 */ /* 0x000fe40000100a00 */
[----:B------:R0:W-:Y:S02]  /*3df70*/  STL.64 [R1+0x458], R14 ;  /* 0x0004580e01007387 */ /* 0x0001e40000100a00 */
[----:B0-----:R-:W2:Y:S01]  /*3df80*/  LDL.LU.64 R14, [R1+0x2c28] ;  /* 0x002c2800010e7983 */ /* 0x001ea20000300a00 */
[----:B------:R-:W-:Y:S02]  /*3df90*/  IMAD.MOV.U32 R3, RZ, RZ, R26 ;  /* 0x000000ffff037224 */ /* 0x000fe400078e001a */
[----:B------:R-:W-:Y:S02]  /*3dfa0*/  IMAD.MOV.U32 R25, RZ, RZ, R27 ;  /* 0x000000ffff197224 */ /* 0x000fe400078e001b */
[----:B------:R-:W4:Y:S01]  /*3dfb0*/  LDL.LU.64 R26, [R1+0x2c20] ;  /* 0x002c2000011a7983 */ /* 0x000f220000300a00 */
[----:B------:R-:W3:Y:S02]  /*3dfc0*/  LDL.LU R24, [R1+0x2c18] ;  /* 0x002c180001187983 */ /* 0x000ee40000300800 */
[----:B------:R-:W-:-:S02]  /*3dfd0*/  IMAD.MOV.U32 R6, RZ, RZ, R2 ;  /* 0x000000ffff067224 */ /* 0x000fc400078e0002 */
[----:B------:R-:W-:Y:S01]  /*3dfe0*/  IMAD.MOV.U32 R7, RZ, RZ, R0 ;  /* 0x000000ffff077224 */ /* 0x000fe200078e0000 */
        /* <DEDUP_REMOVED lines=21> */
[----:B------:R2:W-:Y:S02]  /*3e140*/  STL.64 [R1+0x428], R6 ;  /* 0x0004280601007387 */ /* 0x0005e40000100a00 */
[----:B------:R0:W-:Y:S02]  /*3e150*/  STL.64 [R1+0x2b50], R22 ;  /* 0x002b501601007387 */ /* 0x0001e40000100a00 */
[----:B------:R-:W3:Y:S01]  /*3e160*/  LDL.LU R20, [R1+0x380] ;  /* 0x0003800001147983 */ /* 0x000ee20000300800 */
[C---:B--2---:R-:W-:Y:S11]  /*3e170*/  HMMA.16816.F32.BF16 R4, R8.reuse, R22, R12 ;  /* 0x000000160804723c */ /* 0x044ff6000004180c */
[----:B------:R-:W-:Y:S11]  /*3e180*/  @!UPT UIADD3 URZ, URZ, URZ, URZ ;  /* 0x0000003f3f3ff290 */ /* 0x000ff6000fffe03f */
[----:B------:R-:W-:Y:S01]  /*3e190*/  @!UPT UIADD3 URZ, URZ, URZ, URZ ;  /* 0x0000003f3f3ff290 */ /* 0x000fe2000fffe03f */
[----:B------:R1:W-:Y:S01]  /*3e1a0*/  STL.64 [R1+0x410], R4 ;  /* 0x0004100401007387 */ /* 0x0003e20000100a00 */
[----:B------:R2:W-:Y:S02]  /*3e1b0*/  STL.64 [R1+0x418], R6 ;  /* 0x0004180601007387 */ /* 0x0005e40000100a00 */
[----:B------:R-:W3:Y:S02]  /*3e1c0*/  LDL.LU R21, [R1+0x384] ;  /* 0x0003840001157983 */ /* 0x000ee40000300800 */
[----:B0-----:R-:W3:Y:S01]  /*3e1d0*/  LDL.LU R22, [R1+0x388] ;  /* 0x0003880001167983 */ /* 0x001ee20000300800 */
[----:B------:R-:W3:Y:S01]  /*3e1e0*/  LDL.LU R23, [R1+0x38c] ;  /* 0x00038c0001177983 */ /* 0x000ee20000300800 */
[----:B------:R-:W3:Y:S02]  /*3e1f0*/  LDL.LU R12, [R1+0x3c0] ;  /* 0x0003c000010c7983 */ /* 0x000ee40000300800 */
[----:B------:R-:W3:Y:S02]  /*3e200*/  LDL.LU R13, [R1+0x3c4] ;  /* 0x0003c400010d7983 */ /* 0x000ee40000300800 */
[----:B------:R-:W3:Y:S01]  /*3e210*/  LDL.LU R14, [R1+0x3c8] ;  /* 0x0003c800010e7983 */ /* 0x000ee20000300800 */
[----:B------:R-:W3:Y:S04]  /*3e220*/  LDL.LU R15, [R1+0x3cc] ;  /* 0x0003cc00010f7983 */ /* 0x000ee80000300800 */
[----:B-1----:R-:W3:Y:S01]  /*3e230*/  LDL.LU R4, [R1+0x3f0] ;  /* 0x0003f00001047983 */ /* 0x002ee20000300800 */
[----:B------:R-:W3:Y:S02]  /*3e240*/  LDL.LU R5, [R1+0x3f4] ;  /* 0x0003f40001057983 */ /* 0x000ee40000300800 */
[----:B--2---:R-:W2:Y:S02]  /*3e250*/  LDL.LU R6, [R1+0x3f8] ;  /* 0x0003f80001067983 */ /* 0x004ea40000300800 */
[----:B------:R-:W2:Y:S01]  /*3e260*/  LDL.LU R7, [R1+0x3fc] ;  /* 0x0003fc0001077983 */ /* 0x000ea20000300800 */
[----:B----4-:R-:W-:Y:S01]  /*3e270*/  HMMA.16816.F32.BF16 R16, R8, R26, R16 ;  /* 0x0000001a0810723c */ /* 0x010fe20000041810 */
[----:B---3--:R0:W-:Y:S01]  /*3e280*/  STL.64 [R1+0x2b60], R22 ;  /* 0x002b601601007387 */ /* 0x0081e20000100a00 */
[----:B------:R-:W-:Y:S03]  /*3e290*/  STL.64 [R1+0x2b58], R20 ;  /* 0x002b581401007387 */ /* 0x000fe60000100a00 */
[----:B0-----:R-:W3:Y:S04]  /*3e2a0*/  LDL.64 R22, [R1+0x18] ;  /* 0x0000180001167983 */ /* 0x001ee80000100a00 */
[----:B---3--:R0:W-:Y:S02]  /*3e2b0*/  STL.64 [R1+0x2b78], R22 ;  /* 0x002b781601007387 */ /* 0x0081e40000100a00 */
[----:B0-----:R-:W-:-:S02]  /*3e2c0*/  IMAD.MOV.U32 R22, RZ, RZ, R2 ;  /* 0x000000ffff167224 */ /* 0x001fc400078e0002 */
[----:B------:R-:W-:Y:S01]  /*3e2d0*/  IMAD.MOV.U32 R23, RZ, RZ, R0 ;  /* 0x000000ffff177224 */ /* 0x000fe200078e0000 */
[----:B------:R-:W3:Y:S01]  /*3e2e0*/  LDL.LU R2, [R1+0x2bd0] ;  /* 0x002bd00001027983 */ /* 0x000ee20000300800 */
[----:B------:R-:W4:Y:S03]  /*3e2f0*/  LDL.LU R0, [R1+0x2bcc] ;  /* 0x002bcc0001007983 */ /* 0x000f260000300800 */
[----:B------:R0:W-:Y:S02]  /*3e300*/  STL.64 [R1+0x2b90], R22 ;  /* 0x002b901601007387 */ /* 0x0001e40000100a00 */
[----:B0-----:R-:W-:Y:S02]  /*3e310*/  IMAD.MOV.U32 R22, RZ, RZ, R3 ;  /* 0x000000ffff167224 */ /* 0x001fe400078e0003 */
[----:B------:R-:W2:Y:S01]  /*3e320*/  LDL.LU R3, [R1+0x2bc8] ;  /* 0x002bc80001037983 */ /* 0x000ea20000300800 */
[----:B------:R-:W-:Y:S02]  /*3e330*/  STL.64 [R1+0x3e0], R16 ;  /* 0x0003e01001007387 */ /* 0x000fe40000100a00 */
[----:B------:R0:W-:Y:S02]  /*3e340*/  STL.64 [R1+0x3e8], R18 ;  /* 0x0003e81201007387 */ /* 0x0001e40000100a00 */
[----:B------:R-:W-:Y:S01]  /*3e350*/  IMAD.MOV.U32 R23, RZ, RZ, R25 ;  /* 0x000000ffff177224 */ /* 0x000fe200078e0019 */
[----:B0-----:R-:W2:Y:S01]  /*3e360*/  LDL.LU.64 R18, [R1+0x2bc0] ;  /* 0x002bc00001127983 */ /* 0x001ea20000300a00 */
[----:B------:R-:W-:Y:S02]  /*3e370*/  STL.64 [R1+0x2b48], R26 ;  /* 0x002b481a01007387 */ /* 0x000fe40000100a00 */
[----:B------:R0:W-:Y:S02]  /*3e380*/  STL [R1+0x2b40], R24 ;  /* 0x002b401801007387 */ /* 0x0001e40000100800 */
        /* <DEDUP_REMOVED lines=32> */
[----:B0-----:R-:W3:Y:S01]  /*3e590*/  LDL.LU.64 R10, [R1+0x8] ;  /* 0x00000800010a7983 */ /* 0x001ee20000300a00 */
[C---:B--2---:R-:W-:Y:S03]  /*3e5a0*/  HMMA.16816.F32.BF16 R20, R12.reuse, R22, R24 ;  /* 0x000000160c14723c */ /* 0x044fe60000041818 */
[----:B------:R-:W2:Y:S01]  /*3e5b0*/  LDL.LU.64 R26, [R1+0x2ba0] ;  /* 0x002ba000011a7983 */ /* 0x000ea20000300a00 */
[----:B------:R-:W2:Y:S11]  /*3e5c0*/  LDL.LU.64 R24, [R1+0x2b98] ;  /* 0x002b980001187983 */ /* 0x000eb60000300a00 */
[----:B------:R-:W-:Y:S08]  /*3e5d0*/  @!UPT UIADD3 URZ, URZ, URZ, URZ ;  /* 0x0000003f3f3ff290 */ /* 0x000ff0000fffe03f */
        /* <DEDUP_REMOVED lines=19> */
[----:B------:R-:W3:Y:S02]  /*3e710*/  LDL.LU.64 R20, [R1+0x2b58] ;  /* 0x002b580001147983 */ /* 0x000ee40000300a00 */
[C---:B---3--:R-:W-:Y:S11]  /*3e720*/  HMMA.16816.F32.BF16 R20, R12.reuse, R10, R20 ;  /* 0x0000000a0c14723c */ /* 0x048ff60000041814 */
[----:B------:R-:W-:Y:S11]  /*3e730*/  @!UPT UIADD3 URZ, URZ, URZ, URZ ;  /* 0x0000003f3f3ff290 */ /* 0x000ff6000fffe03f */
[----:B------:R-:W-:Y:S01]  /*3e740*/  @!UPT UIADD3 URZ, URZ, URZ, URZ ;  /* 0x0000003f3f3ff290 */ /* 0x000fe2000fffe03f */
[----:B------:R-:W-:Y:S01]  /*3e750*/  STL.64 [R1+0x2d0], R20 ;  /* 0x0002d01401007387 */ /* 0x000fe20000100a00 */
[----:B------:R0:W-:Y:S03]  /*3e760*/  STL.64 [R1+0x2d8], R22 ;  /* 0x0002d81601007387 */ /* 0x0001e60000100a00 */
[----:B0-----:R-:W2:Y:S01]  /*3e770*/  LDL.LU.64 R22, [R1+0x2b50] ;  /* 0x002b500001167983 */ /* 0x001ea20000300a00 */
[----:B------:R0:W-:Y:S01]  /*3e780*/  STL.64 [R1+0x2af8], R10 ;  /* 0x002af80a01007387 */ /* 0x0001e20000100a00 */
[C---:B--2---:R-:W-:Y:S01]  /*3e790*/  HMMA.16816.F32.BF16 R24, R12.reuse, R22, R24 ;  /* 0x000000160c18723c */ /* 0x044fe20000041818 */
[----:B0-----:R-:W-:Y:S02]  /*3e7a0*/  IMAD.MOV.U32 R11, RZ, RZ, R22 ;  /* 0x000000ffff0b7224 */ /* 0x001fe400078e0016 */
[----:B------:R-:W-:Y:S11]  /*3e7b0*/  IMAD.MOV.U32 R10, RZ, RZ, R23 ;  /* 0x000000ffff0a7224 */ /* 0x000ff600078e0017 */
[----:B------:R-:W-:Y:S09]  /*3e7c0*/  @!UPT UIADD3 URZ, URZ, URZ, URZ ;  /* 0x0000003f3f3ff290 */ /* 0x000ff2000fffe03f */
[----:B------:R-:W-:Y:S01]  /*3e7d0*/  STL.64 [R1+0x2c0], R24 ;  /* 0x0002c01801007387 */ /* 0x000fe20000100a00 */
[----:B------:R0:W-:Y:S03]  /*3e7e0*/  STL.64 [R1+0x2c8], R26 ;  /* 0x0002c81a01007387 */ /* 0x0001e60000100a00 */
[----:B0-----:R-:W2:Y:S01]  /*3e7f0*/  LDL.LU.64 R26, [R1+0x2b48] ;  /* 0x002b4800011a7983 */ /* 0x001ea20000300a00 */
[----:B------:R-:W3:Y:S02]  /*3e800*/  LDL.LU R24, [R1+0x2b40] ;  /* 0x002b400001187983 */ /* 0x000ee40000300800 */
[----:B------:R-:W2:Y:S02]  /*3e810*/  LDL.LU.64 R22, [R1+0x2b38] ;  /* 0x002b380001167983 */ /* 0x000ea40000300a00 */
        /* <DEDUP_REMOVED lines=8> */
[----:B------:R-:W-:Y:S02]  /*3e8a0*/  STL.64 [R1+0x2ab0], R26 ;  /* 0x002ab01a01007387 */ /* 0x000fe40000100a00 */
[----:B---3--:R0:W-:Y:S02]  /*3e8b0*/  STL [R1+0x2aa8], R24 ;  /* 0x002aa81801007387 */ /* 0x0081e40000100800 */
[----:B0-----:R-:W3:Y:S01]  /*3e8c0*/  LDL.LU R24, [R1+0x350] ;  /* 0x0003500001187983 */ /* 0x001ee20000300800 */
[----:B------:R-:W3:Y:S02]  /*3e8d0*/  LDL.LU R25, [R1+0x354] ;  /* 0x0003540001197983 */ /* 0x000ee40000300800 */
[----:B------:R-:W3:Y:S02]  /*3e8e0*/  LDL.LU R26, [R1+0x358] ;  /* 0x00035800011a7983 */ /* 0x000ee40000300800 */
[----:B------:R-:W3:Y:S02]  /*3e8f0*/  LDL.LU R27, [R1+0x35c] ;  /* 0x00035c00011b7983 */ /* 0x000ee40000300800 */
[----:B------:R-:W-:-:S02]  /*3e900*/  IMAD.MOV.U32 R5, RZ, RZ, R18 ;  /* 0x000000ffff057224 */ /* 0x000fc400078e0012 */
[----:B------:R-:W-:Y:S01]  /*3e910*/  IMAD.MOV.U32 R4, RZ, RZ, R19 ;  /* 0x000000ffff047224 */ /* 0x000fe200078e0013 */
[C---:B---3--:R-:W-:Y:S08]  /*3e920*/  HMMA.16816.F32.BF16 R24, R12.reuse, R18, R24 ;  /* 0x000000120c18723c */ /* 0x048ff00000041818 */
[----:B--2---:R-:W-:Y:S11]  /*3e930*/  HMMA.16816.F32.BF16 R12, R12, R6, R20 ;  /* 0x000000060c0c723c */ /* 0x004ff60000041814 */
[----:B------:R-:W-:Y:S04]  /*3e940*/  @!UPT UIADD3 URZ, URZ, URZ, URZ ;  /* 0x0000003f3f3ff290 */ /* 0x000fe8000fffe03f */
[----:B------:R-:W-:Y:S01]  /*3e950*/  STL.64 [R1+0x1c0], R24 ;  /* 0x0001c01801007387 */ /* 0x000fe20000100a00 */
[----:B------:R-:W-:Y:S02]  /*3e960*/  STL.64 [R1+0x1c8], R26 ;  /* 0x0001c81a01007387 */ /* 0x000fe40000100a00 */
[----:B------:R-:W2:Y:S02]  /*3e970*/  LDL.LU.64 R18, [R1+0x2b18] ;  /* 0x002b180001127983 */ /* 0x000ea40000300a00 */
[----:B------:R-:W2:Y:S01]  /*3e980*/  LDL.LU.64 R16, [R1+0x2b10] ;  /* 0x002b100001107983 */ /* 0x000ea20000300a00 */
[----:B------:R0:W-:Y:S02]  /*3e990*/  STL.64 [R1+0x2a88], R6 ;  /* 0x002a880601007387 */ /* 0x0001e40000100a00 */
[----:B------:R-:W-:Y:S02]  /*3e9a0*/  STL.64 [R1+0x1a0], R12 ;  /* 0x0001a00c01007387 */ /* 0x000fe40000100a00 */
[----:B------:R-:W-:Y:S02]  /*3e9b0*/  STL.64 [R1+0x1a8], R14 ;  /* 0x0001a80e01007387 */ /* 0x000fe40000100a00 */
[----:B0-----:R-:W-:-:S02]  /*3e9c0*/  IMAD.MOV.U32 R6, RZ, RZ, R5 ;  /* 0x000000ffff067224 */ /* 0x001fc400078e0005 */
[----:B------:R-:W-:-:S05]  /*3e9d0*/  IMAD.MOV.U32 R7, RZ, RZ, R4 ;  /* 0x000000ffff077224 */ /* 0x000fca00078e0004 */
[----:B------:R0:W-:Y:S01]  /*3e9e0*/  STL.64 [R1+0x2aa0], R6 ;  /* 0x002aa00601007387 */ /* 0x0001e20000100a00 */
[----:B------:R-:W3:Y:S02]  /*3e9f0*/  LDL.LU R4, [R1+0x240] ;  /* 0x0002400001047983 */ /* 0x000ee40000300800 */
[----:B------:R-:W3:Y:S01]  /*3ea00*/  LDL.LU R5, [R1+0x244] ;  /* 0x0002440001057983 */ /* 0x000ee20000300800 */
[----:B0-----:R-:W2:Y:S01]  /*3ea10*/  LDL.LU R6, [R1+0x248] ;  /* 0x0002480001067983 */ /* 0x001ea20000300800 */
[----:B------:R-:W2:Y:S02]  /*3ea20*/  LDL.LU R7, [R1+0x24c] ;  /* 0x00024c0001077983 */ /* 0x000ea40000300800 */
[----:B------:R-:W-:Y:S02]  /*3ea30*/  IMAD.MOV.U32 R26, RZ, RZ, R11 ;  /* 0x000000ffff1a7224 */ /* 0x000fe400078e000b */
[----:B------:R-:W-:Y:S01]  /*3ea40*/  IMAD.MOV.U32 R27, RZ, RZ, R10 ;  /* 0x000000ffff1b7224 */ /* 0x000fe200078e000a */
[----:B--2---:R-:W-:Y:S01]  /*3ea50*/  STL.64 [R1+0x2ac0], R6 ;  /* 0x002ac00601007387 */ /* 0x004fe20000100a00 */
[----:B---3--:R0:W-:Y:S03]  /*3ea60*/  STL.64 [R1+0x2ab8], R4 ;  /* 0x002ab80401007387 */ /* 0x0081e60000100a00 */
[----:B------:R-:W-:Y:S01]  /*3ea70*/  STL.64 [R1+0x2ac8], R26 ;  /* 0x002ac81a01007387 */ /* 0x000fe20000100a00 */
[----:B0-----:R-:W2:Y:S01]  /*3ea80*/  LDL.LU R4, [R1+0x250] ;  /* 0x0002500001047983 */ /* 0x001ea20000300800 */
[----:B------:R-:W2:Y:S02]  /*3ea90*/  LDL.LU R5, [R1+0x254] ;  /* 0x0002540001057983 */ /* 0x000ea40000300800 */
[----:B------:R-:W3:Y:S02]  /*3eaa0*/  LDL.LU R6, [R1+0x258] ;  /* 0x0002580001067983 */ /* 0x000ee40000300800 */
[----:B------:R-:W3:Y:S02]  /*3eab0*/  LDL.LU R7, [R1+0x25c] ;  /* 0x00025c0001077983 */ /* 0x000ee40000300800 */
[----:B---3--:R0:W-:Y:S01]  /*3eac0*/  STL.64 [R1+0x2ad8], R6 ;  /* 0x002ad80601007387 */ /* 0x0081e20000100a00 */
[----:B--2---:R-:W-:Y:S02]  /*3ead0*/  STL.64 [R1+0x2ad0], R4 ;  /* 0x002ad00401007387 */ /* 0x004fe40000100a00 */
[----:B0-----:R-:W-:-:S02]  /*3eae0*/  IMAD.MOV.U32 R6, RZ, RZ, R9 ;  /* 0x000000ffff067224 */ /* 0x001fc400078e0009 */
[----:B------:R-:W-:-:S05]  /*3eaf0*/  IMAD.MOV.U32 R7, RZ, RZ, R8 ;  /* 0x000000ffff077224 */ /* 0x000fca00078e0008 */
[----:B------:R-:W-:Y:S01]  /*3eb00*/  STL.64 [R1+0x2af0], R6 ;  /* 0x002af00601007387 */ /* 0x000fe20000100a00 */
[----:B------:R-:W2:Y:S02]  /*3eb10*/  LDL.LU R24, [R1+0x260] ;  /* 0x0002600001187983 */ /* 0x000ea40000300800 */
[----:B------:R-:W2:Y:S02]  /*3eb20*/  LDL.LU R25, [R1+0x264] ;  /* 0x0002640001197983 */ /* 0x000ea40000300800 */
[----:B------:R-:W3:Y:S01]  /*3eb30*/  LDL.LU R26, [R1+0x268] ;  /* 0x00026800011a7983 */ /* 0x000ee20000300800 */
[----:B------:R-:W3:Y:S01]  /*3eb40*/  LDL.LU R27, [R1+0x26c] ;  /* 0x00026c00011b7983 */ /* 0x000ee20000300800 */
        /* <DEDUP_REMOVED lines=9> */
[----:B------:R-:W2:Y:S01]  /*3ebe0*/  LDL.LU R11, [R1+0x29c] ;  /* 0x00029c00010b7983 */ /* 0x000ea20000300800 */
[----:B------:R-:W2:Y:S01]  /*3ebf0*/  LDL.LU.64 R6, [R1+0x38] ;  /* 0x0000380001067983 */ /* 0x000ea20000300a00 */
[----:B---3--:R-:W-:Y:S02]  /*3ec00*/  STL.64 [R1+0x2ae8], R26 ;  /* 0x002ae81a01007387 */ /* 0x008fe40000100a00 */
[----:B------:R0:W-:Y:S02]  /*3ec10*/  STL.64 [R1+0x2ae0], R24 ;  /* 0x002ae01801007387 */ /* 0x0001e40000100a00 */
[----:B0-----:R-:W3:Y:S01]  /*3ec20*/  LDL.LU R24, [R1+0x270] ;  /* 0x0002700001187983 */ /* 0x001ee20000300800 */
[----:B------:R-:W3:Y:S02]  /*3ec30*/  LDL.LU R25, [R1+0x274] ;  /* 0x0002740001197983 */ /* 0x000ee40000300800 */
        /* <DEDUP_REMOVED lines=12> */
[----:B------:R-:W2:Y:S04]  /*3ed00*/  LDL R15, [R1+0x510] ;  /* 0x00051000010f7983 */ /* 0x000ea80000100800 */
[----:B--2---:R0:W-:Y:S01]  /*3ed10*/  STL [R1+0x29a8], R15 ;  /* 0x0029a80f01007387 */ /* 0x0041e20000100800 */
[----:B------:R-:W2:Y:S02]  /*3ed20*/  LDL.LU R12, [R1+0x140] ;  /* 0x00014000010c7983 */ /* 0x000ea40000300800 */
[----:B------:R-:W2:Y:S02]  /*3ed30*/  LDL.LU R13, [R1+0x144] ;  /* 0x00014400010d7983 */ /* 0x000ea40000300800 */
[----:B------:R-:W2:Y:S01]  /*3ed40*/  LDL.LU R14, [R1+0x148] ;  /* 0x00014800010e7983 */ /* 0x000ea20000300800 */
[----:B0-----:R-:W2:Y:S04]  /*3ed50*/  LDL.LU R15, [R1+0x14c] ;  /* 0x00014c00010f7983 */ /* 0x001ea80000300800 */
[----:B--2---:R-:W-:Y:S01]  /*3ed60*/  STL.64 [R1+0x2a60], R14 ;  /* 0x002a600e01007387 */ /* 0x004fe20000100a00 */
[----:B------:R0:W-:Y:S03]  /*3ed70*/  STL.64 [R1+0x2a58], R12 ;  /* 0x002a580c01007387 */ /* 0x0001e60000100a00 */
[----:B0-----:R-:W2:Y:S01]  /*3ed80*/  LDL.LU R12, [R1+0x160] ;  /* 0x00016000010c7983 */ /* 0x001ea20000300800 */
[----:B------:R-:W2:Y:S02]  /*3ed90*/  LDL.LU R13, [R1+0x164] ;  /* 0x00016400010d7983 */ /* 0x000ea40000300800 */
[----:B------:R-:W2:Y:S02]  /*3eda0*/  LDL.LU R14, [R1+0x168] ;  /* 0x00016800010e7983 */ /* 0x000ea40000300800 */
[----:B------:R-:W2:Y:S02]  /*3edb0*/  LDL.LU R15, [R1+0x16c] ;  /* 0x00016c00010f7983 */ /* 0x000ea40000300800 */
[----:B--2---:R0:W-:Y:S01]  /*3edc0*/  STL.64 [R1+0x2a70], R14 ;  /* 0x002a700e01007387 */ /* 0x0041e20000100a00 */
[----:B------:R-:W-:Y:S03]  /*3edd0*/  STL.64 [R1+0x2a68], R12 ;  /* 0x002a680c01007387 */ /* 0x000fe60000100a00 */
[----:B0-----:R-:W2:Y:S02]  /*3ede0*/  LDL.LU.64 R14, [R1+0x48] ;  /* 0x00004800010e7983 */ /* 0x001ea40000300a00 */
[C---:B--2---:R-:W-:Y:S11]  /*3edf0*/  HMMA.16816.F32.BF16 R8, R16.reuse, R14, R8 ;  /* 0x0000000e1008723c */ /* 0x044ff60000041808 */
[----:B------:R-:W-:Y:S11]  /*3ee00*/  @!UPT UIADD3 URZ, URZ, URZ, URZ ;  /* 0x0000003f3f3ff290 */ /* 0x000ff6000fffe03f */
[----:B------:R-:W-:Y:S01]  /*3ee10*/  @!UPT UIADD3 URZ, URZ, URZ, URZ ;  /* 0x0000003f3f3ff290 */ /* 0x000fe2000fffe03f */
[----:B------:R-:W-:Y:S01]  /*3ee20*/  STL.64 [R1+0x190], R8 ;  /* 0x0001900801007387 */ /* 0x000fe20000100a00 */
[----:B------:R0:W-:Y:S03]  /*3ee30*/  STL.64 [R1+0x198], R10 ;  /* 0x0001980a01007387 */ /* 0x0001e60000100a00 */
[----:B0-----:R-:W2:Y:S01]  /*3ee40*/  LDL.LU.64 R10, [R1+0x2b08] ;  /* 0x002b0800010a7983 */ /* 0x001ea20000300a00 */
[----:B------:R-:W2:Y:S02]  /*3ee50*/  LDL.LU.64 R8, [R1+0x2b00] ;  /* 0x002b000001087983 */ /* 0x000ea40000300a00 */
        /* <DEDUP_REMOVED lines=9> */
[C---:B---3--:R-:W-:Y:S01]  /*3eef0*/  HMMA.16816.F32.BF16 R4, R16.reuse, R6, R24 ;  /* 0x000000061004723c */ /* 0x048fe20000041818 */
[----:B------:R-:W2:Y:S01]  /*3ef00*/  LDL.LU.64 R26, [R1+0x2ae8] ;  /* 0x002ae800011a7983 */ /* 0x000ea20000300a00 */
[----:B------:R-:W2:Y:S11]  /*3ef10*/  LDL.LU.64 R24, [R1+0x2ae0] ;  /* 0x002ae00001187983 */ /* 0x000eb60000300a00 */
[----:B------:R-:W-:Y:S10]  /*3ef20*/  @!UPT UIADD3 URZ, URZ, URZ, URZ ;  /* 0x0000003f3f3ff290 */ /* 0x000ff4000fffe03f */
[----:B------:R-:W-:Y:S01]  /*3ef30*/  STL.64 [R1+0xe0], R4 ;  /* 0x0000e00401007387 */ /* 0x000fe20000100a00 */
[----:B------:R0:W-:Y:S03]  /*3ef40*/  STL.64 [R1+0xe8], R6 ;  /* 0x0000e80601007387 */ /* 0x0001e60000100a00 */
[----:B0-----:R-:W3:Y:S01]  /*3ef50*/  LDL.LU.64 R6, [R1+0x2ad8] ;  /* 0x002ad80001067983 */ /* 0x001ee20000300a00 */
[----:B------:R-:W3:Y:S01]  /*3ef60*/  LDL.LU.64 R4, [R1+0x2ad0] ;  /* 0x002ad00001047983 */ /* 0x000ee20000300a00 */
[C---:B--2---:R-:W-:Y:S11]  /*3ef70*/  HMMA.16816.F32.BF16 R24, R16.reuse, R10, R24 ;  /* 0x0000000a1018723c */ /* 0x044ff60000041818 */
[----:B------:R-:W-:Y:S11]  /*3ef80*/  @!UPT UIADD3 URZ, URZ, URZ, URZ ;  /* 0x0000003f3f3ff290 */ /* 0x000ff6000fffe03f */
[----:B------:R-:W-:Y:S01]  /*3ef90*/  @!UPT UIADD3 URZ, URZ, URZ, URZ ;  /* 0x0000003f3f3ff290 */ /* 0x000fe2000fffe03f */
[----:B------:R-:W-:Y:S01]  /*3efa0*/  STL.64 [R1+0xd0], R24 ;  /* 0x0000d01801007387 */ /* 0x000fe20000100a00 */
        /* <DEDUP_REMOVED lines=8> */
[----:B0-----:R-:W2:Y:S01]  /*3f030*/  LDL.LU.64 R26, [R1+0x2ab0] ;  /* 0x002ab000011a7983 */ /* 0x001ea20000300a00 */
[----:B------:R-:W3:Y:S01]  /*3f040*/  LDL.LU R24, [R1+0x2aa8] ;  /* 0x002aa80001187983 */ /* 0x000ee20000300800 */
[C---:B--2---:R-:W-:Y:S11]  /*3f050*/  HMMA.16816.F32.BF16 R4, R16.reuse, R26, R4 ;  /* 0x0000001a1004723c */ /* 0x044ff60000041804 */
[----:B------:R-:W-:Y:S11]  /*3f060*/  @!UPT UIADD3 URZ, URZ, URZ, URZ ;  /* 0x0000003f3f3ff290 */ /* 0x000ff6000fffe03f */
[----:B------:R-:W-:Y:S01]  /*3f070*/  @!UPT UIADD3 URZ, URZ, URZ, URZ ;  /* 0x0000003f3f3ff290 */ /* 0x000fe2000fffe03f */
[----:B------:R-:W-:Y:S01]  /*3f080*/  STL.64 [R1+0x260], R4 ;  /* 0x0002600401007387 */ /* 0x000fe20000100a00 */
[----:B------:R0:W-:Y:S03]  /*3f090*/  STL.64 [R1+0x268], R6 ;  /* 0x0002680601007387 */ /* 0x0001e60000100a00 */
[----:B0-----:R-:W2:Y:S01]  /*3f0a0*/  LDL.LU.64 R6, [R1+0x2aa0] ;  /* 0x002aa00001067983 */ /* 0x001ea20000300a00 */
[----:B------:R-:W-:Y:S02]  /*3f0b0*/  STL.64 [R1+0x2a38], R26 ;  /* 0x002a381a01007387 */ /* 0x000fe40000100a00 */
[----:B---3--:R0:W-:Y:S02]  /*3f0c0*/  STL [R1+0x2a30], R24 ;  /* 0x002a301801007387 */ /* 0x0081e40000100800 */
        /* <DEDUP_REMOVED lines=9> */
[----:B------:R0:W-:Y:S03]  /*3f160*/  STL.64 [R1+0x4c8], R6 ;  /* 0x0004c80601007387 */ /* 0x0001e60000100a00 */
[----:B0-----:R-:W2:Y:S02]  /*3f170*/  LDL.LU.64 R6, [R1+0x2a88] ;  /* 0x002a880001067983 */ /* 0x001ea40000300a00 */
[----:B--2---:R-:W-:Y:S02]  /*3f180*/  HMMA.16816.F32.BF16 R16, R16, R6, R20 ;  /* 0x000000061010723c */ /* 0x004fe40000041814 */
[----:B------:R-:W2:Y:S01]  /*3f190*/  LDL.LU.64 R22, [R1+0x2a80] ;  /* 0x002a800001167983 */ /* 0x000ea20000300a00 */
[----:B------:R-:W2:Y:S02]  /*3f1a0*/  LDL.LU.64 R20, [R1+0x2a78] ;  /* 0x002a780001147983 */ /* 0x000ea40000300a00 */
[----:B------:R0:W-:Y:S02]  /*3f1b0*/  STL.64 [R1+0x2a10], R6 ;  /* 0x002a100601007387 */ /* 0x0001e40000100a00 */
[----:B------:R-:W2:Y:S11]  /*3f1c0*/  LDL.LU R4, [R1+0x170] ;  /* 0x0001700001047983 */ /* 0x000eb60000300800 */
[----:B------:R-:W-:Y:S05]  /*3f1d0*/  @!UPT UIADD3 URZ, URZ, URZ, URZ ;  /* 0x0000003f3f3ff290 */ /* 0x000fea000fffe03f */
[----:B------:R-:W-:Y:S01]  /*3f1e0*/  STL.64 [R1+0x180], R16 ;  /* 0x0001801001007387 */ /* 0x000fe20000100a00 */
[----:B------:R-:W-:Y:S02]  /*3f1f0*/  STL.64 [R1+0x188], R18 ;  /* 0x0001881201007387 */ /* 0x000fe40000100a00 */
[----:B------:R-:W2:Y:S02]  /*3f200*/  LDL.LU R5, [R1+0x174] ;  /* 0x0001740001057983 */ /* 0x000ea40000300800 */
[----:B0-----:R-:W2:Y:S01]  /*3f210*/  LDL.LU R6, [R1+0x178] ;  /* 0x0001780001067983 */ /* 0x001ea20000300800 */
[----:B------:R-:W2:Y:S02]  /*3f220*/  LDL.LU R7, [R1+0x17c] ;  /* 0x00017c0001077983 */ /* 0x000ea40000300800 */
[----:B--2---:R-:W-:Y:S11]  /*3f230*/  HMMA.16816.F32.BF16 R4, R20, R14, R4 ;  /* 0x0000000e1404723c */ /* 0x004ff60000041804 */
[----:B------:R-:W-:Y:S11]  /*3f240*/  @!UPT UIADD3 URZ, URZ, URZ, URZ ;  /* 0x0000003f3f3ff290 */ /* 0x000ff6000fffe03f */
[----:B------:R-:W-:Y:S01]  /*3f250*/  @!UPT UIADD3 URZ, URZ, URZ, URZ ;  /* 0x0000003f3f3ff290 */ /* 0x000fe2000fffe03f */
[----:B------:R0:W-:Y:S01]  /*3f260*/  STL.64 [R1+0x580], R4 ;  /* 0x0005800401007387 */ /* 0x0001e20000100a00 */
[----:B------:R-:W-:Y:S02]  /*3f270*/  STL.64 [R1+0x588], R6 ;  /* 0x0005880601007387 */ /* 0x000fe40000100a00 */
[----:B0-----:R-:W-:Y:S02]  /*3f280*/  IMAD.MOV.U32 R5, RZ, RZ, R14 ;  /* 0x000000ffff057224 */ /* 0x001fe400078e000e */
[----:B------:R-:W-:Y:S02]  /*3f290*/  IMAD.MOV.U32 R4, RZ, RZ, R15 ;  /* 0x000000ffff047224 */ /* 0x000fe400078e000f */
[----:B------:R-:W2:Y:S01]  /*3f2a0*/  LDL.LU.64 R14, [R1+0x2a70] ;  /* 0x002a7000010e7983 */ /* 0x000ea20000300a00 */
[----:B------:R-:W2:Y:S02]  /*3f2b0*/  LDL.LU.64 R12, [R1+0x2a68] ;  /* 0x002a6800010c7983 */ /* 0x000ea40000300a00 */
[----:B------:R-:W-:-:S02]  /*3f2c0*/  IMAD.MOV.U32 R18, RZ, RZ, R9 ;  /* 0x000000ffff127224 */ /* 0x000fc400078e0009 */
[----:B------:R-:W-:-:S07]  /*3f2d0*/  IMAD.MOV.U32 R19, RZ, RZ, R8 ;  /* 0x000000ffff137224 */ /* 0x000fce00078e0008 */
[C---:B--2---:R-:W-:Y:S11]  /*3f2e0*/  HMMA.16816.F32.BF16 R12, R20.reuse, R18, R12 ;  /* 0x00000012140c723c */ /* 0x044ff6000004180c */
[----:B------:R-:W-:Y:S11]  /*3f2f0*/  @!UPT UIADD3 URZ, URZ, URZ, URZ ;  /* 0x0000003f3f3ff290 */ /* 0x000ff6000fffe03f */
[----:B------:R-:W-:Y:S01]  /*3f300*/  @!UPT UIADD3 URZ, URZ, URZ, URZ ;  /* 0x0000003f3f3ff290 */ /* 0x000fe2000fffe03f */
[----:B------:R-:W-:Y:S01]  /*3f310*/  STL.64 [R1+0x570], R12 ;  /* 0x0005700c01007387 */ /* 0x000fe20000100a00 */
[----:B------:R0:W-:Y:S03]  /*3f320*/  STL.64 [R1+0x578], R14 ;  /* 0x0005780e01007387 */ /* 0x0001e60000100a00 */
[----:B0-----:R-:W2:Y:S01]  /*3f330*/  LDL.LU.64 R14, [R1+0x2a60] ;  /* 0x002a6000010e7983 */ /* 0x001ea20000300a00 */
[----:B------:R-:W2:Y:S02]  /*3f340*/  LDL.LU.64 R12, [R1+0x2a58] ;  /* 0x002a5800010c7983 */ /* 0x000ea40000300a00 */
[----:B------:R0:W-:Y:S02]  /*3f350*/  STL.64 [R1+0x29d8], R18 ;  /* 0x0029d81201007387 */ /* 0x0001e40000100a00 */
[----:B0-----:R-:W3:Y:S01]  /*3f360*/  LDL.LU.64 R18, [R1+0x18] ;  /* 0x0000180001127983 */ /* 0x001ee20000300a00 */
[C---:B--2---:R-:W-:Y:S08]  /*3f370*/  HMMA.16816.F32.BF16 R12, R20.reuse, R10, R12 ;  /* 0x0000000a140c723c */ /* 0x044ff0000004180c */
[----:B---3--:R-:W-:Y:S11]  /*3f380*/  HMMA.16816.F32.BF16 R24, R20, R18, R24 ;  /* 0x000000121418723c */ /* 0x008ff60000041818 */
[----:B------:R-:W-:Y:S11]  /*3f390*/  @!UPT UIADD3 URZ, URZ, URZ, URZ ;  /* 0x0000003f3f3ff290 */ /* 0x000ff6000fffe03f */
[----:B------:R-:W-:Y:S01]  /*3f3a0*/  @!UPT UIADD3 URZ, URZ, URZ, URZ ;  /* 0x0000003f3f3ff290 */ /* 0x000fe2000fffe03f */
[----:B------:R-:W-:Y:S01]  /*3f3b0*/  STL.64 [R1+0x560], R24 ;  /* 0x0005601801007387 */ /* 0x000fe20000100a00 */
[----:B------:R-:W-:Y:S02]  /*3f3c0*/  STL.64 [R1+0x568], R26 ;  /* 0x0005681a01007387 */ /* 0x000fe40000100a00 */
[----:B------:R0:W-:Y:S02]  /*3f3d0*/  STL.64 [R1+0x550], R12 ;  /* 0x0005500c01007387 */ /* 0x0001e40000100a00 */
[----:B------:R4:W-:Y:S01]  /*3f3e0*/  STL.64 [R1+0x558], R14 ;  /* 0x0005580e01007387 */ /* 0x0009e20000100a00 */
[----:B0-----:R-:W2:Y:S01]  /*3f3f0*/  LDL.LU R12, [R1+0x50] ;  /* 0x00005000010c7983 */ /* 0x001ea20000300800 */
[----:B------:R-:W2:Y:S02]  /*3f400*/  LDL.LU R13, [R1+0x54] ;  /* 0x00005400010d7983 */ /* 0x000ea40000300800 */
[----:B----4-:R-:W-:Y:S02]  /*3f410*/  IMAD.MOV.U32 R14, RZ, RZ, R0 ;  /* 0x000000ffff0e7224 */ /* 0x010fe400078e0000 */
[----:B------:R-:W-:Y:S01]  /*3f420*/  IMAD.MOV.U32 R15, RZ, RZ, R2 ;  /* 0x000000ffff0f7224 */ /* 0x000fe200078e0002 */
[----:B------:R-:W3:Y:S01]  /*3f430*/  LDL.LU R0, [R1+0x2a54] ;  /* 0x002a540001007983 */ /* 0x000ee20000300800 */
[----:B------:R-:W4:Y:S02]  /*3f440*/  LDL.LU R2, [R1+0x2a50] ;  /* 0x002a500001027983 */ /* 0x000f240000300800 */
[----:B------:R-:W2:Y:S02]  /*3f450*/  LDL.LU.64 R6, [R1+0x78] ;  /* 0x0000780001067983 */ /* 0x000ea40000300a00 */
[----:B------:R-:W-:-:S02]  /*3f460*/  IMAD.MOV.U32 R24, RZ, RZ, R19 ;  /* 0x000000ffff187224 */ /* 0x000fc400078e0013 */
[----:B------:R-:W-:Y:S02]  /*3f470*/  IMAD.MOV.U32 R25, RZ, RZ, R18 ;  /* 0x000000ffff197224 */ /* 0x000fe400078e0012 */
[----:B------:R-:W-:Y:S02]  /*3f480*/  IMAD.MOV.U32 R19, RZ, RZ, R4 ;  /* 0x000000ffff137224 */ /* 0x000fe400078e0004 */
[----:B------:R-:W-:Y:S01]  /*3f490*/  IMAD.MOV.U32 R18, RZ, RZ, R5 ;  /* 0x000000ffff127224 */ /* 0x000fe200078e0005 */
[----:B--2---:R0:W-:Y:S01]  /*3f4a0*/  STL.64 [R1+0x2a28], R6 ;  /* 0x002a280601007387 */ /* 0x0041e20000100a00 */
[----:B------:R-:W2:Y:S02]  /*3f4b0*/  LDL.LU R4, [R1+0x120] ;  /* 0x0001200001047983 */ /* 0x000ea40000300800 */
[----:B------:R-:W2:Y:S01]  /*3f4c0*/  LDL.LU R5, [R1+0x124] ;  /* 0x0001240001057983 */ /* 0x000ea20000300800 */
[----:B0-----:R-:W2:Y:S01]  /*3f4d0*/  LDL.LU R6, [R1+0x128] ;  /* 0x0001280001067983 */ /* 0x001ea20000300800 */
[----:B------:R-:W2:Y:S02]  /*3f4e0*/  LDL.LU R7, [R1+0x12c] ;  /* 0x00012c0001077983 */ /* 0x000ea40000300800 */
[----:B------:R-:W3:Y:S02]  /*3f4f0*/  LDL.LU R8, [R1+0x130] ;  /* 0x0001300001087983 */ /* 0x000ee40000300800 */
[----:B------:R-:W-:Y:S01]  /*3f500*/  IMAD.MOV.U32 R17, RZ, RZ, R10 ;  /* 0x000000ffff117224 */ /* 0x000fe200078e000a */
[----:B------:R-:W3:Y:S01]  /*3f510*/  LDL.LU R9, [R1+0x134] ;  /* 0x0001340001097983 */ /* 0x000ee20000300800 */
[----:B------:R-:W-:-:S02]  /*3f520*/  IMAD.MOV.U32 R16, RZ, RZ, R11 ;  /* 0x000000ffff107224 */ /* 0x000fc400078e000b */
[----:B------:R-:W3:Y:S02]  /*3f530*/  LDL.LU R10, [R1+0x138] ;  /* 0x00013800010a7983 */ /* 0x000ee40000300800 */
[----:B------:R-:W3:Y:S01]  /*3f540*/  LDL.LU R11, [R1+0x13c] ;  /* 0x00013c00010b7983 */ /* 0x000ee20000300800 */
[----:B--2---:R0:W-:Y:S01]  /*3f550*/  STL.64 [R1+0x2a48], R6 ;  /* 0x002a480601007387 */ /* 0x0041e20000100a00 */
[----:B------:R-:W-:Y:S03]  /*3f560*/  STL.64 [R1+0x2a40], R4 ;  /* 0x002a400401007387 */ /* 0x000fe60000100a00 */
[----:B0-----:R-:W3:Y:S01]  /*3f570*/  LDL.LU.64 R6, [R1+0x28] ;  /* 0x0000280001067983 */ /* 0x001ee20000300a00 */
        /* <DEDUP_REMOVED lines=12> */
[----:B------:R0:W-:Y:S01]  /*3f640*/  STL.64 [R1+0x29b8], R14 ;  /* 0x0029b80e01007387 */ /* 0x0001e20000100a00 */
[----:B------:R1:W-:Y:S02]  /*3f650*/  STL.64 [R1+0x29b0], R12 ;  /* 0x0029b00c01007387 */ /* 0x0003e40000100a00 */
[----:B0-----:R-:W-:-:S02]  /*3f660*/  IMAD.MOV.U32 R14, RZ, RZ, R25 ;  /* 0x000000ffff0e7224 */ /* 0x001fc400078e0019 */
[----:B------:R-:W-:-:S05]  /*3f670*/  IMAD.MOV.U32 R15, RZ, RZ, R24 ;  /* 0x000000ffff0f7224 */ /* 0x000fca00078e0018 */
[----:B------:R0:W-:Y:S01]  /*3f680*/  STL.64 [R1+0x29d0], R14 ;  /* 0x0029d00e01007387 */ /* 0x0001e20000100a00 */
[----:B-1----:R-:W2:Y:S02]  /*3f690*/  LDL.LU R12, [R1+0x90] ;  /* 0x00009000010c7983 */ /* 0x002ea40000300800 */
[----:B------:R-:W2:Y:S01]  /*3f6a0*/  LDL.LU R13, [R1+0x94] ;  /* 0x00009400010d7983 */ /* 0x000ea20000300800 */
[----:B0-----:R-:W2:Y:S01]  /*3f6b0*/  LDL.LU R14, [R1+0x98] ;  /* 0x00009800010e7983 */ /* 0x001ea20000300800 */
[----:B------:R-:W2:Y:S01]  /*3f6c0*/  LDL.LU R15, [R1+0x9c] ;  /* 0x00009c00010f7983 */ /* 0x000ea20000300800 */
[----:B---3--:R-:W-:Y:S07]  /*3f6d0*/  HMMA.16816.F32.BF16 R24, R20, R6, R8 ;  /* 0x000000061418723c */ /* 0x008fee0000041808 */
[----:B------:R-:W-:-:S02]  /*3f6e0*/  IMAD.MOV.U32 R9, RZ, RZ, R6 ;  /* 0x000000ffff097224 */ /* 0x000fc400078e0006 */
[----:B------:R-:W-:Y:S01]  /*3f6f0*/  IMAD.MOV.U32 R8, RZ, RZ, R7 ;  /* 0x000000ffff087224 */ /* 0x000fe200078e0007 */
[----:B--2---:R-:W-:Y:S01]  /*3f700*/  STL.64 [R1+0x29e8], R14 ;  /* 0x0029e80e01007387 */ /* 0x004fe20000100a00 */
[----:B------:R0:W-:Y:S03]  /*3f710*/  STL.64 [R1+0x29e0], R12 ;  /* 0x0029e00c01007387 */ /* 0x0001e60000100a00 */
[----:B0-----:R-:W2:Y:S01]  /*3f720*/  LDL.LU R12, [R1+0xa0] ;  /* 0x0000a000010c7983 */ /* 0x001ea20000300800 */
[----:B------:R-:W2:Y:S02]  /*3f730*/  LDL.LU R13, [R1+0xa4] ;  /* 0x0000a400010d7983 */ /* 0x000ea40000300800 */
[----:B------:R-:W3:Y:S02]  /*3f740*/  LDL.LU.64 R6, [R1+0x2a48] ;  /* 0x002a480001067983 */ /* 0x000ee40000300a00 */
[----:B----4-:R-:W-:-:S02]  /*3f750*/  IMAD.MOV.U32 R14, RZ, RZ, R2 ;  /* 0x000000ffff0e7224 */ /* 0x010fc400078e0002 */
[----:B------:R-:W-:Y:S01]  /*3f760*/  IMAD.MOV.U32 R15, RZ, RZ, R0 ;  /* 0x000000ffff0f7224 */ /* 0x000fe200078e0000 */
[----:B------:R-:W3:Y:S02]  /*3f770*/  LDL.LU.64 R4, [R1+0x2a40] ;  /* 0x002a400001047983 */ /* 0x000ee40000300a00 */
[----:B------:R-:W-:Y:S02]  /*3f780*/  IMAD.MOV.U32 R2, RZ, RZ, R26 ;  /* 0x000000ffff027224 */ /* 0x000fe400078e001a */
[----:B------:R0:W-:Y:S02]  /*3f790*/  STL.64 [R1+0x170], R24 ;  /* 0x0001701801007387 */ /* 0x0001e40000100a00 */
[----:B------:R-:W-:Y:S02]  /*3f7a0*/  IMAD.MOV.U32 R0, RZ, RZ, R27 ;  /* 0x000000ffff007224 */ /* 0x000fe400078e001b */
[----:B------:R-:W3:Y:S04]  /*3f7b0*/  LDL.LU.64 R26, [R1+0x2a38] ;  /* 0x002a3800011a7983 */ /* 0x000ee80000300a00 */
[----:B0-----:R-:W4:Y:S01]  /*3f7c0*/  LDL.LU R24, [R1+0x2a30] ;  /* 0x002a300001187983 */ /* 0x001f220000300800 */
[----:B------:R-:W-:Y:S02]  /*3f7d0*/  STL [R1+0x266c], R0 ;  /* 0x00266c0001007387 */ /* 0x000fe40000100800 */
[----:B------:R-:W-:Y:S01]  /*3f7e0*/  STL [R1+0x2668], R2 ;  /* 0x0026680201007387 */ /* 0x000fe20000100800 */
[C---:B---3--:R-:W-:Y:S11]  /*3f7f0*/  HMMA.16816.F32.BF16 R4, R20.reuse, R26, R4 ;  /* 0x0000001a1404723c */ /* 0x048ff60000041804 */
[----:B------:R-:W-:Y:S11]  /*3f800*/  @!UPT UIADD3 URZ, URZ, URZ, URZ ;  /* 0x0000003f3f3ff290 */ /* 0x000ff6000fffe03f */
[----:B------:R-:W-:Y:S01]  /*3f810*/  @!UPT UIADD3 URZ, URZ, URZ, URZ ;  /* 0x0000003f3f3ff290 */ /* 0x000fe2000fffe03f */
[----:B------:R-:W-:Y:S01]  /*3f820*/  STL.64 [R1+0x160], R4 ;  /* 0x0001600401007387 */ /* 0x000fe20000100a00 */
[----:B------:R0:W-:Y:S03]  /*3f830*/  STL.64 [R1+0x168], R6 ;  /* 0x0001680601007387 */ /* 0x0001e60000100a00 */
        /* <DEDUP_REMOVED lines=12> */
[----:B------:R-:W3:Y:S02]  /*3f900*/  LDL.LU.64 R16, [R1+0x2a00] ;  /* 0x002a000001107983 */ /* 0x000ee40000300a00 */
[----:B------:R-:W-:-:S02]  /*3f910*/  IMAD.MOV.U32 R11, RZ, RZ, R6 ;  /* 0x000000ffff0b7224 */ /* 0x000fc400078e0006 */
[----:B------:R-:W-:Y:S11]  /*3f920*/  IMAD.MOV.U32 R10, RZ, RZ, R7 ;  /* 0x000000ffff0a7224 */ /* 0x000ff600078e0007 */
[----:B------:R-:W-:Y:S06]  /*3f930*/  @!UPT UIADD3 URZ, URZ, URZ, URZ ;  /* 0x0000003f3f3ff290 */ /* 0x000fec000fffe03f */
[----:B------:R-:W-:Y:S01]  /*3f940*/  STL.64 [R1+0x4b0], R20 ;  /* 0x0004b01401007387 */ /* 0x000fe20000100a00 */
[----:B------:R-:W-:Y:S02]  /*3f950*/  STL.64 [R1+0x4b8], R22 ;  /* 0x0004b81601007387 */ /* 0x000fe40000100a00 */
[----:B------:R-:W2:Y:S02]  /*3f960*/  LDL.LU.64 R6, [R1+0x29f8] ;  /* 0x0029f80001067983 */ /* 0x000ea40000300a00 */
[----:B------:R-:W2:Y:S01]  /*3f970*/  LDL.LU.64 R4, [R1+0x29f0] ;  /* 0x0029f00001047983 */ /* 0x000ea20000300a00 */
[----:B------:R-:W-:Y:S01]  /*3f980*/  STL.64 [R1+0x29c8], R10 ;  /* 0x0029c80a01007387 */ /* 0x000fe20000100a00 */
[----:B------:R0:W-:Y:S03]  /*3f990*/  STL.64 [R1+0x29c0], R8 ;  /* 0x0029c00801007387 */ /* 0x0001e60000100a00 */
[----:B0-----:R-:W4:Y:S01]  /*3f9a0*/  LDL.LU R8, [R1+0x60] ;  /* 0x0000600001087983 */ /* 0x001f220000300800 */
[----:B------:R-:W4:Y:S02]  /*3f9b0*/  LDL.LU R9, [R1+0x64] ;  /* 0x0000640001097983 */ /* 0x000f240000300800 */
[----:B------:R-:W4:Y:S02]  /*3f9c0*/  LDL.LU R11, [R1+0x6c] ;  /* 0x00006c00010b7983 */ /* 0x000f240000300800 */
[----:B---3--:R-:W-:-:S02]  /*3f9d0*/  IMAD.MOV.U32 R22, RZ, RZ, R17 ;  /* 0x000000ffff167224 */ /* 0x008fc400078e0011 */
[----:B------:R-:W-:Y:S02]  /*3f9e0*/  IMAD.MOV.U32 R23, RZ, RZ, R16 ;  /* 0x000000ffff177224 */ /* 0x000fe400078e0010 */
[C---:B--2---:R-:W-:Y:S01]  /*3f9f0*/  HMMA.16816.F32.BF16 R16, R4.reuse, R18, R12 ;  /* 0x000000120410723c */ /* 0x044fe2000004180c */
[----:B------:R-:W2:Y:S01]  /*3fa00*/  LDL.LU.64 R14, [R1+0x29e8] ;  /* 0x0029e800010e7983 */ /* 0x000ea20000300a00 */
[----:B------:R-:W2:Y:S11]  /*3fa10*/  LDL.LU.64 R12, [R1+0x29e0] ;  /* 0x0029e000010c7983 */ /* 0x000eb60000300a00 */
[----:B------:R-:W-:Y:S10]  /*3fa20*/  @!UPT UIADD3 URZ, URZ, URZ, URZ ;  /* 0x0000003f3f3ff290 */ /* 0x000ff4000fffe03f */
[----:B------:R-:W-:Y:S01]  /*3fa30*/  STL.64 [R1+0x490], R16 ;  /* 0x0004901001007387 */ /* 0x000fe20000100a00 */
[----:B------:R0:W-:Y:S03]  /*3fa40*/  STL.64 [R1+0x498], R18 ;  /* 0x0004981201007387 */ /* 0x0001e60000100a00 */
[----:B0-----:R-:W2:Y:S01]  /*3fa50*/  LDL.LU.64 R18, [R1+0x29d8] ;  /* 0x0029d80001127983 */ /* 0x001ea20000300a00 */
[----:B------:R-:W-:Y:S01]  /*3fa60*/  IMAD.MOV.U32 R10, RZ, RZ, R3 ;  /* 0x000000ffff0a7224 */ /* 0x000fe200078e0003 */
[----:B--2---:R-:W-:Y:S02]  /*3fa70*/  HMMA.16816.F32.BF16 R16, R4, R18, R12 ;  /* 0x000000120410723c */ /* 0x004fe4000004180c */
[----:B------:R-:W4:Y:S04]  /*3fa80*/  LDL.LU.64 R14, [R1+0x29d0] ;  /* 0x0029d000010e7983 */ /* 0x000f280000300a00 */
[----:B------:R-:W0:Y:S11]  /*3fa90*/  S2R R3, SR_TID.X ;  /* 0x0000000000037919 */ /* 0x000e360000002100 */
[----:B------:R-:W-:Y:S06]  /*3faa0*/  @!UPT UIADD3 URZ, URZ, URZ, URZ ;  /* 0x0000003f3f3ff290 */ /* 0x000fec000fffe03f */
[----:B------:R-:W-:Y:S01]  /*3fab0*/  STL.64 [R1+0x480], R16 ;  /* 0x0004801001007387 */ /* 0x000fe20000100a00 */
[----:B------:R1:W-:Y:S01]  /*3fac0*/  STL.64 [R1+0x488], R18 ;  /* 0x0004881201007387 */ /* 0x0003e20000100a00 */
[----:B0-----:R-:W-:-:S05]  /*3fad0*/  LOP3.LUT R25, R3, 0x7, RZ, 0xc0, !PT ;  /* 0x0000000703197812 */ /* 0x001fca00078ec0ff */
[----:B------:R-:W-:Y:S02]  /*3fae0*/  IMAD R25, R25, 0x110, RZ ;  /* 0x0000011019197824 */ /* 0x000fe400078e02ff */
[----:B-1----:R-:W-:-:S05]  /*3faf0*/  IMAD.SHL.U32 R19, R3, 0x2, RZ ;  /* 0x0000000203137824 */ /* 0x002fca00078e00ff */
[----:B------:R-:W-:Y:S01]  /*3fb00*/  LOP3.LUT R25, R25, 0x30, R19, 0x78, !PT ;  /* 0x0000003019197812 */ /* 0x000fe200078e7813 */
[C---:B----4-:R-:W-:Y:S01]  /*3fb10*/  HMMA.16816.F32.BF16 R12, R4.reuse, R14, R8 ;  /* 0x0000000e040c723c */ /* 0x050fe20000041808 */
[----:B------:R-:W2:Y:S01]  /*3fb20*/  LDL.LU.64 R10, [R1+0x29c8] ;  /* 0x0029c800010a7983 */ /* 0x000ea20000300a00 */
[----:B------:R-:W3:Y:S11]  /*3fb30*/  LDL.LU.64 R8, [R1+0x29c0] ;  /* 0x0029c00001087983 */ /* 0x000ef60000300a00 */
[----:B------:R-:W-:Y:S10]  /*3fb40*/  @!UPT UIADD3 URZ, URZ, URZ, URZ ;  /* 0x0000003f3f3ff290 */ /* 0x000ff4000fffe03f */
[----:B------:R-:W-:Y:S01]  /*3fb50*/  STL.64 [R1+0xc0], R12 ;  /* 0x0000c00c01007387 */ /* 0x000fe20000100a00 */
[----:B------:R-:W-:Y:S02]  /*3fb60*/  IMAD.MOV.U32 R3, RZ, RZ, R15 ;  /* 0x000000ffff037224 */ /* 0x000fe400078e000f */
[----:B------:R0:W-:Y:S02]  /*3fb70*/  STL [R1+0xc8], R14 ;  /* 0x0000c80e01007387 */ /* 0x0001e40000100800 */
[----:B0-----:R-:W4:Y:S01]  /*3fb80*/  LDL.LU.64 R14, [R1+0x29b8] ;  /* 0x0029b800010e7983 */ /* 0x001f220000300a00 */
[----:B------:R-:W4:Y:S02]  /*3fb90*/  LDL.LU.64 R12, [R1+0x29b0] ;  /* 0x0029b000010c7983 */ /* 0x000f240000300a00 */
[----:B------:R-:W-:Y:S02]  /*3fba0*/  STL [R1+0x2620], R3 ;  /* 0x0026200301007387 */ /* 0x000fe40000100800 */
[----:B------:R-:W2:Y:S01]  /*3fbb0*/  LDL.LU R16, [R1+0x340] ;  /* 0x0003400001107983 */ /* 0x000ea20000300800 */
[----:B------:R-:W2:Y:S01]  /*3fbc0*/  LDL.LU R17, [R1+0x344] ;  /* 0x0003440001117983 */ /* 0x000ea20000300800 */
[----:B------:R-:W2:Y:S02]  /*3fbd0*/  LDL.LU R18, [R1+0x348] ;  /* 0x0003480001127983 */ /* 0x000ea40000300800 */
[----:B------:R-:W2:Y:S01]  /*3fbe0*/  LDL.LU R19, [R1+0x34c] ;  /* 0x00034c0001137983 */ /* 0x000ea20000300800 */
[----:B----4-:R-:W-:Y:S01]  /*3fbf0*/  HMMA.16816.F32.BF16 R20, R4, R22, R12 ;  /* 0x000000160414723c */ /* 0x010fe2000004180c */
[----:B--2---:R-:W-:Y:S01]  /*3fc00*/  STL.64 [R1+0x29a0], R18 ;  /* 0x0029a01201007387 */ /* 0x004fe20000100a00 */
[----:B------:R0:W-:Y:S03]  /*3fc10*/  STL.64 [R1+0x2998], R16 ;  /* 0x0029981001007387 */ /* 0x0001e60000100a00 */
[----:B0-----:R-:W2:Y:S01]  /*3fc20*/  LDL.LU R16, [R1+0x220] ;  /* 0x0002200001107983 */ /* 0x001ea20000300800 */
[----:B------:R-:W2:Y:S02]  /*3fc30*/  LDL.LU R17, [R1+0x224] ;  /* 0x0002240001117983 */ /* 0x000ea40000300800 */
[----:B------:R-:W2:Y:S02]  /*3fc40*/  LDL.LU R18, [R1+0x228] ;  /* 0x0002280001127983 */ /* 0x000ea40000300800 */
[----:B------:R-:W2:Y:S01]  /*3fc50*/  LDL.LU R19, [R1+0x22c] ;  /* 0x00022c0001137983 */ /* 0x000ea20000300800 */
[----:B------:R-:W4:Y:S11]  /*3fc60*/  LDL.LU R15, [R1+0x29a8] ;  /* 0x0029a800010f7983 */ /* 0x000f360000300800 */
[----:B------:R-:W-:Y:S01]  /*3fc70*/  @!UPT UIADD3 URZ, URZ, URZ, URZ ;  /* 0x0000003f3f3ff290 */ /* 0x000fe2000fffe03f */
[----:B------:R-:W-:Y:S02]  /*3fc80*/  STL.64 [R1+0xb0], R20 ;  /* 0x0000b01401007387 */ /* 0x000fe40000100a00 */
[----:B------:R-:W-:Y:S01]  /*3fc90*/  STL.64 [R1+0xb8], R22 ;  /* 0x0000b81601007387 */ /* 0x000fe20000100a00 */
[----:B------:R-:W-:Y:S01]  /*3fca0*/  LOP3.LUT R25, R25, 0x40, RZ, 0x3c, !PT ;  /* 0x0000004019197812 */ /* 0x000fe200078e3cff */
[----:B---3--:R-:W-:Y:S01]  /*3fcb0*/  IMAD.MOV.U32 R14, RZ, RZ, R9 ;  /* 0x000000ffff0e7224 */ /* 0x008fe200078e0009 */
[----:B----4-:R-:W0:Y:S04]  /*3fcc0*/  LDSM.16.MT88.4 R20, [R15+0x18000] ;  /* 0x018000000f14783b */ /* 0x010e280000004200 */
[----:B0-----:R0:W-:Y:S01]  /*3fcd0*/  STL.64 [R1+0x2970], R22 ;  /* 0x0029701601007387 */ /* 0x0011e20000100a00 */
[----:B------:R-:W-:Y:S02]  /*3fce0*/  STL.64 [R1+0x2968], R20 ;  /* 0x0029681401007387 */ /* 0x000fe40000100a00 */
[----:B0-----:R-:W-:-:S02]  /*3fcf0*/  IMAD.MOV.U32 R22, RZ, RZ, R11 ;  /* 0x000000ffff167224 */ /* 0x001fc400078e000b */
[----:B------:R-:W-:-:S05]  /*3fd00*/  IMAD.MOV.U32 R23, RZ, RZ, R10 ;  /* 0x000000ffff177224 */ /* 0x000fca00078e000a */
[----:B------:R-:W-:Y:S01]  /*3fd10*/  STL.64 [R1+0x2980], R22 ;  /* 0x0029801601007387 */ /* 0x000fe20000100a00 */
[----:B------:R0:W-:Y:S02]  /*3fd20*/  STL [R1+0x2930], R15 ;  /* 0x0029300f01007387 */ /* 0x0001e40000100800 */
[----:B0-----:R-:W-:Y:S02]  /*3fd30*/  IMAD.MOV.U32 R15, RZ, RZ, R8 ;  /* 0x000000ffff0f7224 */ /* 0x001fe400078e0008 */
[----:B------:R-:W0:Y:S05]  /*3fd40*/  LDSM.16.M88.4 R8, [R25+0x20080] ;  /* 0x020080001908783b */ /* 0x000e2a0000000200 */
[----:B--2---:R-:W-:Y:S01]  /*3fd50*/  HMMA.16816.F32.BF16 R12, R4, R14, R16 ;  /* 0x0000000e040c723c */ /* 0x004fe20000041810 */
[----:B------:R-:W2:Y:S01]  /*3fd60*/  LDL.LU.64 R18, [R1+0x29a0] ;  /* 0x0029a00001127983 */ /* 0x000ea20000300a00 */
[----:B------:R-:W2:Y:S11]  /*3fd70*/  LDL.LU.64 R16, [R1+0x2998] ;  /* 0x0029980001107983 */ /* 0x000eb60000300a00 */
[----:B------:R-:W-:Y:S11]  /*3fd80*/  @!UPT UIADD3 URZ, URZ, URZ, URZ ;  /* 0x0000003f3f3ff290 */ /* 0x000ff6000fffe03f */
[----:B------:R-:W-:Y:S01]  /*3fd90*/  IMAD.MOV.U32 R3, RZ, RZ, R15 ;  /* 0x000000ffff037224 */ /* 0x000fe200078e000f */
[----:B------:R-:W-:Y:S01]  /*3fda0*/  STL.64 [R1+0xa0], R12 ;  /* 0x0000a00c01007387 */ /* 0x000fe20000100a00 */
[----:B------:R-:W-:Y:S02]  /*3fdb0*/  STL [R1+0xa8], R14 ;  /* 0x0000a80e01007387 */ /* 0x000fe40000100800 */
[----:B------:R-:W1:Y:S01]  /*3fdc0*/  LDSM.16.M88.4 R12, [R25+0x20880] ;  /* 0x02088000190c783b */ /* 0x000e620000000200 */
[----:B------:R-:W-:Y:S04]  /*3fdd0*/  STL [R1+0x2670], R3 ;  /* 0x0026700301007387 */ /* 0x000fe80000100800 */
[----:B0-----:R-:W-:Y:S01]  /*3fde0*/  STL.64 [R1+0x60], R8 ;  /* 0x0000600801007387 */ /* 0x001fe20000100a00 */
[----:B------:R-:W-:Y:S02]  /*3fdf0*/  STL.64 [R1+0x68], R10 ;  /* 0x0000680a01007387 */ /* 0x000fe40000100a00 */
[----:B------:R0:W-:Y:S02]  /*3fe00*/  STL.64 [R1+0x2978], R8 ;  /* 0x0029780801007387 */ /* 0x0001e40000100a00 */
[----:B0-----:R-:W3:Y:S01]  /*3fe10*/  LDL.LU R8, [R1+0x330] ;  /* 0x0003300001087983 */ /* 0x001ee20000300800 */
[----:B------:R-:W3:Y:S02]  /*3fe20*/  LDL.LU R9, [R1+0x334] ;  /* 0x0003340001097983 */ /* 0x000ee40000300800 */
[----:B------:R-:W4:Y:S02]  /*3fe30*/  LDL.LU R10, [R1+0x338] ;  /* 0x00033800010a7983 */ /* 0x000f240000300800 */
[----:B------:R-:W4:Y:S02]  /*3fe40*/  LDL.LU R11, [R1+0x33c] ;  /* 0x00033c00010b7983 */ /* 0x000f240000300800 */
[----:B-1----:R-:W-:-:S02]  /*3fe50*/  IMAD.MOV.U32 R20, RZ, RZ, R12 ;  /* 0x000000ffff147224 */ /* 0x002fc400078e000c */
[----:B------:R-:W-:Y:S01]  /*3fe60*/  IMAD.MOV.U32 R3, RZ, RZ, R13 ;  /* 0x000000ffff037224 */ /* 0x000fe200078e000d */
        /* <DEDUP_REMOVED lines=8> */
[----:B--2---:R-:W-:Y:S01]  /*3fef0*/  HMMA.16816.F32.BF16 R12, R4, R26, R16 ;  /* 0x0000001a040c723c */ /* 0x004fe20000041810 */
[----:B------:R-:W2:Y:S11]  /*3ff00*/  LDL.LU R16, [R1+0x320] ;  /* 0x0003200001107983 */ /* 0x000eb60000300800 */
[----:B------:R-:W-:Y:S11]  /*3ff10*/  @!UPT UIADD3 URZ, URZ, URZ, URZ ;  /* 0x0000003f3f3ff290 */ /* 0x000ff6000fffe03f */
[----:B------:R-:W-:Y:S01]  /*3ff20*/  STL.64 [R1+0x90], R12 ;  /* 0x0000900c01007387 */ /* 0x000fe20000100a00 */
[----:B------:R-:W-:Y:S02]  /*3ff30*/  STL.64 [R1+0x98], R14 ;  /* 0x0000980e01007387 */ /* 0x000fe40000100a00 */
[----:B------:R-:W0:Y:S04]  /*3ff40*/  LDSM.16.M88.4 R12, [R25+0x21080] ;  /* 0x02108000190c783b */ /* 0x000e280000000200 */
[----:B------:R-:W2:Y:S01]  /*3ff50*/  LDL.LU R17, [R1+0x324] ;  /* 0x0003240001117983 */ /* 0x000ea20000300800 */
[----:B------:R-:W2:Y:S01]  /*3ff60*/  LDL.LU R18, [R1+0x328] ;  /* 0x0003280001127983 */ /* 0x000ea20000300800 */
[----:B------:R-:W2:Y:S03]  /*3ff70*/  LDL.LU R19, [R1+0x32c] ;  /* 0x00032c0001137983 */ /* 0x000ea60000300800 */
[----:B0-----:R-:W-:Y:S01]  /*3ff80*/  STL.64 [R1+0x40], R12 ;  /* 0x0000400c01007387 */ /* 0x001fe20000100a00 */
[----:B------:R-:W-:-:S02]  /*3ff90*/  IMAD.MOV.U32 R26, RZ, RZ, R12 ;  /* 0x000000ffff1a7224 */ /* 0x000fc400078e000c */
[----:B------:R-:W-:Y:S02]  /*3ffa0*/  STL.64 [R1+0x48], R14 ;  /* 0x0000480e01007387 */ /* 0x000fe40000100a00 */
[----:B------:R-:W-:Y:S02]  /*3ffb0*/  IMAD.MOV.U32 R21, RZ, RZ, R13 ;  /* 0x000000ffff157224 */ /* 0x000fe400078e000d */
[----:B------:R-:W0:Y:S01]  /*3ffc0*/  LDSM.16.M88.4 R12, [R25+0x21880] ;  /* 0x02188000190c783b */ /* 0x000e220000000200 */
[----:B------:R-:W-:Y:S02]  /*3ffd0*/  IMAD.MOV.U32 R22, RZ, RZ, R2 ;  /* 0x000000ffff167224 */ /* 0x000fe400078e0002 */
[----:B------:R-:W-:Y:S01]  /*3ffe0*/  IMAD.MOV.U32 R23, RZ, RZ, R0 ;  /* 0x000000ffff177224 */ /* 0x000fe200078e0000 */
[----:B0-----:R-:W-:Y:S01]  /*3fff0*/  STL.64 [R1+0x30], R12 ;  /* 0x0000300c01007387 */ /* 0x001fe20000100a00 */
[----:B------:R-:W-:Y:S02]  /*40000*/  STL.64 [R1+0x38], R14 ;  /* 0x0000380e01007387 */ /* 0x000fe40000100a00 */
[----:B------:R0:W-:Y:S02]  /*40010*/  STL.64 [R1+0x2938], R12 ;  /* 0x0029380c01007387 */ /* 0x0001e40000100a00 */
[----:B0-----:R-:W-:-:S02]  /*40020*/  IMAD.MOV.U32 R12, RZ, RZ, R26 ;  /* 0x000000ffff0c7224 */ /* 0x001fc400078e001a */
[----:B------:R-:W-:-:S05]  /*40030*/  IMAD.MOV.U32 R13, RZ, RZ, R21 ;  /* 0x000000ffff0d7224 */ /* 0x000fca00078e0015 */
[----:B------:R0:W-:Y:S02]  /*40040*/  STL.64 [R1+0x2950], R12 ;  /* 0x0029500c01007387 */ /* 0x0001e40000100a00 */
[----:B0-----:R-:W-:Y:S02]  /*40050*/  IMAD.MOV.U32 R12, RZ, RZ, R20 ;  /* 0x000000ffff0c7224 */ /* 0x001fe400078e0014 */
[----:B------:R-:W-:Y:S02]  /*40060*/  IMAD.MOV.U32 R2, RZ, RZ, R15 ;  /* 0x000000ffff027224 */ /* 0x000fe400078e000f */
[----:B------:R-:W-:-:S03]  /*40070*/  IMAD.MOV.U32 R0, RZ, RZ, R14 ;  /* 0x000000ffff007224 */ /* 0x000fc600078e000e */
[----:B------:R-:W-:Y:S02]  /*40080*/  STL [R1+0x268c], R2 ;  /* 0x00268c0201007387 */ /* 0x000fe40000100800 */
[----:B------:R-:W-:Y:S01]  /*40090*/  STL [R1+0x2688], R0 ;  /* 0x0026880001007387 */ /* 0x000fe20000100800 */
        /* <DEDUP_REMOVED lines=8> */
[----:B------:R0:W-:Y:S02]  /*40120*/  STL.64 [R1+0x28], R22 ;  /* 0x0000281601007387 */ /* 0x0001e40000100a00 */
[----:B0-----:R-:W3:Y:S02]  /*40130*/  LDL.LU.64 R22, [R1+0x2980] ;  /* 0x0029800001167983 */ /* 0x001ee40000300a00 */
[----:B---3--:R-:W-:Y:S02]  /*40140*/  HMMA.16816.F32.BF16 R20, R4, R22, R8 ;  /* 0x000000160414723c */ /* 0x008fe40000041808 */
[----:B------:R-:W2:Y:S01]  /*40150*/  LDL.LU.64 R8, [R1+0x2978] ;  /* 0x0029780001087983 */ /* 0x000ea20000300a00 */
[----:B------:R-:W3:Y:S11]  /*40160*/  LDL.LU R4, [R1+0x2f0] ;  /* 0x0002f00001047983 */ /* 0x000ef60000300800 */
[----:B------:R-:W-:Y:S09]  /*40170*/  @!UPT UIADD3 URZ, URZ, URZ, URZ ;  /* 0x0000003f3f3ff290 */ /* 0x000ff2000fffe03f */
[----:B------:R-:W-:Y:S01]  /*40180*/  STL.64 [R1+0x70], R20 ;  /* 0x0000701401007387 */ /* 0x000fe20000100a00 */
[----:B------:R-:W-:Y:S02]  /*40190*/  STL.64 [R1+0x78], R22 ;  /* 0x0000781601007387 */ /* 0x000fe40000100a00 */
[----:B------:R-:W3:Y:S02]  /*401a0*/  LDL.LU R5, [R1+0x2f4] ;  /* 0x0002f40001057983 */ /* 0x000ee40000300800 */
[----:B------:R-:W4:Y:S01]  /*401b0*/  LDL.LU R6, [R1+0x2f8] ;  /* 0x0002f80001067983 */ /* 0x000f220000300800 */
[----:B------:R-:W4:Y:S04]  /*401c0*/  LDL.LU R7, [R1+0x2fc] ;  /* 0x0002fc0001077983 */ /* 0x000f280000300800 */
[----:B------:R-:W0:Y:S04]  /*401d0*/  LDSM.16.M88.4 R20, [R25+0x22880] ;  /* 0x022880001914783b */ /* 0x000e280000000200 */
[----:B----4-:R-:W-:Y:S01]  /*401e0*/  STL.64 [R1+0x2948], R6 ;  /* 0x0029480601007387 */ /* 0x010fe20000100a00 */
[----:B---3--:R1:W-:Y:S03]  /*401f0*/  STL.64 [R1+0x2940], R4 ;  /* 0x0029400401007387 */ /* 0x0083e60000100a00 */
[----:B-1----:R-:W3:Y:S01]  /*40200*/  LDL.LU R4, [R1+0x300] ;  /* 0x0003000001047983 */ /* 0x002ee20000300800 */
[----:B------:R-:W3:Y:S02]  /*40210*/  LDL.LU R5, [R1+0x304] ;  /* 0x0003040001057983 */ /* 0x000ee40000300800 */
[----:B------:R-:W4:Y:S02]  /*40220*/  LDL.LU R6, [R1+0x308] ;  /* 0x0003080001067983 */ /* 0x000f240000300800 */
[----:B------:R-:W4:Y:S02]  /*40230*/  LDL.LU R7, [R1+0x30c] ;  /* 0x00030c0001077983 */ /* 0x000f240000300800 */
[----:B----4-:R-:W-:Y:S01]  /*40240*/  STL.64 [R1+0x2960], R6 ;  /* 0x0029600601007387 */ /* 0x010fe20000100a00 */
[----:B---3--:R1:W-:Y:S03]  /*40250*/  STL.64 [R1+0x2958], R4 ;  /* 0x0029580401007387 */ /* 0x0083e60000100a00 */
[----:B-1----:R-:W3:Y:S01]  /*40260*/  LDL.LU R4, [R1+0x310] ;  /* 0x0003100001047983 */ /* 0x002ee20000300800 */
[----:B------:R-:W3:Y:S02]  /*40270*/  LDL.LU R5, [R1+0x314] ;  /* 0x0003140001057983 */ /* 0x000ee40000300800 */
[----:B------:R-:W3:Y:S02]  /*40280*/  LDL.LU R6, [R1+0x318] ;  /* 0x0003180001067983 */ /* 0x000ee40000300800 */
[----:B------:R-:W3:Y:S01]  /*40290*/  LDL.LU R7, [R1+0x31c] ;  /* 0x00031c0001077983 */ /* 0x000ee20000300800 */
[----:B0-----:R-:W-:Y:S01]  /*402a0*/  STL.64 [R1+0x10], R20 ;  /* 0x0000101401007387 */ /* 0x001fe20000100a00 */
[----:B------:R0:W-:Y:S03]  /*402b0*/  STL.64 [R1+0x18], R22 ;  /* 0x0000181601007387 */ /* 0x0001e60000100a00 */
[----:B0-----:R-:W2:Y:S01]  /*402c0*/  LDL.LU.64 R22, [R1+0x2970] ;  /* 0x0029700001167983 */ /* 0x001ea20000300a00 */
[----:B------:R-:W2:Y:S02]  /*402d0*/  LDL.LU.64 R20, [R1+0x2968] ;  /* 0x0029680001147983 */ /* 0x000ea40000300a00 */
[----:B------:R-:W-:-:S02]  /*402e0*/  IMAD.MOV.U32 R13, RZ, RZ, R3 ;  /* 0x000000ffff0d7224 */ /* 0x000fc400078e0003 */
[----:B------:R-:W-:Y:S01]  /*402f0*/  IMAD.MOV.U32 R11, RZ, RZ, R24 ;  /* 0x000000ffff0b7224 */ /* 0x000fe200078e0018 */
[C---:B--2---:R-:W-:Y:S01]  /*40300*/  HMMA.16816.F32.BF16 R16, R20.reuse, R8, R16 ;  /* 0x000000081410723c */ /* 0x044fe20000041810 */
[----:B------:R-:W2:Y:S07]  /*40310*/  LDL.LU R8, [R1+0x2e0] ;  /* 0x0002e00001087983 */ /* 0x000eae0000300800 */
[----:B---3--:R-:W-:Y:S11]  /*40320*/  HMMA.16816.F32.BF16 R12, R20, R12, R4 ;  /* 0x0000000c140c723c */ /* 0x008ff60000041804 */
[----:B------:R-:W-:Y:S04]  /*40330*/  @!UPT UIADD3 URZ, URZ, URZ, URZ ;  /* 0x0000003f3f3ff290 */ /* 0x000fe8000fffe03f */
[----:B------:R-:W-:Y:S01]  /*40340*/  STL.64 [R1+0x350], R16 ;  /* 0x0003501001007387 */ /* 0x000fe20000100a00 */
[----:B------:R-:W-:Y:S02]  /*40350*/  STL.64 [R1+0x358], R18 ;  /* 0x0003581201007387 */ /* 0x000fe40000100a00 */
[----:B------:R-:W-:Y:S02]  /*40360*/  LDSM.16.M88.4 R16, [R25+0x23080] ;  /* 0x023080001910783b */ /* 0x000fe40000000200 */
[----:B------:R-:W0:Y:S04]  /*40370*/  LDSM.16.M88.4 R24, [R25+0x23880] ;  /* 0x023880001918783b */ /* 0x000e280000000200 */
[----:B------:R-:W2:Y:S01]  /*40380*/  LDL.LU R9, [R1+0x2e4] ;  /* 0x0002e40001097983 */ /* 0x000ea20000300800 */
[----:B------:R-:W2:Y:S02]  /*40390*/  LDL.LU R10, [R1+0x2e8] ;  /* 0x0002e800010a7983 */ /* 0x000ea40000300800 */
[----:B------:R-:W3:Y:S02]  /*403a0*/  LDL.LU.64 R6, [R1+0x2960] ;  /* 0x0029600001067983 */ /* 0x000ee40000300a00 */
[----:B------:R-:W3:Y:S01]  /*403b0*/  LDL.LU.64 R4, [R1+0x2958] ;  /* 0x0029580001047983 */ /* 0x000ee20000300a00 */
[----:B------:R1:W-:Y:S01]  /*403c0*/  STL.64 [R1+0x340], R12 ;  /* 0x0003400c01007387 */ /* 0x0003e20000100a00 */
[----:B------:R-:W-:Y:S03]  /*403d0*/  STL.64 [R1+0x348], R14 ;  /* 0x0003480e01007387 */ /* 0x000fe60000100a00 */
[----:B-1----:R-:W3:Y:S04]  /*403e0*/  LDL.LU.64 R12, [R1+0x2950] ;  /* 0x00295000010c7983 */ /* 0x002ee80000300a00 */
[----:B0-----:R-:W-:Y:S01]  /*403f0*/  STL [R1+0x2584], R26 ;  /* 0x0025841a01007387 */ /* 0x001fe20000100800 */
[----:B------:R-:W-:Y:S02]  /*40400*/  STL.64 [R1], R16 ;  /* 0x0000001001007387 */ /* 0x000fe40000100a00 */
[----:B------:R-:W-:Y:S02]  /*40410*/  STL.64 [R1+0x8], R18 ;  /* 0x0000081201007387 */ /* 0x000fe40000100a00 */
[----:B------:R0:W-:Y:S02]  /*40420*/  STL.64 [R1+0x2910], R16 ;  /* 0x0029101001007387 */ /* 0x0001e40000100a00 */
[----:B0-----:R-:W4:Y:S01]  /*40430*/  LDL.LU R16, [R1+0x4a0] ;  /* 0x0004a00001107983 */ /* 0x001f220000300800 */
[----:B------:R-:W4:Y:S02]  /*40440*/  LDL.LU R17, [R1+0x4a4] ;  /* 0x0004a40001117983 */ /* 0x000f240000300800 */
[----:B------:R-:W-:-:S02]  /*40450*/  IMAD.MOV.U32 R18, RZ, RZ, R29 ;  /* 0x000000ffff127224 */ /* 0x000fc400078e001d */
[----:B------:R-:W-:-:S05]  /*40460*/  IMAD.MOV.U32 R19, RZ, RZ, R28 ;  /* 0x000000ffff137224 */ /* 0x000fca00078e001c */
[----:B------:R-:W-:Y:S01]  /*40470*/  STL.64 [R1+0x2928], R18 ;  /* 0x0029281201007387 */ /* 0x000fe20000100a00 */
[----:B---3--:R-:W-:Y:S03]  /*40480*/  HMMA.16816.F32.BF16 R12, R20, R12, R4 ;  /* 0x0000000c140c723c */ /* 0x008fe60000041804 */
[----:B----4-:R0:W-:Y:S04]  /*40490*/  STL.64 [R1+0x2920], R16 ;  /* 0x0029201001007387 */ /* 0x0101e80000100a00 */
[----:B0-----:R-:W2:Y:S01]  /*404a0*/  LDL.64 R16, [R1+0x20] ;  /* 0x0000200001107983 */ /* 0x001ea20000100a00 */
[----:B------:R-:W-:Y:S02]  /*404b0*/  STL [R1+0x2580], R27 ;  /* 0x0025801b01007387 */ /* 0x000fe40000100800 */
[----:B------:R-:W3:Y:S02]  /*404c0*/  LDL.LU.64 R6, [R1+0x2948] ;  /* 0x0029480001067983 */ /* 0x000ee40000300a00 */
[----:B------:R-:W3:Y:S11]  /*404d0*/  LDL.LU.64 R4, [R1+0x2940] ;  /* 0x0029400001047983 */ /* 0x000ef60000300a00 */
[----:B------:R0:W-:Y:S01]  /*404e0*/  STL.64 [R1+0x330], R12 ;  /* 0x0003300c01007387 */ /* 0x0001e20000100a00 */
[----:B------:R-:W-:Y:S03]  /*404f0*/  STL [R1+0x338], R14 ;  /* 0x0003380e01007387 */ /* 0x000fe60000100800 */
[----:B0-----:R-:W3:Y:S01]  /*40500*/  LDL.LU.64 R12, [R1+0x2938] ;  /* 0x00293800010c7983 */ /* 0x001ee20000300a00 */
[----:B------:R-:W-:-:S05]  /*40510*/  IMAD.MOV.U32 R28, RZ, RZ, R15 ;  /* 0x000000ffff1c7224 */ /* 0x000fca00078e000f */
[----:B------:R-:W-:Y:S01]  /*40520*/  STL [R1+0x2588], R28 ;  /* 0x0025881c01007387 */ /* 0x000fe20000100800 */
[----:B------:R-:W4:Y:S01]  /*40530*/  LDL.LU R15, [R1+0x2930] ;  /* 0x00293000010f7983 */ /* 0x000f220000300800 */
[----:B---3--:R-:W-:Y:S01]  /*40540*/  HMMA.16816.F32.BF16 R4, R20, R12, R4 ;  /* 0x0000000c1404723c */ /* 0x008fe20000041804 */
[----:B------:R-:W-:Y:S02]  /*40550*/  IMAD.MOV.U32 R0, RZ, RZ, R13 ;  /* 0x000000ffff007224 */ /* 0x000fe400078e000d */
[----:B------:R-:W-:-:S05]  /*40560*/  IMAD.MOV.U32 R2, RZ, RZ, R12 ;  /* 0x000000ffff027224 */ /* 0x000fca00078e000c */
[C---:B--2---:R-:W-:Y:S01]  /*40570*/  HMMA.16816.F32.BF16 R8, R20.reuse, R16, R8 ;  /* 0x000000101408723c */ /* 0x044fe20000041808 */
[----:B------:R-:W-:Y:S11]  /*40580*/  IMAD.MOV.U32 R3, RZ, RZ, R17 ;  /* 0x000000ffff037224 */ /* 0x000ff600078e0011 */
[----:B------:R-:W-:Y:S04]  /*40590*/  @!UPT UIADD3 URZ, URZ, URZ, URZ ;  /* 0x0000003f3f3ff290 */ /* 0x000fe8000fffe03f */
[----:B------:R-:W-:Y:S02]  /*405a0*/  IMAD.MOV.U32 R27, RZ, RZ, R7 ;  /* 0x000000ffff1b7224 */ /* 0x000fe400078e0007 */
[----:B------:R-:W-:Y:S01]  /*405b0*/  IMAD.MOV.U32 R26, RZ, RZ, R6 ;  /* 0x000000ffff1a7224 */ /* 0x000fe200078e0006 */
[----:B------:R-:W-:Y:S01]  /*405c0*/  STL.64 [R1+0x320], R4 ;  /* 0x0003200401007387 */ /* 0x000fe20000100a00 */
[----:B------:R-:W-:Y:S02]  /*405d0*/  STL [R1+0x290c], R0 ;  /* 0x00290c0001007387 */ /* 0x000fe40000100800 */
[----:B------:R-:W-:Y:S02]  /*405e0*/  STL [R1+0x2908], R2 ;  /* 0x0029080201007387 */ /* 0x000fe40000100800 */
[----:B------:R-:W-:Y:S01]  /*405f0*/  STL [R1+0x2590], R27 ;  /* 0x0025901b01007387 */ /* 0x000fe20000100800 */
[----:B------:R-:W-:Y:S01]  /*40600*/  STL [R1+0x258c], R26 ;  /* 0x00258c1a01007387 */ /* 0x000fe20000100800 */
[----:B------:R0:W-:Y:S02]  /*40610*/  STL.64 [R1+0x2918], R24 ;  /* 0x0029181801007387 */ /* 0x0001e40000100a00 */
[----:B------:R-:W-:Y:S01]  /*40620*/  IMAD.MOV.U32 R29, RZ, RZ, R11 ;  /* 0x000000ffff1d7224 */ /* 0x000fe200078e000b */
[----:B----4-:R-:W-:Y:S04]  /*40630*/  LDSM.16.MT88.4 R4, [R15+0x18080] ;  /* 0x018080000f04783b */ /* 0x010fe80000004200 */
[----:B0-----:R-:W2:Y:S01]  /*40640*/  LDL.64 R24, [R1+0x10] ;  /* 0x0000100001187983 */ /* 0x001ea20000100a00 */
[----:B------:R-:W2:Y:S02]  /*40650*/  LDL.LU.64 R18, [R1+0x2928] ;  /* 0x0029280001127983 */ /* 0x000ea40000300a00 */
[----:B------:R-:W2:Y:S02]  /*40660*/  LDL.LU.64 R16, [R1+0x2920] ;  /* 0x0029200001107983 */ /* 0x000ea40000300a00 */
[----:B------:R-:W-:Y:S01]  /*40670*/  STL.64 [R1+0x310], R8 ;  /* 0x0003100801007387 */ /* 0x000fe20000100a00 */
[----:B------:R-:W-:Y:S02]  /*40680*/  STL [R1+0x318], R10 ;  /* 0x0003180a01007387 */ /* 0x000fe40000100800 */
[----:B------:R-:W0:Y:S04]  /*40690*/  LDSM.16.MT88.4 R8, [R15+0x18100] ;  /* 0x018100000f08783b */ /* 0x000e280000004200 */
[----:B------:R-:W1:Y:S04]  /*406a0*/  LDSM.16.MT88.4 R12, [R15+0x18180] ;  /* 0x018180000f0c783b */ /* 0x000e680000004200 */
[----:B------:R-:W-:Y:S01]  /*406b0*/  STL [R1+0x2568], R29 ;  /* 0x0025681d01007387 */ /* 0x000fe20000100800 */
[----:B0-----:R-:W-:Y:S01]  /*406c0*/  STL.64 [R1+0x2890], R10 ;  /* 0x0028900a01007387 */ /* 0x001fe20000100a00 */
[----:B------:R0:W-:Y:S03]  /*406d0*/  STL.64 [R1+0x2888], R8 ;  /* 0x0028880801007387 */ /* 0x0001e60000100a00 */
[----:B0-----:R-:W3:Y:S01]  /*406e0*/  LDL.LU R8, [R1+0x210] ;  /* 0x0002100001087983 */ /* 0x001ee20000300800 */
[----:B------:R-:W3:Y:S02]  /*406f0*/  LDL.LU R9, [R1+0x214] ;  /* 0x0002140001097983 */ /* 0x000ee40000300800 */
[----:B------:R-:W3:Y:S02]  /*40700*/  LDL.LU R10, [R1+0x218] ;  /* 0x00021800010a7983 */ /* 0x000ee40000300800 */
[----:B------:R-:W3:Y:S01]  /*40710*/  LDL.LU R11, [R1+0x21c] ;  /* 0x00021c00010b7983 */ /* 0x000ee20000300800 */
[----:B--2---:R-:W-:Y:S01]  /*40720*/  HMMA.16816.F32.BF16 R16, R20, R24, R16 ;  /* 0x000000181410723c */ /* 0x004fe20000041810 */
[----:B------:R-:W-:-:S02]  /*40730*/  IMAD.MOV.U32 R0, RZ, RZ, R24 ;  /* 0x000000ffff007224 */ /* 0x000fc400078e0018 */
[----:B------:R-:W-:Y:S02]  /*40740*/  IMAD.MOV.U32 R2, RZ, RZ, R25 ;  /* 0x000000ffff027224 */ /* 0x000fe400078e0019 */
[----:B------:R-:W3:Y:S11]  /*40750*/  LDL.LU.64 R24, [R1+0x2918] ;  /* 0x0029180001187983 */ /* 0x000ef60000300a00 */
[----:B------:R-:W-:Y:S08]  /*40760*/  @!UPT UIADD3 URZ, URZ, URZ, URZ ;  /* 0x0000003f3f3ff290 */ /* 0x000ff0000fffe03f */
[----:B------:R-:W-:Y:S02]  /*40770*/  IMAD.MOV.U32 R27, RZ, RZ, R17 ;  /* 0x000000ffff1b7224 */ /* 0x000fe400078e0011 */
[----:B------:R-:W-:Y:S02]  /*40780*/  IMAD.MOV.U32 R26, RZ, RZ, R18 ;  /* 0x000000ffff1a7224 */ /* 0x000fe400078e0012 */
[----:B------:R-:W-:Y:S01]  /*40790*/  IMAD.MOV.U32 R28, RZ, RZ, R19 ;  /* 0x000000ffff1c7224 */ /* 0x000fe200078e0013 */
[----:B------:R0:W-:Y:S04]  /*407a0*/  STL [R1+0x300], R16 ;  /* 0x0003001001007387 */ /* 0x0001e80000100800 */
[----:B0-----:R-:W2:Y:S01]  /*407b0*/  LDL.LU.64 R16, [R1+0x2910] ;  /* 0x0029100001107983 */ /* 0x001ea20000300a00 */
[----:B------:R-:W-:Y:S02]  /*407c0*/  STL [R1+0x259c], R27 ;  /* 0x00259c1b01007387 */ /* 0x000fe40000100800 */
[----:B------:R-:W-:Y:S02]  /*407d0*/  STL [R1+0x2598], R26 ;  /* 0x0025981a01007387 */ /* 0x000fe40000100800 */
[----:B------:R-:W-:Y:S01]  /*407e0*/  STL [R1+0x2594], R28 ;  /* 0x0025941c01007387 */ /* 0x000fe20000100800 */
[----:B-1----:R-:W-:Y:S01]  /*407f0*/  STL.64 [R1+0x2810], R14 ;  /* 0x0028100e01007387 */ /* 0x002fe20000100a00 */
[----:B------:R0:W-:Y:S03]  /*40800*/  STL.64 [R1+0x2808], R12 ;  /* 0x0028080c01007387 */ /* 0x0001e60000100a00 */
[----:B0-----:R-:W4:Y:S04]  /*40810*/  LDL.64 R12, [R1+0x40] ;  /* 0x00004000010c7983 */ /* 0x001f280000100a00 */
[----:B----4-:R0:W-:Y:S04]  /*40820*/  STL.64 [R1+0x2900], R12 ;  /* 0x0029000c01007387 */ /* 0x0101e80000100a00 */
[----:B0-----:R-:W2:Y:S01]  /*40830*/  LDL.LU R12, [R1+0x540] ;  /* 0x00054000010c7983 */ /* 0x001ea20000300800 */
[----:B------:R-:W2:Y:S02]  /*40840*/  LDL.LU R13, [R1+0x544] ;  /* 0x00054400010d7983 */ /* 0x000ea40000300800 */
[----:B------:R-:W2:Y:S02]  /*40850*/  LDL.LU R14, [R1+0x548] ;  /* 0x00054800010e7983 */ /* 0x000ea40000300800 */
[----:B------:R-:W2:Y:S02]  /*40860*/  LDL.LU R15, [R1+0x54c] ;  /* 0x00054c00010f7983 */ /* 0x000ea40000300800 */
[C---:B--2---:R-:W-:Y:S11]  /*40870*/  HMMA.16816.F32.BF16 R16, R20.reuse, R16, R12 ;  /* 0x000000101410723c */ /* 0x044ff6000004180c */
[----:B------:R-:W-:Y:S11]  /*40880*/  @!UPT UIADD3 URZ, URZ, URZ, URZ ;  /* 0x0000003f3f3ff290 */ /* 0x000ff6000fffe03f */
[----:B------:R-:W-:Y:S02]  /*40890*/  @!UPT UIADD3 URZ, URZ, URZ, URZ ;  /* 0x0000003f3f3ff290 */ /* 0x000fe4000fffe03f */
[----:B------:R-:W-:Y:S01]  /*408a0*/  IMAD.MOV.U32 R29, RZ, RZ, R18 ;  /* 0x000000ffff1d7224 */ /* 0x000fe200078e0012 */
[----:B------:R-:W-:Y:S01]  /*408b0*/  STL.64 [R1+0x2f0], R16 ;  /* 0x0002f01001007387 */ /* 0x000fe20000100a00 */
[----:B------:R-:W-:Y:S03]  /*408c0*/  STL [R1+0x2fc], R19 ;  /* 0x0002fc1301007387 */ /* 0x000fe60000100800 */
[----:B------:R0:W-:Y:S04]  /*408d0*/  STL [R1+0x25a0], R29 ;  /* 0x0025a01d01007387 */ /* 0x0001e80000100800 */
[----:B0-----:R-:W2:Y:S01]  /*408e0*/  LDL R29, [R1+0x510] ;  /* 0x00051000011d7983 */ /* 0x001ea20000100800 */
[----:B---3--:R-:W-:Y:S03]  /*408f0*/  HMMA.16816.F32.BF16 R8, R20, R24, R8 ;  /* 0x000000181408723c */ /* 0x008fe60000041808 */
[----:B--2---:R-:W0:Y:S04]  /*40900*/  LDSM.16.MT88.4 R16, [R29+0x18200] ;  /* 0x018200001d10783b */ /* 0x004e280000004200 */
[----:B------:R-:W1:Y:S04]  /*40910*/  LDSM.16.MT88.4 R20, [R29+0x18280] ;  /* 0x018280001d14783b */ /* 0x000e680000004200 */
[----:B0-----:R-:W-:Y:S01]  /*40920*/  STL.64 [R1+0x2780], R18 ;  /* 0x0027801201007387 */ /* 0x001fe20000100a00 */
[----:B------:R0:W-:Y:S11]  /*40930*/  STL.64 [R1+0x2778], R16 ;  /* 0x0027781001007387 */ /* 0x0001f60000100a00 */
[----:B------:R-:W-:Y:S01]  /*40940*/  STL [R1+0x250], R8 ;  /* 0x0002500801007387 */ /* 0x000fe20000100800 */
[----:B0-----:R-:W2:Y:S01]  /*40950*/  LDL.LU R16, [R1+0x4f0] ;  /* 0x0004f00001107983 */ /* 0x001ea20000300800 */
[----:B------:R-:W2:Y:S02]  /*40960*/  LDL.LU R17, [R1+0x4f4] ;  /* 0x0004f40001117983 */ /* 0x000ea40000300800 */
[----:B------:R-:W3:Y:S02]  /*40970*/  LDL.LU R18, [R1+0x4f8] ;  /* 0x0004f80001127983 */ /* 0x000ee40000300800 */
[----:B------:R-:W3:Y:S01]  /*40980*/  LDL.LU R19, [R1+0x4fc] ;  /* 0x0004fc0001137983 */ /* 0x000ee20000300800 */
[----:B------:R-:W4:Y:S01]  /*40990*/  LDL.LU R12, [R1+0x5c0] ;  /* 0x0005c000010c7983 */ /* 0x000f220000300800 */
[----:B------:R-:W4:Y:S02]  /*409a0*/  LDL.LU R13, [R1+0x5c4] ;  /* 0x0005c400010d7983 */ /* 0x000f240000300800 */
[----:B------:R-:W4:Y:S02]  /*409b0*/  LDL.LU R14, [R1+0x5c8] ;  /* 0x0005c800010e7983 */ /* 0x000f240000300800 */
[----:B------:R-:W4:Y:S02]  /*409c0*/  LDL.LU R15, [R1+0x5cc] ;  /* 0x0005cc00010f7983 */ /* 0x000f240000300800 */
[----:B------:R-:W-:-:S02]  /*409d0*/  IMAD.MOV.U32 R27, RZ, RZ, R9 ;  /* 0x000000ffff1b7224 */ /* 0x000fc400078e0009 */
        /* <DEDUP_REMOVED lines=14> */
[----:B0-----:R-:W2:Y:S04]  /*40ac0*/  LDL.64 R8, [R1] ;  /* 0x0000000001087983 */ /* 0x001ea80000100a00 */
[----:B--2---:R0:W-:Y:S02]  /*40ad0*/  STL.64 [R1+0x28b0], R8 ;  /* 0x0028b00801007387 */ /* 0x0041e40000100a00 */
[----:B0-----:R-:W-:-:S02]  /*40ae0*/  IMAD.MOV.U32 R8, RZ, RZ, R0 ;  /* 0x000000ffff087224 */ /* 0x001fc400078e0000 */
[----:B------:R-:W-:Y:S01]  /*40af0*/  IMAD.MOV.U32 R9, RZ, RZ, R2 ;  /* 0x000000ffff097224 */ /* 0x000fe200078e0002 */
[----:B------:R-:W2:Y:S01]  /*40b00*/  LDL.LU R0, [R1+0x290c] ;  /* 0x00290c0001007983 */ /* 0x000ea20000300800 */
[----:B------:R-:W2:Y:S03]  /*40b10*/  LDL.LU R2, [R1+0x2908] ;  /* 0x0029080001027983 */ /* 0x000ea60000300800 */
[----:B------:R-:W-:Y:S01]  /*40b20*/  STL.64 [R1+0x28c8], R8 ;  /* 0x0028c80801007387 */ /* 0x000fe20000100a00 */
[----:B---3--:R-:W-:Y:S02]  /*40b30*/  STL.64 [R1+0x2878], R18 ;  /* 0x0028781201007387 */ /* 0x008fe40000100a00 */
[----:B------:R0:W-:Y:S02]  /*40b40*/  STL.64 [R1+0x2870], R16 ;  /* 0x0028701001007387 */ /* 0x0001e40000100a00 */
[----:B0-----:R-:W4:Y:S01]  /*40b50*/  LDL.64 R16, [R1+0x60] ;  /* 0x0000600001107983 */ /* 0x001f220000100a00 */
[----:B------:R-:W-:Y:S02]  /*40b60*/  STL [R1+0x25ac], R28 ;  /* 0x0025ac1c01007387 */ /* 0x000fe40000100800 */
[----:B------:R-:W-:Y:S02]  /*40b70*/  STL [R1+0x25a8], R26 ;  /* 0x0025a81a01007387 */ /* 0x000fe40000100800 */
[----:B------:R-:W-:Y:S01]  /*40b80*/  STL [R1+0x25a4], R27 ;  /* 0x0025a41b01007387 */ /* 0x000fe20000100800 */
[----:B------:R-:W3:Y:S01]  /*40b90*/  LDL R8, [R1+0x20] ;  /* 0x0000200001087983 */ /* 0x000ee20000100800 */
[----:B------:R-:W-:-:S05]  /*40ba0*/  IMAD.MOV.U32 R9, RZ, RZ, R3 ;  /* 0x000000ffff097224 */ /* 0x000fca00078e0003 */
[----:B---3--:R4:W-:Y:S02]  /*40bb0*/  STL.64 [R1+0x28e0], R8 ;  /* 0x0028e00801007387 */ /* 0x0089e40000100a00 */
[----:B----4-:R-:W-:Y:S02]  /*40bc0*/  HMMA.16816.F32.BF16 R8, R4, R16, R12 ;  /* 0x000000100408723c */ /* 0x010fe4000004180c */
[----:B-1----:R-:W-:Y:S01]  /*40bd0*/  STL.64 [R1+0x2700], R22 ;  /* 0x0027001601007387 */ /* 0x002fe20000100a00 */
[----:B------:R0:W-:Y:S03]  /*40be0*/  STL.64 [R1+0x26f8], R20 ;  /* 0x0026f81401007387 */ /* 0x0001e60000100a00 */
[----:B0-----:R-:W3:Y:S01]  /*40bf0*/  LDL.64 R20, [R1+0x50] ;  /* 0x0000500001147983 */ /* 0x001ee20000100a00 */
[----:B------:R-:W3:Y:S11]  /*40c00*/  LDL.LU R12, [R1+0x5b0] ;  /* 0x0005b000010c7983 */ /* 0x000ef60000300800 */
[----:B------:R-:W-:Y:S05]  /*40c10*/  @!UPT UIADD3 URZ, URZ, URZ, URZ ;  /* 0x0000003f3f3ff290 */ /* 0x000fea000fffe03f */
[----:B------:R2:W-:Y:S01]  /*40c20*/  STL.64 [R1+0x240], R8 ;  /* 0x0002400801007387 */ /* 0x0005e20000100a00 */
[----:B------:R-:W-:Y:S02]  /*40c30*/  STL.64 [R1+0x248], R10 ;  /* 0x0002480a01007387 */ /* 0x000fe40000100a00 */
[----:B------:R-:W3:Y:S02]  /*40c40*/  LDL.LU R13, [R1+0x5b4] ;  /* 0x0005b400010d7983 */ /* 0x000ee40000300800 */
[----:B------:R-:W3:Y:S01]  /*40c50*/  LDL.LU R14, [R1+0x5b8] ;  /* 0x0005b800010e7983 */ /* 0x000ee20000300800 */
[----:B------:R-:W3:Y:S01]  /*40c60*/  LDL.LU R15, [R1+0x5bc] ;  /* 0x0005bc00010f7983 */ /* 0x000ee20000300800 */
[----:B--2---:R-:W-:Y:S02]  /*40c70*/  IMAD.MOV.U32 R8, RZ, RZ, R2 ;  /* 0x000000ffff087224 */ /* 0x004fe400078e0002 */
[----:B------:R-:W-:-:S05]  /*40c80*/  IMAD.MOV.U32 R9, RZ, RZ, R0 ;  /* 0x000000ffff097224 */ /* 0x000fca00078e0000 */
[----:B------:R0:W-:Y:S04]  /*40c90*/  STL.64 [R1+0x28f8], R8 ;  /* 0x0028f80801007387 */ /* 0x0001e80000100a00 */
[----:B0-----:R-:W2:Y:S01]  /*40ca0*/  LDL.LU R8, [R1+0x5a0] ;  /* 0x0005a00001087983 */ /* 0x001ea20000300800 */
[----:B------:R-:W2:Y:S02]  /*40cb0*/  LDL.LU R9, [R1+0x5a4] ;  /* 0x0005a40001097983 */ /* 0x000ea40000300800 */
[----:B------:R-:W2:Y:S02]  /*40cc0*/  LDL.LU R10, [R1+0x5a8] ;  /* 0x0005a800010a7983 */ /* 0x000ea40000300800 */
[----:B------:R-:W2:Y:S01]  /*40cd0*/  LDL.LU R11, [R1+0x5ac] ;  /* 0x0005ac00010b7983 */ /* 0x000ea20000300800 */
[----:B------:R0:W-:Y:S04]  /*40ce0*/  STL.64 [R1+0x28a8], R16 ;  /* 0x0028a81001007387 */ /* 0x0001e80000100a00 */
        /* <DEDUP_REMOVED lines=10> */
[C---:B---3--:R-:W-:Y:S01]  /*40d90*/  HMMA.16816.F32.BF16 R12, R4.reuse, R20, R12 ;  /* 0x00000014040c723c */ /* 0x048fe2000004180c */
[----:B----4-:R-:W-:Y:S01]  /*40da0*/  STL.64 [R1+0x28d8], R18 ;  /* 0x0028d81201007387 */ /* 0x010fe20000100a00 */
        /* <DEDUP_REMOVED lines=15> */
[----:B0-----:R-:W4:Y:S01]  /*40ea0*/  LDL.LU R20, [R1+0x520] ;  /* 0x0005200001147983 */ /* 0x001f220000300800 */
[----:B------:R-:W4:Y:S02]  /*40eb0*/  LDL.LU R21, [R1+0x524] ;  /* 0x0005240001157983 */ /* 0x000f240000300800 */
[----:B------:R-:W4:Y:S02]  /*40ec0*/  LDL.LU R22, [R1+0x528] ;  /* 0x0005280001167983 */ /* 0x000f240000300800 */
[----:B------:R-:W4:Y:S01]  /*40ed0*/  LDL.LU R23, [R1+0x52c] ;  /* 0x00052c0001177983 */ /* 0x000f220000300800 */
[----:B---3--:R-:W-:Y:S11]  /*40ee0*/  HMMA.16816.F32.BF16 R8, R4, R12, R8 ;  /* 0x0000000c0408723c */ /* 0x008ff60000041808 */
[----:B------:R-:W-:Y:S11]  /*40ef0*/  @!UPT UIADD3 URZ, URZ, URZ, URZ ;  /* 0x0000003f3f3ff290 */ /* 0x000ff6000fffe03f */
[----:B------:R-:W-:Y:S02]  /*40f00*/  @!UPT UIADD3 URZ, URZ, URZ, URZ ;  /* 0x0000003f3f3ff290 */ /* 0x000fe4000fffe03f */
[----:B------:R-:W-:Y:S02]  /*40f10*/  IMAD.MOV.U32 R28, RZ, RZ, R8 ;  /* 0x000000ffff1c7224 */ /* 0x000fe400078e0008 */
[----:B------:R-:W-:Y:S02]  /*40f20*/  IMAD.MOV.U32 R26, RZ, RZ, R9 ;  /* 0x000000ffff1a7224 */ /* 0x000fe400078e0009 */
[----:B------:R-:W2:Y:S01]  /*40f30*/  LDL.LU.64 R8, [R1+0x28f8] ;  /* 0x0028f80001087983 */ /* 0x000ea20000300a00 */
[----:B------:R-:W-:Y:S02]  /*40f40*/  IMAD.MOV.U32 R27, RZ, RZ, R10 ;  /* 0x000000ffff1b7224 */ /* 0x000fe400078e000a */
[----:B------:R-:W-:-:S05]  /*40f50*/  IMAD.MOV.U32 R29, RZ, RZ, R11 ;  /* 0x000000ffff1d7224 */ /* 0x000fca00078e000b */
[----:B------:R-:W-:Y:S01]  /*40f60*/  STL [R1+0x2858], R29 ;  /* 0x0028581d01007387 */ /* 0x000fe20000100800 */
[----:B------:R-:W-:Y:S02]  /*40f70*/  STL [R1+0x2690], R27 ;  /* 0x0026901b01007387 */ /* 0x000fe40000100800 */
[----:B------:R-:W-:Y:S02]  /*40f80*/  STL [R1+0x25bc], R26 ;  /* 0x0025bc1a01007387 */ /* 0x000fe40000100800 */
[----:B------:R-:W-:Y:S01]  /*40f90*/  STL [R1+0x25b8], R28 ;  /* 0x0025b81c01007387 */ /* 0x000fe20000100800 */
        /* <DEDUP_REMOVED lines=29> */
[----:B------:R-:W3:Y:S02]  /*41170*/  LDL.LU.64 R8, [R1+0x2898] ;  /* 0x0028980001087983 */ /* 0x000ee40000300a00 */
[----:B---3--:R-:W-:Y:S01]  /*41180*/  HMMA.16816.F32.BF16 R4, R4, R24, R8 ;  /* 0x000000180404723c */ /* 0x008fe20000041808 */
[----:B------:R-:W4:Y:S01]  /*41190*/  LDL.LU.64 R10, [R1+0x2890] ;  /* 0x00289000010a7983 */ /* 0x000f220000300a00 */
[----:B------:R-:W4:Y:S02]  /*411a0*/  LDL.LU.64 R8, [R1+0x2888] ;  /* 0x0028880001087983 */ /* 0x000f240000300a00 */
[----:B--2---:R-:W-:Y:S11]  /*411b0*/  IMAD.MOV.U32 R3, RZ, RZ, R17 ;  /* 0x000000ffff037224 */ /* 0x004ff600078e0011 */
[----:B------:R-:W-:Y:S08]  /*411c0*/  @!UPT UIADD3 URZ, URZ, URZ, URZ ;  /* 0x0000003f3f3ff290 */ /* 0x000ff0000fffe03f */
[----:B------:R0:W-:Y:S01]  /*411d0*/  STL.64 [R1+0x140], R4 ;  /* 0x0001400401007387 */ /* 0x0001e20000100a00 */
[----:B------:R1:W-:Y:S03]  /*411e0*/  STL.64 [R1+0x148], R6 ;  /* 0x0001480601007387 */ /* 0x0003e60000100a00 */
[----:B0-----:R-:W2:Y:S01]  /*411f0*/  LDL.LU.64 R4, [R1+0x30] ;  /* 0x0000300001047983 */ /* 0x001ea20000300a00 */
[----:B-1----:R-:W-:Y:S01]  /*41200*/  IMAD.MOV.U32 R6, RZ, RZ, R16 ;  /* 0x000000ffff067224 */ /* 0x002fe200078e0010 */
[C---:B----4-:R-:W-:Y:S11]  /*41210*/  HMMA.16816.F32.BF16 R20, R8.reuse, R16, R20 ;  /* 0x000000100814723c */ /* 0x050ff60000041814 */
[----:B------:R-:W-:Y:S11]  /*41220*/  @!UPT UIADD3 URZ, URZ, URZ, URZ ;  /* 0x0000003f3f3ff290 */ /* 0x000ff6000fffe03f */
[----:B------:R-:W-:Y:S01]  /*41230*/  @!UPT UIADD3 URZ, URZ, URZ, URZ ;  /* 0x0000003f3f3ff290 */ /* 0x000fe2000fffe03f */
[----:B------:R0:W-:Y:S01]  /*41240*/  STL.64 [R1+0x130], R20 ;  /* 0x0001301401007387 */ /* 0x0001e20000100a00 */
[----:B------:R-:W-:Y:S03]  /*41250*/  STL.64 [R1+0x138], R22 ;  /* 0x0001381601007387 */ /* 0x000fe60000100a00 */
[----:B0-----:R-:W3:Y:S01]  /*41260*/  LDL.LU.64 R20, [R1+0x2880] ;  /* 0x0028800001147983 */ /* 0x001ee20000300a00 */
[----:B------:R-:W3:Y:S02]  /*41270*/  LDL.LU.64 R18, [R1+0x2878] ;  /* 0x0028780001127983 */ /* 0x000ee40000300a00 */
        /* <DEDUP_REMOVED lines=8> */
[----:B------:R-:W-:Y:S02]  /*41300*/  IMAD.MOV.U32 R27, RZ, RZ, R12 ;  /* 0x000000ffff1b7224 */ /* 0x000fe400078e000c */
[----:B------:R-:W-:Y:S02]  /*41310*/  IMAD.MOV.U32 R26, RZ, RZ, R13 ;  /* 0x000000ffff1a7224 */ /* 0x000fe400078e000d */
[----:B------:R-:W-:-:S02]  /*41320*/  IMAD.MOV.U32 R2, RZ, RZ, R20 ;  /* 0x000000ffff027224 */ /* 0x000fc400078e0014 */
[----:B------:R-:W-:Y:S01]  /*41330*/  IMAD.MOV.U32 R0, RZ, RZ, R21 ;  /* 0x000000ffff007224 */ /* 0x000fe200078e0015 */
[C---:B---3--:R-:W-:Y:S11]  /*41340*/  HMMA.16816.F32.BF16 R16, R8.reuse, R12, R16 ;  /* 0x0000000c0810723c */ /* 0x048ff60000041810 */
[----:B------:R-:W-:Y:S11]  /*41350*/  @!UPT UIADD3 URZ, URZ, URZ, URZ ;  /* 0x0000003f3f3ff290 */ /* 0x000ff6000fffe03f */
[----:B------:R-:W-:Y:S01]  /*41360*/  @!UPT UIADD3 URZ, URZ, URZ, URZ ;  /* 0x0000003f3f3ff290 */ /* 0x000fe2000fffe03f */
[----:B------:R-:W-:Y:S01]  /*41370*/  STL.64 [R1+0x110], R16 ;  /* 0x0001101001007387 */ /* 0x000fe20000100a00 */
[----:B------:R-:W-:Y:S02]  /*41380*/  STL.64 [R1+0x118], R18 ;  /* 0x0001181201007387 */ /* 0x000fe40000100a00 */
[----:B------:R-:W-:Y:S02]  /*41390*/  STL.64 [R1+0x2820], R26 ;  /* 0x0028201a01007387 */ /* 0x000fe40000100a00 */
[----:B------:R0:W-:Y:S01]  /*413a0*/  STL.64 [R1+0x2818], R24 ;  /* 0x0028181801007387 */ /* 0x0001e20000100a00 */
[----:B------:R-:W3:Y:S01]  /*413b0*/  LDL.LU R20, [R1+0x2c0] ;  /* 0x0002c00001147983 */ /* 0x000ee20000300800 */
[----:B------:R-:W3:Y:S02]  /*413c0*/  LDL.LU R21, [R1+0x2c4] ;  /* 0x0002c40001157983 */ /* 0x000ee40000300800 */
[----:B------:R-:W4:Y:S02]  /*413d0*/  LDL.LU R22, [R1+0x2c8] ;  /* 0x0002c80001167983 */ /* 0x000f240000300800 */
[----:B------:R-:W4:Y:S01]  /*413e0*/  LDL.LU R23, [R1+0x2cc] ;  /* 0x0002cc0001177983 */ /* 0x000f220000300800 */
[----:B0-----:R-:W2:Y:S04]  /*413f0*/  LDL.64 R24, [R1+0x10] ;  /* 0x0000100001187983 */ /* 0x001ea80000100a00 */
[----:B--2---:R0:W-:Y:S01]  /*41400*/  STL.64 [R1+0x2838], R24 ;  /* 0x0028381801007387 */ /* 0x0041e20000100a00 */
[----:B------:R-:W2:Y:S02]  /*41410*/  LDL.LU R12, [R1+0x4d0] ;  /* 0x0004d000010c7983 */ /* 0x000ea40000300800 */
[----:B------:R-:W2:Y:S02]  /*41420*/  LDL.LU R13, [R1+0x4d4] ;  /* 0x0004d400010d7983 */ /* 0x000ea40000300800 */
[----:B------:R-:W2:Y:S01]  /*41430*/  LDL.LU R14, [R1+0x4d8] ;  /* 0x0004d800010e7983 */ /* 0x000ea20000300800 */
[----:B------:R-:W2:Y:S04]  /*41440*/  LDL.LU R15, [R1+0x4dc] ;  /* 0x0004dc00010f7983 */ /* 0x000ea80000300800 */
[----:B0-----:R-:W2:Y:S04]  /*41450*/  LDL.64 R24, [R1+0x20] ;  /* 0x0000200001187983 */ /* 0x001ea80000100a00 */
[----:B--2---:R0:W-:Y:S04]  /*41460*/  STL.64 [R1+0x2850], R24 ;  /* 0x0028501801007387 */ /* 0x0041e80000100a00 */
[----:B0-----:R-:W2:Y:S01]  /*41470*/  LDL.LU R24, [R1+0x100] ;  /* 0x0001000001187983 */ /* 0x001ea20000300800 */
[----:B------:R-:W2:Y:S02]  /*41480*/  LDL.LU R25, [R1+0x104] ;  /* 0x0001040001197983 */ /* 0x000ea40000300800 */
[----:B------:R-:W2:Y:S02]  /*41490*/  LDL.LU R26, [R1+0x108] ;  /* 0x00010800011a7983 */ /* 0x000ea40000300800 */
[----:B------:R-:W2:Y:S01]  /*414a0*/  LDL.LU R27, [R1+0x10c] ;  /* 0x00010c00011b7983 */ /* 0x000ea20000300800 */
[----:B------:R-:W-:Y:S01]  /*414b0*/  STL.64 [R1+0x2830], R14 ;  /* 0x0028300e01007387 */ /* 0x000fe20000100a00 */
        /* <DEDUP_REMOVED lines=11> */
[----:B----4-:R-:W-:Y:S01]  /*41570*/  STL.64 [R1+0x2740], R22 ;  /* 0x0027401601007387 */ /* 0x010fe20000100a00 */
[----:B---3--:R0:W-:Y:S03]  /*41580*/  STL.64 [R1+0x2738], R20 ;  /* 0x0027381401007387 */ /* 0x0081e60000100a00 */
[----:B0-----:R-:W3:Y:S01]  /*41590*/  LDL.LU R20, [R1+0x390] ;  /* 0x0003900001147983 */ /* 0x001ee20000300800 */
[----:B------:R-:W3:Y:S02]  /*415a0*/  LDL.LU R21, [R1+0x394] ;  /* 0x0003940001157983 */ /* 0x000ee40000300800 */
[----:B------:R-:W4:Y:S02]  /*415b0*/  LDL.LU R22, [R1+0x398] ;  /* 0x0003980001167983 */ /* 0x000f240000300800 */
[----:B------:R-:W4:Y:S01]  /*415c0*/  LDL.LU R23, [R1+0x39c] ;  /* 0x00039c0001177983 */ /* 0x000f220000300800 */
[----:B------:R-:W2:Y:S01]  /*415d0*/  LDL.LU R16, [R1+0x3c0] ;  /* 0x0003c00001107983 */ /* 0x000ea20000300800 */
[----:B------:R-:W2:Y:S02]  /*415e0*/  LDL.LU R17, [R1+0x3c4] ;  /* 0x0003c40001117983 */ /* 0x000ea40000300800 */
[----:B------:R-:W2:Y:S02]  /*415f0*/  LDL.LU R18, [R1+0x3c8] ;  /* 0x0003c80001127983 */ /* 0x000ea40000300800 */
[----:B------:R-:W2:Y:S01]  /*41600*/  LDL.LU R19, [R1+0x3cc] ;  /* 0x0003cc0001137983 */ /* 0x000ea20000300800 */
[----:B------:R-:W-:Y:S01]  /*41610*/  HMMA.16816.F32.BF16 R24, R8, R4, R24 ;  /* 0x000000040818723c */ /* 0x000fe20000041818 */
[----:B--2---:R-:W-:Y:S01]  /*41620*/  STL.64 [R1+0x2790], R18 ;  /* 0x0027901201007387 */ /* 0x004fe20000100a00 */
[----:B------:R0:W-:Y:S02]  /*41630*/  STL.64 [R1+0x2788], R16 ;  /* 0x0027881001007387 */ /* 0x0001e40000100a00 */
[----:B0-----:R-:W-:-:S02]  /*41640*/  IMAD.MOV.U32 R16, RZ, RZ, R29 ;  /* 0x000000ffff107224 */ /* 0x001fc400078e001d */
[----:B------:R-:W2:Y:S01]  /*41650*/  LDL.LU R29, [R1+0x2858] ;  /* 0x00285800011d7983 */ /* 0x000ea20000300800 */
[----:B----4-:R-:W-:Y:S02]  /*41660*/  STL.64 [R1+0x2750], R22 ;  /* 0x0027501601007387 */ /* 0x010fe40000100a00 */
[----:B---3--:R0:W-:Y:S02]  /*41670*/  STL.64 [R1+0x2748], R20 ;  /* 0x0027481401007387 */ /* 0x0081e40000100a00 */
[----:B0-----:R-:W-:Y:S02]  /*41680*/  IMAD.MOV.U32 R20, RZ, RZ, R2 ;  /* 0x000000ffff147224 */ /* 0x001fe400078e0002 */
[----:B------:R-:W-:-:S05]  /*41690*/  IMAD.MOV.U32 R21, RZ, RZ, R0 ;  /* 0x000000ffff157224 */ /* 0x000fca00078e0000 */
[----:B------:R0:W-:Y:S04]  /*416a0*/  STL.64 [R1+0x27f0], R20 ;  /* 0x0027f01401007387 */ /* 0x0001e80000100a00 */
[----:B0-----:R-:W3:Y:S01]  /*416b0*/  LDL.LU R20, [R1+0x470] ;  /* 0x0004700001147983 */ /* 0x001ee20000300800 */
[----:B------:R-:W3:Y:S02]  /*416c0*/  LDL.LU R21, [R1+0x474] ;  /* 0x0004740001157983 */ /* 0x000ee40000300800 */
[----:B------:R-:W3:Y:S02]  /*416d0*/  LDL.LU R22, [R1+0x478] ;  /* 0x0004780001167983 */ /* 0x000ee40000300800 */
[----:B------:R-:W3:Y:S01]  /*416e0*/  LDL.LU R23, [R1+0x47c] ;  /* 0x00047c0001177983 */ /* 0x000ee20000300800 */
[----:B------:R0:W-:Y:S01]  /*416f0*/  STL.64 [R1+0x100], R24 ;  /* 0x0001001801007387 */ /* 0x0001e20000100a00 */
[----:B------:R-:W-:Y:S03]  /*41700*/  STL.64 [R1+0x108], R26 ;  /* 0x0001081a01007387 */ /* 0x000fe60000100a00 */
[----:B0-----:R-:W4:Y:S01]  /*41710*/  LDL.LU.64 R24, [R1+0x2850] ;  /* 0x0028500001187983 */ /* 0x001f220000300a00 */
[----:B------:R-:W-:Y:S01]  /*41720*/  STL.64 [R1+0x27d0], R4 ;  /* 0x0027d00401007387 */ /* 0x000fe20000100a00 */
        /* <DEDUP_REMOVED lines=17> */
[----:B------:R-:W2:Y:S02]  /*41840*/  LDL.LU.64 R26, [R1+0x2820] ;  /* 0x00282000011a7983 */ /* 0x000ea40000300a00 */
[----:B------:R-:W3:Y:S02]  /*41850*/  LDL.LU.64 R24, [R1+0x2818] ;  /* 0x0028180001187983 */ /* 0x000ee40000300a00 */
[----:B------:R-:W-:-:S07]  /*41860*/  IMAD.MOV.U32 R17, RZ, RZ, R28 ;  /* 0x000000ffff117224 */ /* 0x000fce00078e001c */
[C---:B----4-:R-:W-:Y:S08]  /*41870*/  HMMA.16816.F32.BF16 R12, R8.reuse, R16, R12 ;  /* 0x00000010080c723c */ /* 0x050ff0000004180c */
[----:B---3--:R-:W-:Y:S01]  /*41880*/  HMMA.16816.F32.BF16 R8, R8, R24, R20 ;  /* 0x000000180808723c */ /* 0x008fe20000041814 */
[----:B--2---:R-:W-:Y:S02]  /*41890*/  IMAD.MOV.U32 R4, RZ, RZ, R27 ;  /* 0x000000ffff047224 */ /* 0x004fe400078e001b */
[----:B------:R-:W-:-:S04]  /*418a0*/  IMAD.MOV.U32 R5, RZ, RZ, R26 ;  /* 0x000000ffff057224 */ /* 0x000fc800078e001a */
[----:B------:R-:W-:-:S08]  /*418b0*/  IMAD.MOV.U32 R20, RZ, RZ, R6 ;  /* 0x000000ffff147224 */ /* 0x000fd000078e0006 */
[----:B------:R-:W-:Y:S01]  /*418c0*/  STL.64 [R1+0x400], R12 ;  /* 0x0004000c01007387 */ /* 0x000fe20000100a00 */
[----:B------:R0:W-:Y:S03]  /*418d0*/  STL.64 [R1+0x408], R14 ;  /* 0x0004080e01007387 */ /* 0x0001e60000100a00 */
[----:B0-----:R-:W2:Y:S01]  /*418e0*/  LDL.LU.64 R14, [R1+0x2810] ;  /* 0x00281000010e7983 */ /* 0x001ea20000300a00 */
[----:B------:R-:W2:Y:S02]  /*418f0*/  LDL.LU.64 R12, [R1+0x2808] ;  /* 0x00280800010c7983 */ /* 0x000ea40000300a00 */
[----:B------:R-:W-:Y:S02]  /*41900*/  STL.64 [R1+0x27e8], R4 ;  /* 0x0027e80401007387 */ /* 0x000fe40000100a00 */
[----:B------:R0:W-:Y:S02]  /*41910*/  STL.64 [R1+0x27a0], R16 ;  /* 0x0027a01001007387 */ /* 0x0001e40000100a00 */
[----:B0-----:R-:W-:-:S02]  /*41920*/  IMAD.MOV.U32 R16, RZ, RZ, R18 ;  /* 0x000000ffff107224 */ /* 0x001fc400078e0012 */
[----:B------:R-:W-:-:S05]  /*41930*/  IMAD.MOV.U32 R17, RZ, RZ, R7 ;  /* 0x000000ffff117224 */ /* 0x000fca00078e0007 */
[----:B------:R-:W-:Y:S01]  /*41940*/  STL.64 [R1+0x27b8], R16 ;  /* 0x0027b81001007387 */ /* 0x000fe20000100a00 */
[----:B------:R-:W-:Y:S02]  /*41950*/  STL.64 [R1+0x3f0], R8 ;  /* 0x0003f00801007387 */ /* 0x000fe40000100a00 */
[----:B------:R-:W-:Y:S02]  /*41960*/  STL.64 [R1+0x3f8], R10 ;  /* 0x0003f80a01007387 */ /* 0x000fe40000100a00 */
[----:B------:R-:W3:Y:S01]  /*41970*/  LDL.LU R4, [R1+0x440] ;  /* 0x0004400001047983 */ /* 0x000ee20000300800 */
[----:B------:R-:W3:Y:S01]  /*41980*/  LDL.LU R5, [R1+0x444] ;  /* 0x0004440001057983 */ /* 0x000ee20000300800 */
        /* <DEDUP_REMOVED lines=17> */
[----:B------:R-:W4:Y:S02]  /*41aa0*/  LDL.LU R19, [R1+0x42c] ;  /* 0x00042c0001137983 */ /* 0x000f240000300800 */
[----:B------:R-:W-:Y:S01]  /*41ab0*/  IMAD.MOV.U32 R21, RZ, RZ, R3 ;  /* 0x000000ffff157224 */ /* 0x000fe200078e0003 */
[----:B----4-:R-:W-:Y:S01]  /*41ac0*/  STL.64 [R1+0x27e0], R18 ;  /* 0x0027e01201007387 */ /* 0x010fe20000100a00 */
[----:B---3--:R0:W-:Y:S03]  /*41ad0*/  STL.64 [R1+0x27d8], R16 ;  /* 0x0027d81001007387 */ /* 0x0081e60000100a00 */
[----:B0-----:R-:W3:Y:S01]  /*41ae0*/  LDL.LU R16, [R1+0x430] ;  /* 0x0004300001107983 */ /* 0x001ee20000300800 */
[----:B------:R-:W3:Y:S02]  /*41af0*/  LDL.LU R17, [R1+0x434] ;  /* 0x0004340001117983 */ /* 0x000ee40000300800 */
[----:B------:R-:W3:Y:S02]  /*41b00*/  LDL.LU R18, [R1+0x438] ;  /* 0x0004380001127983 */ /* 0x000ee40000300800 */
        /* <DEDUP_REMOVED lines=8> */
[----:B----4-:R0:W-:Y:S03]  /*41b90*/  STL.64 [R1+0x27a8], R24 ;  /* 0x0027a81801007387 */ /* 0x0101e60000100a00 */
[----:B0-----:R-:W2:Y:S01]  /*41ba0*/  LDL.LU R24, [R1+0x3e0] ;  /* 0x0003e00001187983 */ /* 0x001ea20000300800 */
[----:B------:R-:W2:Y:S02]  /*41bb0*/  LDL.LU R25, [R1+0x3e4] ;  /* 0x0003e40001197983 */ /* 0x000ea40000300800 */
[----:B------:R-:W2:Y:S02]  /*41bc0*/  LDL.LU R26, [R1+0x3e8] ;  /* 0x0003e800011a7983 */ /* 0x000ea40000300800 */
[----:B------:R-:W2:Y:S01]  /*41bd0*/  LDL.LU R27, [R1+0x3ec] ;  /* 0x0003ec00011b7983 */ /* 0x000ea20000300800 */
[----:B------:R-:W3:Y:S01]  /*41be0*/  LDL.LU.64 R6, [R1+0x2800] ;  /* 0x0028000001067983 */ /* 0x000ee20000300a00 */
[----:B------:R-:W3:Y:S11]  /*41bf0*/  LDL.LU.64 R4, [R1+0x27f8] ;  /* 0x0027f80001047983 */ /* 0x000ef60000300a00 */
[----:B------:R0:W-:Y:S02]  /*41c00*/  STL.64 [R1+0x470], R20 ;  /* 0x0004701401007387 */ /* 0x0001e40000100a00 */
[----:B------:R-:W-:Y:S01]  /*41c10*/  STL.64 [R1+0x478], R22 ;  /* 0x0004781601007387 */ /* 0x000fe20000100a00 */
        /* <DEDUP_REMOVED lines=8> */
[----:B0-----:R-:W4:Y:S01]  /*41ca0*/  LDL.64 R20, [R1+0x60] ;  /* 0x0000600001147983 */ /* 0x001f220000100a00 */
[C---:B---3--:R-:W-:Y:S03]  /*41cb0*/  HMMA.16816.F32.BF16 R4, R12.reuse, R4, R16 ;  /* 0x000000040c04723c */ /* 0x048fe60000041810 */
[----:B------:R-:W3:Y:S01]  /*41cc0*/  LDL.LU.64 R18, [R1+0x27e0] ;  /* 0x0027e00001127983 */ /* 0x000ee20000300a00 */
[----:B------:R-:W3:Y:S11]  /*41cd0*/  LDL.LU.64 R16, [R1+0x27d8] ;  /* 0x0027d80001107983 */ /* 0x000ef60000300a00 */
[----:B------:R-:W-:Y:S08]  /*41ce0*/  @!UPT UIADD3 URZ, URZ, URZ, URZ ;  /* 0x0000003f3f3ff290 */ /* 0x000ff0000fffe03f */
[----:B------:R0:W-:Y:S01]  /*41cf0*/  STL.64 [R1+0x450], R4 ;  /* 0x0004500401007387 */ /* 0x0001e20000100a00 */
[----:B------:R-:W-:Y:S03]  /*41d00*/  STL.64 [R1+0x458], R6 ;  /* 0x0004580601007387 */ /* 0x000fe60000100a00 */
[----:B0-----:R-:W3:Y:S02]  /*41d10*/  LDL.LU.64 R4, [R1+0x27d0] ;  /* 0x0027d00001047983 */ /* 0x001ee40000300a00 */
        /* <DEDUP_REMOVED lines=11> */
[----:B------:R-:W2:Y:S02]  /*41dd0*/  LDL.LU R7, [R1+0x3ac] ;  /* 0x0003ac0001077983 */ /* 0x000ea40000300800 */
[----:B------:R-:W-:-:S02]  /*41de0*/  IMAD.MOV.U32 R8, RZ, RZ, R2 ;  /* 0x000000ffff087224 */ /* 0x000fc400078e0002 */
[----:B------:R-:W-:-:S07]  /*41df0*/  IMAD.MOV.U32 R9, RZ, RZ, R0 ;  /* 0x000000ffff097224 */ /* 0x000fce00078e0000 */
        /* <DEDUP_REMOVED lines=9> */
[----:B------:R1:W-:Y:S03]  /*41e90*/  STL.64 [R1+0x438], R18 ;  /* 0x0004381201007387 */ /* 0x0003e60000100a00 */
[----:B0-----:R-:W1:Y:S02]  /*41ea0*/  LDL.LU.64 R16, [R1+0x27b8] ;  /* 0x0027b80001107983 */ /* 0x001e640000300a00 */
[C---:B-1----:R-:W-:Y:S02]  /*41eb0*/  HMMA.16816.F32.BF16 R16, R12.reuse, R16, R24 ;  /* 0x000000100c10723c */ /* 0x042fe40000041818 */
[----:B------:R-:W3:Y:S01]  /*41ec0*/  LDL.LU.64 R26, [R1+0x27b0] ;  /* 0x0027b000011a7983 */ /* 0x000ee20000300a00 */
[----:B------:R-:W3:Y:S11]  /*41ed0*/  LDL.LU.64 R24, [R1+0x27a8] ;  /* 0x0027a80001187983 */ /* 0x000ef60000300a00 */
[----:B------:R-:W-:Y:S09]  /*41ee0*/  @!UPT UIADD3 URZ, URZ, URZ, URZ ;  /* 0x0000003f3f3ff290 */ /* 0x000ff2000fffe03f */
[----:B------:R0:W-:Y:S01]  /*41ef0*/  STL.64 [R1+0x420], R16 ;  /* 0x0004201001007387 */ /* 0x0001e20000100a00 */
[----:B------:R3:W-:Y:S03]  /*41f00*/  STL.64 [R1+0x428], R18 ;  /* 0x0004281201007387 */ /* 0x0007e60000100a00 */
[----:B0-----:R-:W3:Y:S02]  /*41f10*/  LDL.LU.64 R16, [R1+0x27a0] ;  /* 0x0027a00001107983 */ /* 0x001ee40000300a00 */
[C---:B---3--:R-:W-:Y:S02]  /*41f20*/  HMMA.16816.F32.BF16 R16, R12.reuse, R16, R24 ;  /* 0x000000100c10723c */ /* 0x048fe40000041818 */
[----:B------:R-:W3:Y:S11]  /*41f30*/  LDL.LU.64 R24, [R1+0x2798] ;  /* 0x0027980001187983 */ /* 0x000ef60000300a00 */
[----:B------:R-:W-:Y:S10]  /*41f40*/  @!UPT UIADD3 URZ, URZ, URZ, URZ ;  /* 0x0000003f3f3ff290 */ /* 0x000ff4000fffe03f */
[----:B------:R-:W-:Y:S01]  /*41f50*/  STL.64 [R1+0x410], R16 ;  /* 0x0004101001007387 */ /* 0x000fe20000100a00 */
[----:B------:R0:W-:Y:S03]  /*41f60*/  STL.64 [R1+0x418], R18 ;  /* 0x0004181201007387 */ /* 0x0001e60000100a00 */
[----:B0-----:R-:W3:Y:S01]  /*41f70*/  LDL.LU.64 R18, [R1+0x2790] ;  /* 0x0027900001127983 */ /* 0x001ee20000300a00 */
[----:B------:R-:W3:Y:S02]  /*41f80*/  LDL.LU.64 R16, [R1+0x2788] ;  /* 0x0027880001107983 */ /* 0x000ee40000300a00 */
[----:B---3--:R-:W-:Y:S01]  /*41f90*/  HMMA.16816.F32.BF16 R12, R12, R24, R16 ;  /* 0x000000180c0c723c */ /* 0x008fe20000041810 */
[----:B------:R-:W2:Y:S01]  /*41fa0*/  LDL.LU.64 R18, [R1+0x2780] ;  /* 0x0027800001127983 */ /* 0x000ea20000300a00 */
[----:B------:R-:W2:Y:S02]  /*41fb0*/  LDL.LU.64 R16, [R1+0x2778] ;  /* 0x0027780001107983 */ /* 0x000ea40000300a00 */
[----:B------:R0:W-:Y:S02]  /*41fc0*/  STL.64 [R1+0x2718], R24 ;  /* 0x0027181801007387 */ /* 0x0001e40000100a00 */
[----:B0-----:R-:W3:Y:S11]  /*41fd0*/  LDL.LU R24, [R1+0x2d0] ;  /* 0x0002d00001187983 */ /* 0x001ef60000300800 */
[----:B------:R-:W-:Y:S06]  /*41fe0*/  @!UPT UIADD3 URZ, URZ, URZ, URZ ;  /* 0x0000003f3f3ff290 */ /* 0x000fec000fffe03f */
[----:B------:R-:W-:Y:S01]  /*41ff0*/  STL.64 [R1+0x3e0], R12 ;  /* 0x0003e00c01007387 */ /* 0x000fe20000100a00 */
[----:B------:R0:W-:Y:S02]  /*42000*/  STL.64 [R1+0x3e8], R14 ;  /* 0x0003e80e01007387 */ /* 0x0001e40000100a00 */
[----:B------:R-:W3:Y:S02]  /*42010*/  LDL.LU R25, [R1+0x2d4] ;  /* 0x0002d40001197983 */ /* 0x000ee40000300800 */
[----:B------:R-:W3:Y:S01]  /*42020*/  LDL.LU R26, [R1+0x2d8] ;  /* 0x0002d800011a7983 */ /* 0x000ee20000300800 */
[----:B------:R-:W3:Y:S04]  /*42030*/  LDL.LU R27, [R1+0x2dc] ;  /* 0x0002dc00011b7983 */ /* 0x000ee80000300800 */
[----:B0-----:R-:W3:Y:S01]  /*42040*/  LDL R15, [R1+0x510] ;  /* 0x00051000010f7983 */ /* 0x001ee20000100800 */
[----:B----4-:R-:W-:-:S02]  /*42050*/  IMAD.MOV.U32 R2, RZ, RZ, R20 ;  /* 0x000000ffff027224 */ /* 0x010fc400078e0014 */
[----:B------:R-:W-:Y:S01]  /*42060*/  IMAD.MOV.U32 R0, RZ, RZ, R21 ;  /* 0x000000ffff007224 */ /* 0x000fe200078e0015 */
[C---:B--2---:R-:W-:Y:S01]  /*42070*/  HMMA.16816.F32.BF16 R4, R16.reuse, R20, R4 ;  /* 0x000000141004723c */ /* 0x044fe20000041804 */
[----:B---3--:R-:W-:Y:S01]  /*42080*/  STL [R1+0x2730], R15 ;  /* 0x0027300f01007387 */ /* 0x008fe20000100800 */
[----:B------:R-:W2:Y:S11]  /*42090*/  LDL.64 R12, [R1+0x40] ;  /* 0x00004000010c7983 */ /* 0x000eb60000100a00 */
[----:B------:R-:W-:Y:S10]  /*420a0*/  @!UPT UIADD3 URZ, URZ, URZ, URZ ;  /* 0x0000003f3f3ff290 */ /* 0x000ff4000fffe03f */
[----:B------:R-:W-:Y:S02]  /*420b0*/  STL.64 [R1+0x3d0], R4 ;  /* 0x0003d00401007387 */ /* 0x000fe40000100a00 */
[----:B------:R0:W-:Y:S02]  /*420c0*/  STL.64 [R1+0x3d8], R6 ;  /* 0x0003d80601007387 */ /* 0x0001e40000100a00 */
[----:B0-----:R-:W3:Y:S01]  /*420d0*/  LDL.LU.64 R6, [R1+0x2770] ;  /* 0x0027700001067983 */ /* 0x001ee20000300a00 */
[----:B------:R-:W3:Y:S02]  /*420e0*/  LDL.LU.64 R4, [R1+0x2768] ;  /* 0x0027680001047983 */ /* 0x000ee40000300a00 */
[----:B------:R-:W3:Y:S02]  /*420f0*/  LDL.LU.64 R20, [R1+0x2760] ;  /* 0x0027600001147983 */ /* 0x000ee40000300a00 */
[C---:B---3--:R-:W-:Y:S01]  /*42100*/  HMMA.16816.F32.BF16 R20, R16.reuse, R20, R4 ;  /* 0x000000141014723c */ /* 0x048fe20000041804 */
[----:B------:R-:W3:Y:S11]  /*42110*/  LDL.LU.64 R4, [R1+0x2758] ;  /* 0x0027580001047983 */ /* 0x000ef60000300a00 */
[----:B------:R-:W-:Y:S11]  /*42120*/  @!UPT UIADD3 URZ, URZ, URZ, URZ ;  /* 0x0000003f3f3ff290 */ /* 0x000ff6000fffe03f */
[----:B------:R-:W-:Y:S01]  /*42130*/  STL.64 [R1+0x3c0], R20 ;  /* 0x0003c01401007387 */ /* 0x000fe20000100a00 */
[----:B------:R0:W-:Y:S03]  /*42140*/  STL.64 [R1+0x3c8], R22 ;  /* 0x0003c81601007387 */ /* 0x0001e60000100a00 */
[----:B0-----:R-:W4:Y:S01]  /*42150*/  LDL.LU.64 R22, [R1+0x2750] ;  /* 0x0027500001167983 */ /* 0x001f220000300a00 */
[----:B------:R-:W4:Y:S02]  /*42160*/  LDL.LU.64 R20, [R1+0x2748] ;  /* 0x0027480001147983 */ /* 0x000f240000300a00 */
[----:B--2---:R-:W-:Y:S02]  /*42170*/  IMAD.MOV.U32 R6, RZ, RZ, R12 ;  /* 0x000000ffff067224 */ /* 0x004fe400078e000c */
[----:B------:R-:W-:Y:S01]  /*42180*/  IMAD.MOV.U32 R3, RZ, RZ, R13 ;  /* 0x000000ffff037224 */ /* 0x000fe200078e000d */
[C---:B----4-:R-:W-:Y:S08]  /*42190*/  HMMA.16816.F32.BF16 R20, R16.reuse, R12, R20 ;  /* 0x0000000c1014723c */ /* 0x050ff00000041814 */
[----:B---3--:R-:W-:Y:S11]  /*421a0*/  HMMA.16816.F32.BF16 R12, R16, R4, R24 ;  /* 0x00000004100c723c */ /* 0x008ff60000041818 */
[----:B------:R-:W-:Y:S04]  /*421b0*/  @!UPT UIADD3 URZ, URZ, URZ, URZ ;  /* 0x0000003f3f3ff290 */ /* 0x000fe8000fffe03f */
[----:B------:R-:W-:Y:S01]  /*421c0*/  STL.64 [R1+0x3b0], R20 ;  /* 0x0003b01401007387 */ /* 0x000fe20000100a00 */
[----:B------:R0:W-:Y:S03]  /*421d0*/  STL.64 [R1+0x3b8], R22 ;  /* 0x0003b81601007387 */ /* 0x0001e60000100a00 */
[----:B0-----:R-:W2:Y:S01]  /*421e0*/  LDL.LU.64 R22, [R1+0x2740] ;  /* 0x0027400001167983 */ /* 0x001ea20000300a00 */
[----:B------:R-:W2:Y:S02]  /*421f0*/  LDL.LU.64 R20, [R1+0x2738] ;  /* 0x0027380001147983 */ /* 0x000ea40000300a00 */
[----:B------:R0:W-:Y:S02]  /*42200*/  STL.64 [R1+0x26b0], R4 ;  /* 0x0026b00401007387 */ /* 0x0001e40000100a00 */
[----:B------:R-:W-:Y:S01]  /*42210*/  STL.64 [R1+0x3a0], R12 ;  /* 0x0003a00c01007387 */ /* 0x000fe20000100a00 */
[----:B------:R-:W-:Y:S01]  /*42220*/  STL.64 [R1+0x3a8], R14 ;  /* 0x0003a80e01007387 */ /* 0x000fe20000100a00 */
[----:B0-----:R-:W-:-:S02]  /*42230*/  IMAD.MOV.U32 R4, RZ, RZ, R6 ;  /* 0x000000ffff047224 */ /* 0x001fc400078e0006 */
[----:B------:R-:W-:-:S05]  /*42240*/  IMAD.MOV.U32 R5, RZ, RZ, R3 ;  /* 0x000000ffff057224 */ /* 0x000fca00078e0003 */
[----:B------:R0:W-:Y:S04]  /*42250*/  STL.64 [R1+0x26c8], R4 ;  /* 0x0026c80401007387 */ /* 0x0001e80000100a00 */
[----:B0-----:R-:W3:Y:S04]  /*42260*/  LDL.LU.64 R4, [R1+0x50] ;  /* 0x0000500001047983 */ /* 0x001ee80000300a00 */
[----:B---3--:R2:W-:Y:S02]  /*42270*/  STL.64 [R1+0x26e0], R4 ;  /* 0x0026e00401007387 */ /* 0x0085e40000100a00 */
[C---:B--2---:R-:W-:Y:S02]  /*42280*/  HMMA.16816.F32.BF16 R4, R16.reuse, R8, R20 ;  /* 0x000000081004723c */ /* 0x044fe40000041814 */
[----:B------:R-:W2:Y:S11]  /*42290*/  LDL.LU R20, [R1+0x1a0] ;  /* 0x0001a00001147983 */ /* 0x000eb60000300800 */
[----:B------:R-:W-:Y:S10]  /*422a0*/  @!UPT UIADD3 URZ, URZ, URZ, URZ ;  /* 0x0000003f3f3ff290 */ /* 0x000ff4000fffe03f */
        /* <DEDUP_REMOVED lines=9> */
[----:B------:R-:W3:Y:S02]  /*42340*/  LDL.LU R12, [R1+0x2b0] ;  /* 0x0002b000010c7983 */ /* 0x000ee40000300800 */
[----:B------:R-:W3:Y:S02]  /*42350*/  LDL.LU R13, [R1+0x2b4] ;  /* 0x0002b400010d7983 */ /* 0x000ee40000300800 */
[----:B------:R-:W3:Y:S01]  /*42360*/  LDL.LU R14, [R1+0x2b8] ;  /* 0x0002b800010e7983 */ /* 0x000ee20000300800 */
[----:B------:R-:W3:Y:S04]  /*42370*/  LDL.LU R15, [R1+0x2bc] ;  /* 0x0002bc00010f7983 */ /* 0x000ee80000300800 */
[----:B--2---:R-:W-:Y:S01]  /*42380*/  STL.64 [R1+0x2728], R26 ;  /* 0x0027281a01007387 */ /* 0x004fe20000100a00 */
[----:B----4-:R0:W-:Y:S03]  /*42390*/  STL.64 [R1+0x2720], R24 ;  /* 0x0027201801007387 */ /* 0x0101e60000100a00 */
[----:B0-----:R-:W2:Y:S01]  /*423a0*/  LDL.64 R24, [R1+0x10] ;  /* 0x0000100001187983 */ /* 0x001ea20000100a00 */
[----:B---3--:R-:W-:Y:S02]  /*423b0*/  STL.64 [R1+0x2710], R22 ;  /* 0x0027101601007387 */ /* 0x008fe40000100a00 */
[----:B------:R0:W-:Y:S02]  /*423c0*/  STL.64 [R1+0x2708], R20 ;  /* 0x0027081401007387 */ /* 0x0001e40000100a00 */
[----:B0-----:R-:W3:Y:S01]  /*423d0*/  LDL.LU.64 R20, [R1] ;  /* 0x0000000001147983 */ /* 0x001ee20000300a00 */
[----:B------:R0:W-:Y:S03]  /*423e0*/  STL.64 [R1+0x26a8], R8 ;  /* 0x0026a80801007387 */ /* 0x0001e60000100a00 */
        /* <DEDUP_REMOVED lines=10> */
[----:B------:R-:W-:Y:S01]  /*42490*/  HMMA.16816.F32.BF16 R12, R16, R24, R12 ;  /* 0x00000018100c723c */ /* 0x000fe2000004180c */
[----:B----4-:R-:W-:Y:S01]  /*424a0*/  STL.64 [R1+0x26d8], R10 ;  /* 0x0026d80a01007387 */ /* 0x010fe20000100a00 */
[----:B--2---:R0:W-:Y:S03]  /*424b0*/  STL.64 [R1+0x26d0], R8 ;  /* 0x0026d00801007387 */ /* 0x0041e60000100a00 */
[----:B0-----:R-:W2:Y:S01]  /*424c0*/  LDL.LU R8, [R1+0xf0] ;  /* 0x0000f00001087983 */ /* 0x001ea20000300800 */
[----:B------:R-:W2:Y:S02]  /*424d0*/  LDL.LU R9, [R1+0xf4] ;  /* 0x0000f40001097983 */ /* 0x000ea40000300800 */
[----:B------:R-:W4:Y:S02]  /*424e0*/  LDL.LU R10, [R1+0xf8] ;  /* 0x0000f800010a7983 */ /* 0x000f240000300800 */
[----:B------:R-:W4:Y:S02]  /*424f0*/  LDL.LU R11, [R1+0xfc] ;  /* 0x0000fc00010b7983 */ /* 0x000f240000300800 */
[----:B----4-:R-:W-:Y:S01]  /*42500*/  STL.64 [R1+0x26f0], R10 ;  /* 0x0026f00a01007387 */ /* 0x010fe20000100a00 */
[----:B--2---:R0:W-:Y:S03]  /*42510*/  STL.64 [R1+0x26e8], R8 ;  /* 0x0026e80801007387 */ /* 0x0041e60000100a00 */
[----:B0-----:R-:W2:Y:S01]  /*42520*/  LDL.LU R8, [R1+0x190] ;  /* 0x0001900001087983 */ /* 0x001ea20000300800 */
[----:B------:R-:W2:Y:S02]  /*42530*/  LDL.LU R9, [R1+0x194] ;  /* 0x0001940001097983 */ /* 0x000ea40000300800 */
[----:B------:R-:W2:Y:S02]  /*42540*/  LDL.LU R10, [R1+0x198] ;  /* 0x00019800010a7983 */ /* 0x000ea40000300800 */
[----:B------:R-:W2:Y:S02]  /*42550*/  LDL.LU R11, [R1+0x19c] ;  /* 0x00019c00010b7983 */ /* 0x000ea40000300800 */
[----:B------:R0:W-:Y:S01]  /*42560*/  STL.64 [R1+0x380], R12 ;  /* 0x0003800c01007387 */ /* 0x0001e20000100a00 */
[----:B------:R1:W-:Y:S02]  /*42570*/  STL.64 [R1+0x388], R14 ;  /* 0x0003880e01007387 */ /* 0x0003e40000100a00 */
[----:B0-----:R-:W-:Y:S01]  /*42580*/  IMAD.MOV.U32 R13, RZ, RZ, R24 ;  /* 0x000000ffff0d7224 */ /* 0x001fe200078e0018 */
[----:B-1----:R-:W4:Y:S01]  /*42590*/  LDL.LU R15, [R1+0x2730] ;  /* 0x00273000010f7983 */ /* 0x002f220000300800 */
[----:B------:R-:W-:-:S02]  /*425a0*/  IMAD.MOV.U32 R12, RZ, RZ, R25 ;  /* 0x000000ffff0c7224 */ /* 0x000fc400078e0019 */
[----:B------:R-:W2:Y:S02]  /*425b0*/  LDL.LU.64 R26, [R1+0x2728] ;  /* 0x00272800011a7983 */ /* 0x000ea40000300a00 */
[----:B------:R-:W2:Y:S02]  /*425c0*/  LDL.LU.64 R24, [R1+0x2720] ;  /* 0x0027200001187983 */ /* 0x000ea40000300a00 */
[----:B------:R-:W-:Y:S02]  /*425d0*/  IMAD.MOV.U32 R4, RZ, RZ, R2 ;  /* 0x000000ffff047224 */ /* 0x000fe400078e0002 */
[----:B---3--:R-:W-:Y:S01]  /*425e0*/  IMAD.MOV.U32 R2, RZ, RZ, R21 ;  /* 0x000000ffff027224 */ /* 0x008fe200078e0015 */
[C---:B--2---:R-:W-:Y:S11]  /*425f0*/  HMMA.16816.F32.BF16 R24, R16.reuse, R20, R24 ;  /* 0x000000141018723c */ /* 0x044ff60000041818 */
[----:B------:R-:W-:Y:S11]  /*42600*/  @!UPT UIADD3 URZ, URZ, URZ, URZ ;  /* 0x0000003f3f3ff290 */ /* 0x000ff6000fffe03f */
[----:B------:R-:W-:Y:S01]  /*42610*/  @!UPT UIADD3 URZ, URZ, URZ, URZ ;  /* 0x0000003f3f3ff290 */ /* 0x000fe2000fffe03f */
[----:B------:R0:W-:Y:S01]  /*42620*/  STL.64 [R1+0x370], R24 ;  /* 0x0003701801007387 */ /* 0x0001e20000100a00 */
[----:B------:R1:W-:Y:S03]  /*42630*/  STL.64 [R1+0x378], R26 ;  /* 0x0003781a01007387 */ /* 0x0003e60000100a00 */
[----:B0-----:R-:W2:Y:S01]  /*42640*/  LDL.LU.64 R24, [R1+0x2718] ;  /* 0x0027180001187983 */ /* 0x001ea20000300a00 */
[----:B-1----:R-:W-:Y:S02]  /*42650*/  IMAD.MOV.U32 R27, RZ, RZ, R20 ;  /* 0x000000ffff1b7224 */ /* 0x002fe400078e0014 */
[----:B------:R-:W2:Y:S02]  /*42660*/  LDL.LU.64 R22, [R1+0x2710] ;  /* 0x0027100001167983 */ /* 0x000ea40000300a00 */
[----:B------:R-:W2:Y:S02]  /*42670*/  LDL.LU.64 R20, [R1+0x2708] ;  /* 0x0027080001147983 */ /* 0x000ea40000300a00 */
[----:B--2---:R-:W-:Y:S01]  /*42680*/  HMMA.16816.F32.BF16 R16, R16, R24, R20 ;  /* 0x000000181010723c */ /* 0x004fe20000041814 */
[----:B------:R-:W2:Y:S01]  /*42690*/  LDL.LU.64 R22, [R1+0x2700] ;  /* 0x0027000001167983 */ /* 0x000ea20000300a00 */
[----:B------:R-:W2:Y:S11]  /*426a0*/  LDL.LU.64 R20, [R1+0x26f8] ;  /* 0x0026f80001147983 */ /* 0x000eb60000300a00 */
[----:B------:R-:W-:Y:S10]  /*426b0*/  @!UPT UIADD3 URZ, URZ, URZ, URZ ;  /* 0x0000003f3f3ff290 */ /* 0x000ff4000fffe03f */
[----:B------:R0:W-:Y:S01]  /*426c0*/  STL.64 [R1+0x2d0], R16 ;  /* 0x0002d01001007387 */ /* 0x0001e20000100a00 */
[----:B------:R1:W-:Y:S03]  /*426d0*/  STL.64 [R1+0x2d8], R18 ;  /* 0x0002d81201007387 */ /* 0x0003e60000100a00 */
[----:B0-----:R-:W3:Y:S01]  /*426e0*/  LDL.LU R16, [R1+0x4c0] ;  /* 0x0004c00001107983 */ /* 0x001ee20000300800 */
[----:B------:R-:W3:Y:S02]  /*426f0*/  LDL.LU R17, [R1+0x4c4] ;  /* 0x0004c40001117983 */ /* 0x000ee40000300800 */
[----:B-1----:R-:W3:Y:S02]  /*42700*/  LDL.LU R18, [R1+0x4c8] ;  /* 0x0004c80001127983 */ /* 0x002ee40000300800 */
[----:B------:R-:W3:Y:S02]  /*42710*/  LDL.LU R19, [R1+0x4cc] ;  /* 0x0004cc0001137983 */ /* 0x000ee40000300800 */
[----:B------:R-:W-:-:S07]  /*42720*/  IMAD.MOV.U32 R5, RZ, RZ, R0 ;  /* 0x000000ffff057224 */ /* 0x000fce00078e0000 */
[C---:B--2---:R-:W-:Y:S01]  /*42730*/  HMMA.16816.F32.BF16 R4, R20.reuse, R4, R8 ;  /* 0x000000041404723c */ /* 0x044fe20000041808 */
[----:B---3--:R-:W-:Y:S01]  /*42740*/  STL.64 [R1+0x26a0], R18 ;  /* 0x0026a01201007387 */ /* 0x008fe20000100a00 */
[----:B------:R0:W-:Y:S03]  /*42750*/  STL.64 [R1+0x2698], R16 ;  /* 0x0026981001007387 */ /* 0x0001e60000100a00 */
        /* <DEDUP_REMOVED lines=9> */
[----:B---3--:R-:W-:Y:S01]  /*427f0*/  HMMA.16816.F32.BF16 R8, R20, R4, R8 ;  /* 0x000000041408723c */ /* 0x008fe20000041808 */
[----:B------:R-:W-:-:S02]  /*42800*/  IMAD.MOV.U32 R0, RZ, RZ, R4 ;  /* 0x000000ffff007224 */ /* 0x000fc400078e0004 */
[----:B------:R-:W-:Y:S11]  /*42810*/  IMAD.MOV.U32 R26, RZ, RZ, R5 ;  /* 0x000000ffff1a7224 */ /* 0x000ff600078e0005 */
[----:B------:R-:W-:Y:S09]  /*42820*/  @!UPT UIADD3 URZ, URZ, URZ, URZ ;  /* 0x0000003f3f3ff290 */ /* 0x000ff2000fffe03f */
[----:B------:R-:W-:Y:S01]  /*42830*/  STL.64 [R1+0x2b0], R8 ;  /* 0x0002b00801007387 */ /* 0x000fe20000100a00 */
[----:B------:R0:W-:Y:S03]  /*42840*/  STL.64 [R1+0x2b8], R10 ;  /* 0x0002b80a01007387 */ /* 0x0001e60000100a00 */
[----:B0-----:R-:W3:Y:S01]  /*42850*/  LDL.LU.64 R10, [R1+0x26d8] ;  /* 0x0026d800010a7983 */ /* 0x001ee20000300a00 */
[----:B------:R-:W3:Y:S02]  /*42860*/  LDL.LU.64 R8, [R1+0x26d0] ;  /* 0x0026d00001087983 */ /* 0x000ee40000300a00 */
[----:B------:R-:W3:Y:S02]  /*42870*/  LDL.LU.64 R4, [R1+0x26c8] ;  /* 0x0026c80001047983 */ /* 0x000ee40000300a00 */
[C---:B---3--:R-:W-:Y:S01]  /*42880*/  HMMA.16816.F32.BF16 R4, R20.reuse, R4, R8 ;  /* 0x000000041404723c */ /* 0x048fe20000041808 */
[----:B------:R-:W3:Y:S01]  /*42890*/  LDL.LU.64 R10, [R1+0x26c0] ;  /* 0x0026c000010a7983 */ /* 0x000ee20000300a00 */
[----:B------:R-:W3:Y:S11]  /*428a0*/  LDL.LU.64 R8, [R1+0x26b8] ;  /* 0x0026b80001087983 */ /* 0x000ef60000300a00 */
[----:B------:R-:W-:Y:S10]  /*428b0*/  @!UPT UIADD3 URZ, URZ, URZ, URZ ;  /* 0x0000003f3f3ff290 */ /* 0x000ff4000fffe03f */
[----:B------:R0:W-:Y:S01]  /*428c0*/  STL.64 [R1+0x2a0], R4 ;  /* 0x0002a00401007387 */ /* 0x0001e20000100a00 */
[----:B------:R-:W-:Y:S03]  /*428d0*/  STL.64 [R1+0x2a8], R6 ;  /* 0x0002a80601007387 */ /* 0x000fe60000100a00 */
[----:B0-----:R-:W3:Y:S02]  /*428e0*/  LDL.LU.64 R4, [R1+0x26b0] ;  /* 0x0026b00001047983 */ /* 0x001ee40000300a00 */
[C---:B---3--:R-:W-:Y:S01]  /*428f0*/  HMMA.16816.F32.BF16 R8, R20.reuse, R4, R8 ;  /* 0x000000041408723c */ /* 0x048fe20000041808 */
[----:B------:R-:W-:Y:S02]  /*42900*/  IMAD.MOV.U32 R3, RZ, RZ, R4 ;  /* 0x000000ffff037224 */ /* 0x000fe400078e0004 */
[----:B------:R-:W-:Y:S02]  /*42910*/  IMAD.MOV.U32 R28, RZ, RZ, R5 ;  /* 0x000000ffff1c7224 */ /* 0x000fe400078e0005 */
[----:B----4-:R-:W0:Y:S11]  /*42920*/  LDSM.16.MT88.4 R4, [R15+0x18300] ;  /* 0x018300000f04783b */ /* 0x010e360000004200 */
[----:B------:R-:W-:Y:S07]  /*42930*/  @!UPT UIADD3 URZ, URZ, URZ, URZ ;  /* 0x0000003f3f3ff290 */ /* 0x000fee000fffe03f */
[----:B------:R1:W-:Y:S01]  /*42940*/  STL.64 [R1+0x290], R8 ;  /* 0x0002900801007387 */ /* 0x0003e20000100a00 */
[----:B------:R-:W-:Y:S03]  /*42950*/  STL.64 [R1+0x298], R10 ;  /* 0x0002980a01007387 */ /* 0x000fe60000100a00 */
[----:B-1----:R-:W3:Y:S04]  /*42960*/  LDL.LU.64 R8, [R1+0x26a8] ;  /* 0x0026a80001087983 */ /* 0x002ee80000300a00 */
[----:B0-----:R-:W-:Y:S01]  /*42970*/  STL.64 [R1+0x2680], R6 ;  /* 0x0026800601007387 */ /* 0x001fe20000100a00 */
[----:B------:R0:W-:Y:S03]  /*42980*/  STL.64 [R1+0x2678], R4 ;  /* 0x0026780401007387 */ /* 0x0001e60000100a00 */
[----:B0-----:R-:W3:Y:S01]  /*42990*/  LDL.LU R4, [R1+0x1b0] ;  /* 0x0001b00001047983 */ /* 0x001ee20000300800 */
[----:B------:R-:W3:Y:S02]  /*429a0*/  LDL.LU R5, [R1+0x1b4] ;  /* 0x0001b40001057983 */ /* 0x000ee40000300800 */
[----:B------:R-:W3:Y:S02]  /*429b0*/  LDL.LU R6, [R1+0x1b8] ;  /* 0x0001b80001067983 */ /* 0x000ee40000300800 */
[----:B------:R-:W3:Y:S02]  /*429c0*/  LDL.LU R7, [R1+0x1bc] ;  /* 0x0001bc0001077983 */ /* 0x000ee40000300800 */
[----:B---3--:R-:W-:Y:S01]  /*429d0*/  HMMA.16816.F32.BF16 R8, R20, R8, R4 ;  /* 0x000000081408723c */ /* 0x008fe20000041804 */
[----:B------:R-:W3:Y:S11]  /*429e0*/  LDL.LU R4, [R1+0x180] ;  /* 0x0001800001047983 */ /* 0x000ef60000300800 */
[----:B------:R-:W-:Y:S11]  /*429f0*/  @!UPT UIADD3 URZ, URZ, URZ, URZ ;  /* 0x0000003f3f3ff290 */ /* 0x000ff6000fffe03f */
[----:B------:R-:W-:Y:S01]  /*42a00*/  STL.64 [R1+0x280], R8 ;  /* 0x0002800801007387 */ /* 0x000fe20000100a00 */
[----:B------:R-:W-:Y:S02]  /*42a10*/  STL.64 [R1+0x288], R10 ;  /* 0x0002880a01007387 */ /* 0x000fe40000100a00 */
[----:B------:R-:W0:Y:S04]  /*42a20*/  LDSM.16.MT88.4 R8, [R15+0x18380] ;  /* 0x018380000f08783b */ /* 0x000e280000004200 */
[----:B------:R-:W3:Y:S01]  /*42a30*/  LDL.LU R5, [R1+0x184] ;  /* 0x0001840001057983 */ /* 0x000ee20000300800 */
[----:B------:R-:W3:Y:S01]  /*42a40*/  LDL.LU R6, [R1+0x188] ;  /* 0x0001880001067983 */ /* 0x000ee20000300800 */
[----:B------:R-:W3:Y:S03]  /*42a50*/  LDL.LU R7, [R1+0x18c] ;  /* 0x00018c0001077983 */ /* 0x000ee60000300800 */
[----:B0-----:R-:W-:Y:S01]  /*42a60*/  STL.64 [R1+0x2618], R10 ;  /* 0x0026180a01007387 */ /* 0x001fe20000100a00 */
[----:B------:R0:W-:Y:S02]  /*42a70*/  STL.64 [R1+0x2610], R8 ;  /* 0x0026100801007387 */ /* 0x0001e40000100a00 */
[----:B0-----:R-:W-:-:S02]  /*42a80*/  IMAD.MOV.U32 R8, RZ, RZ, R13 ;  /* 0x000000ffff087224 */ /* 0x001fc400078e000d */
[----:B------:R-:W-:Y:S02]  /*42a90*/  IMAD.MOV.U32 R9, RZ, RZ, R12 ;  /* 0x000000ffff097224 */ /* 0x000fe400078e000c */
[----:B------:R-:W0:Y:S05]  /*42aa0*/  LDSM.16.MT88.4 R12, [R15+0x1c000] ;  /* 0x01c000000f0c783b */ /* 0x000e2a0000004200 */
[C---:B--2---:R-:W-:Y:S01]  /*42ab0*/  HMMA.16816.F32.BF16 R8, R20.reuse, R8, R16 ;  /* 0x000000081408723c */ /* 0x044fe20000041810 */
[----:B------:R-:W2:Y:S01]  /*42ac0*/  LDL.LU.64 R18, [R1+0x26a0] ;  /* 0x0026a00001127983 */ /* 0x000ea20000300a00 */
[----:B------:R-:W2:Y:S03]  /*42ad0*/  LDL.LU.64 R16, [R1+0x2698] ;  /* 0x0026980001107983 */ /* 0x000ea60000300a00 */
[----:B0-----:R-:W-:Y:S11]  /*42ae0*/  STL.64 [R1+0x2578], R14 ;  /* 0x0025780e01007387 */ /* 0x001ff60000100a00 */
[----:B------:R-:W-:Y:S07]  /*42af0*/  @!UPT UIADD3 URZ, URZ, URZ, URZ ;  /* 0x0000003f3f3ff290 */ /* 0x000fee000fffe03f */
[----:B------:R-:W-:Y:S02]  /*42b00*/  STL.64 [R1+0x270], R8 ;  /* 0x0002700801007387 */ /* 0x000fe40000100a00 */
[----:B------:R-:W-:Y:S02]  /*42b10*/  STL.64 [R1+0x278], R10 ;  /* 0x0002780a01007387 */ /* 0x000fe40000100a00 */
[----:B------:R0:W-:Y:S02]  /*42b20*/  STL.64 [R1+0x2570], R12 ;  /* 0x0025700c01007387 */ /* 0x0001e40000100a00 */
[----:B0-----:R-:W-:Y:S02]  /*42b30*/  IMAD.MOV.U32 R12, RZ, RZ, R27 ;  /* 0x000000ffff0c7224 */ /* 0x001fe400078e001b */
[----:B------:R-:W-:Y:S01]  /*42b40*/  IMAD.MOV.U32 R13, RZ, RZ, R2 ;  /* 0x000000ffff0d7224 */ /* 0x000fe200078e0002 */
[----:B------:R-:W4:Y:S01]  /*42b50*/  LDL.LU R27, [R1+0x2690] ;  /* 0x00269000011b7983 */ /* 0x000f220000300800 */
[----:B------:R-:W3:Y:S02]  /*42b60*/  LDL.LU R2, [R1+0x268c] ;  /* 0x00268c0001027983 */ /* 0x000ee40000300800 */
[----:B------:R-:W3:Y:S02]  /*42b70*/  LDL.LU R8, [R1+0x580] ;  /* 0x0005800001087983 */ /* 0x000ee40000300800 */
[----:B------:R-:W3:Y:S01]  /*42b80*/  LDL.LU R9, [R1+0x584] ;  /* 0x0005840001097983 */ /* 0x000ee20000300800 */
[----:B------:R-:W3:Y:S01]  /*42b90*/  LDL.LU R10, [R1+0x588] ;  /* 0x00058800010a7983 */ /* 0x000ee20000300800 */
[----:B------:R-:W3:Y:S02]  /*42ba0*/  LDL.LU R11, [R1+0x58c] ;  /* 0x00058c00010b7983 */ /* 0x000ee40000300800 */
[----:B------:R0:W-:Y:S01]  /*42bb0*/  STL.64 [R1+0x2630], R12 ;  /* 0x0026300c01007387 */ /* 0x0001e20000100a00 */
[C---:B--2---:R-:W-:Y:S01]  /*42bc0*/  HMMA.16816.F32.BF16 R16, R20.reuse, R12, R16 ;  /* 0x0000000c1410723c */ /* 0x044fe20000041810 */
[----:B0-----:R-:W2:Y:S11]  /*42bd0*/  LDL.LU.64 R12, [R1+0x40] ;  /* 0x00004000010c7983 */ /* 0x001eb60000300a00 */
[----:B------:R-:W-:Y:S11]  /*42be0*/  @!UPT UIADD3 URZ, URZ, URZ, URZ ;  /* 0x0000003f3f3ff290 */ /* 0x000ff6000fffe03f */
[----:B------:R-:W-:Y:S01]  /*42bf0*/  STL.64 [R1+0x260], R16 ;  /* 0x0002601001007387 */ /* 0x000fe20000100a00 */
[----:B------:R-:W-:Y:S03]  /*42c00*/  STL.64 [R1+0x268], R18 ;  /* 0x0002681201007387 */ /* 0x000fe60000100a00 */
[----:B--2---:R0:W-:Y:S04]  /*42c10*/  STL.64 [R1+0x2650], R12 ;  /* 0x0026500c01007387 */ /* 0x0041e80000100a00 */
[----:B0-----:R-:W2:Y:S01]  /*42c20*/  LDL.LU R12, [R1+0x570] ;  /* 0x00057000010c7983 */ /* 0x001ea20000300800 */
[----:B------:R-:W2:Y:S02]  /*42c30*/  LDL.LU R13, [R1+0x574] ;  /* 0x00057400010d7983 */ /* 0x000ea40000300800 */
[----:B------:R-:W2:Y:S02]  /*42c40*/  LDL.LU R14, [R1+0x578] ;  /* 0x00057800010e7983 */ /* 0x000ea40000300800 */
[----:B------:R-:W2:Y:S02]  /*42c50*/  LDL.LU R15, [R1+0x57c] ;  /* 0x00057c00010f7983 */ /* 0x000ea40000300800 */
[----:B--2---:R0:W-:Y:S04]  /*42c60*/  STL.64 [R1+0x2660], R14 ;  /* 0x0026600e01007387 */ /* 0x0041e80000100a00 */
[----:B0-----:R-:W2:Y:S01]  /*42c70*/  LDL R15, [R1+0x510] ;  /* 0x00051000010f7983 */ /* 0x001ea20000100800 */
[----:B------:R0:W-:Y:S01]  /*42c80*/  STL.64 [R1+0x2658], R12 ;  /* 0x0026580c01007387 */ /* 0x0001e20000100a00 */
[----:B---3--:R-:W-:Y:S02]  /*42c90*/  HMMA.16816.F32.BF16 R20, R20, R24, R4 ;  /* 0x000000181414723c */ /* 0x008fe40000041804 */
[----:B0-----:R-:W3:Y:S04]  /*42ca0*/  LDL.LU.64 R12, [R1+0x60] ;  /* 0x00006000010c7983 */ /* 0x001ee80000300a00 */
[----:B--2---:R-:W0:Y:S04]  /*42cb0*/  LDSM.16.MT88.4 R16, [R15+0x1c080] ;  /* 0x01c080000f10783b */ /* 0x004e280000004200 */
[----:B0-----:R-:W-:Y:S01]  /*42cc0*/  STL.64 [R1+0x24e0], R18 ;  /* 0x0024e01201007387 */ /* 0x001fe20000100a00 */
[----:B------:R0:W-:Y:S02]  /*42cd0*/  STL.64 [R1+0x24d8], R16 ;  /* 0x0024d81001007387 */ /* 0x0001e40000100a00 */
[----:B0-----:R-:W-:-:S02]  /*42ce0*/  IMAD.MOV.U32 R16, RZ, RZ, R0 ;  /* 0x000000ffff107224 */ /* 0x001fc400078e0000 */
[----:B------:R-:W2:Y:S01]  /*42cf0*/  LDL.LU R0, [R1+0x2688] ;  /* 0x0026880001007983 */ /* 0x000ea20000300800 */
[----:B------:R-:W3:Y:S02]  /*42d00*/  LDL.LU.64 R6, [R1+0x2680] ;  /* 0x0026800001067983 */ /* 0x000ee40000300a00 */
[----:B------:R-:W3:Y:S02]  /*42d10*/  LDL.LU.64 R4, [R1+0x2678] ;  /* 0x0026780001047983 */ /* 0x000ee40000300a00 */
[----:B----4-:R-:W-:Y:S01]  /*42d20*/  STL [R1+0x2640], R27 ;  /* 0x0026401b01007387 */ /* 0x010fe20000100800 */
[----:B------:R0:W-:Y:S02]  /*42d30*/  STL.64 [R1+0x2638], R24 ;  /* 0x0026381801007387 */ /* 0x0001e40000100a00 */
[----:B------:R-:W-:Y:S02]  /*42d40*/  STL.64 [R1+0x1c0], R20 ;  /* 0x0001c01401007387 */ /* 0x000fe40000100a00 */
[----:B------:R-:W-:Y:S02]  /*42d50*/  STL.64 [R1+0x1c8], R22 ;  /* 0x0001c81601007387 */ /* 0x000fe40000100a00 */
[----:B------:R-:W1:Y:S01]  /*42d60*/  LDSM.16.MT88.4 R20, [R15+0x1c100] ;  /* 0x01c100000f14783b */ /* 0x000e620000004200 */
[----:B------:R-:W-:-:S03]  /*42d70*/  IMAD.MOV.U32 R17, RZ, RZ, R26 ;  /* 0x000000ffff117224 */ /* 0x000fc600078e001a */
[----:B0-----:R-:W4:Y:S01]  /*42d80*/  LDL.LU R24, [R1+0x560] ;  /* 0x0005600001187983 */ /* 0x001f220000300800 */
[----:B------:R-:W4:Y:S02]  /*42d90*/  LDL.LU R25, [R1+0x564] ;  /* 0x0005640001197983 */ /* 0x000f240000300800 */
[----:B------:R-:W4:Y:S02]  /*42da0*/  LDL.LU R26, [R1+0x568] ;  /* 0x00056800011a7983 */ /* 0x000f240000300800 */
[----:B------:R-:W4:Y:S01]  /*42db0*/  LDL.LU R27, [R1+0x56c] ;  /* 0x00056c00011b7983 */ /* 0x000f220000300800 */
[----:B-1----:R-:W-:Y:S01]  /*42dc0*/  STL.64 [R1+0x2468], R22 ;  /* 0x0024681601007387 */ /* 0x002fe20000100a00 */
[----:B------:R0:W-:Y:S02]  /*42dd0*/  STL.64 [R1+0x2460], R20 ;  /* 0x0024601401007387 */ /* 0x0001e40000100a00 */
[----:B0-----:R-:W-:Y:S02]  /*42de0*/  IMAD.MOV.U32 R20, RZ, RZ, R3 ;  /* 0x000000ffff147224 */ /* 0x001fe400078e0003 */
[----:B------:R-:W-:Y:S01]  /*42df0*/  IMAD.MOV.U32 R23, RZ, RZ, R2 ;  /* 0x000000ffff177224 */ /* 0x000fe200078e0002 */
[----:B------:R-:W4:Y:S01]  /*42e00*/  LDL.LU R3, [R1+0x2670] ;  /* 0x0026700001037983 */ /* 0x000f220000300800 */
[----:B---3--:R-:W-:Y:S01]  /*42e10*/  HMMA.16816.F32.BF16 R8, R4, R12, R8 ;  /* 0x0000000c0408723c */ /* 0x008fe20000041808 */
[----:B--2---:R-:W-:-:S02]  /*42e20*/  IMAD.MOV.U32 R22, RZ, RZ, R0 ;  /* 0x000000ffff167224 */ /* 0x004fc400078e0000 */
[----:B------:R-:W2:Y:S01]  /*42e30*/  LDL.LU R0, [R1+0x266c] ;  /* 0x00266c0001007983 */ /* 0x000ea20000300800 */
[----:B------:R-:W3:Y:S11]  /*42e40*/  LDL.LU R2, [R1+0x2668] ;  /* 0x0026680001027983 */ /* 0x000ef60000300800 */
[----:B------:R-:W-:Y:S08]  /*42e50*/  @!UPT UIADD3 URZ, URZ, URZ, URZ ;  /* 0x0000003f3f3ff290 */ /* 0x000ff0000fffe03f */
[----:B------:R-:W-:Y:S01]  /*42e60*/  STL.64 [R1+0x1b0], R8 ;  /* 0x0001b00801007387 */ /* 0x000fe20000100a00 */
[----:B------:R0:W-:Y:S02]  /*42e70*/  STL.64 [R1+0x1b8], R10 ;  /* 0x0001b80a01007387 */ /* 0x0001e40000100a00 */
[----:B------:R-:W2:Y:S02]  /*42e80*/  LDL.LU.64 R14, [R1+0x2660] ;  /* 0x00266000010e7983 */ /* 0x000ea40000300a00 */
[----:B0-----:R-:W-:Y:S02]  /*42e90*/  IMAD.MOV.U32 R11, RZ, RZ, R12 ;  /* 0x000000ffff0b7224 */ /* 0x001fe400078e000c */
[----:B------:R-:W-:Y:S02]  /*42ea0*/  IMAD.MOV.U32 R10, RZ, RZ, R13 ;  /* 0x000000ffff0a7224 */ /* 0x000fe400078e000d */
[----:B------:R-:W2:Y:S02]  /*42eb0*/  LDL.LU.64 R12, [R1+0x2658] ;  /* 0x00265800010c7983 */ /* 0x000ea40000300a00 */
[----:B--2---:R-:W-:Y:S11]  /*42ec0*/  HMMA.16816.F32.BF16 R12, R4, R16, R12 ;  /* 0x00000010040c723c */ /* 0x004ff6000004180c */
[----:B------:R-:W-:Y:S11]  /*42ed0*/  @!UPT UIADD3 URZ, URZ, URZ, URZ ;  /* 0x0000003f3f3ff290 */ /* 0x000ff6000fffe03f */
[----:B------:R-:W-:Y:S01]  /*42ee0*/  @!UPT UIADD3 URZ, URZ, URZ, URZ ;  /* 0x0000003f3f3ff290 */ /* 0x000fe2000fffe03f */
[----:B------:R0:W-:Y:S01]  /*42ef0*/  STL.64 [R1+0x1a0], R12 ;  /* 0x0001a00c01007387 */ /* 0x0001e20000100a00 */
[----:B------:R-:W-:Y:S03]  /*42f00*/  STL.64 [R1+0x1a8], R14 ;  /* 0x0001a80e01007387 */ /* 0x000fe60000100a00 */
[----:B0-----:R-:W4:Y:S01]  /*42f10*/  LDL.LU.64 R12, [R1+0x2650] ;  /* 0x00265000010c7983 */ /* 0x001f220000300a00 */
[----:B------:R0:W-:Y:S03]  /*42f20*/  STL.64 [R1+0x25f8], R16 ;  /* 0x0025f81001007387 */ /* 0x0001e60000100a00 */
[----:B0-----:R-:W2:Y:S01]  /*42f30*/  LDL.LU.64 R16, [R1+0x20] ;  /* 0x0000200001107983 */ /* 0x001ea20000300a00 */
[----:B------:R-:W-:-:S03]  /*42f40*/  IMAD.MOV.U32 R21, RZ, RZ, R28 ;  /* 0x000000ffff157224 */ /* 0x000fc600078e001c */
[----:B--2---:R0:W-:Y:S04]  /*42f50*/  STL.64 [R1+0x2648], R16 ;  /* 0x0026481001007387 */ /* 0x0041e80000100a00 */
[----:B0-----:R-:W2:Y:S01]  /*42f60*/  LDL.LU R16, [R1+0x550] ;  /* 0x0005500001107983 */ /* 0x001ea20000300800 */
[----:B------:R-:W2:Y:S02]  /*42f70*/  LDL.LU R17, [R1+0x554] ;  /* 0x0005540001117983 */ /* 0x000ea40000300800 */
[----:B------:R-:W2:Y:S02]  /*42f80*/  LDL.LU R18, [R1+0x558] ;  /* 0x0005580001127983 */ /* 0x000ea40000300800 */
[----:B------:R-:W2:Y:S01]  /*42f90*/  LDL.LU R19, [R1+0x55c] ;  /* 0x00055c0001137983 */ /* 0x000ea20000300800 */
[----:B----4-:R-:W-:Y:S01]  /*42fa0*/  HMMA.16816.F32.BF16 R24, R4, R12, R24 ;  /* 0x0000000c0418723c */ /* 0x010fe20000041818 */
[----:B------:R-:W-:-:S02]  /*42fb0*/  IMAD.MOV.U32 R9, RZ, RZ, R12 ;  /* 0x000000ffff097224 */ /* 0x000fc400078e000c */
[----:B------:R-:W-:Y:S11]  /*42fc0*/  IMAD.MOV.U32 R8, RZ, RZ, R13 ;  /* 0x000000ffff087224 */ /* 0x000ff600078e000d */
[----:B------:R-:W-:Y:S09]  /*42fd0*/  @!UPT UIADD3 URZ, URZ, URZ, URZ ;  /* 0x0000003f3f3ff290 */ /* 0x000ff2000fffe03f */
[----:B------:R0:W-:Y:S01]  /*42fe0*/  STL.64 [R1+0x190], R24 ;  /* 0x0001901801007387 */ /* 0x0001e20000100a00 */
[----:B------:R1:W-:Y:S03]  /*42ff0*/  STL.64 [R1+0x198], R26 ;  /* 0x0001981a01007387 */ /* 0x0003e60000100a00 */
[----:B0-----:R-:W4:Y:S01]  /*43000*/  LDL.LU R24, [R1+0x160] ;  /* 0x0001600001187983 */ /* 0x001f220000300800 */
[----:B------:R-:W4:Y:S02]  /*43010*/  LDL.LU R25, [R1+0x164] ;  /* 0x0001640001197983 */ /* 0x000f240000300800 */
[----:B-1----:R-:W4:Y:S02]  /*43020*/  LDL.LU R26, [R1+0x168] ;  /* 0x00016800011a7983 */ /* 0x002f240000300800 */
[----:B------:R-:W4:Y:S01]  /*43030*/  LDL.LU R27, [R1+0x16c] ;  /* 0x00016c00011b7983 */ /* 0x000f220000300800 */
[----:B------:R-:W4:Y:S01]  /*43040*/  LDL.LU.64 R12, [R1+0x10] ;  /* 0x00001000010c7983 */ /* 0x000f220000300a00 */
[----:B--2---:R-:W-:Y:S11]  /*43050*/  HMMA.16816.F32.BF16 R16, R4, R20, R16 ;  /* 0x000000140410723c */ /* 0x004ff60000041810 */
[----:B------:R-:W-:Y:S11]  /*43060*/  @!UPT UIADD3 URZ, URZ, URZ, URZ ;  /* 0x0000003f3f3ff290 */ /* 0x000ff6000fffe03f */
[----:B------:R-:W-:Y:S01]  /*43070*/  @!UPT UIADD3 URZ, URZ, URZ, URZ ;  /* 0x0000003f3f3ff290 */ /* 0x000fe2000fffe03f */
[----:B------:R0:W-:Y:S01]  /*43080*/  STL.64 [R1+0x180], R16 ;  /* 0x0001801001007387 */ /* 0x0001e20000100a00 */
[----:B------:R-:W-:Y:S03]  /*43090*/  STL.64 [R1+0x188], R18 ;  /* 0x0001881201007387 */ /* 0x000fe60000100a00 */
[----:B0-----:R-:W2:Y:S01]  /*430a0*/  LDL.LU.64 R16, [R1+0x2648] ;  /* 0x0026480001107983 */ /* 0x001ea20000300a00 */
[----:B------:R-:W-:Y:S02]  /*430b0*/  STL.64 [R1+0x25d8], R22 ;  /* 0x0025d81601007387 */ /* 0x000fe40000100a00 */
[----:B------:R0:W-:Y:S02]  /*430c0*/  STL.64 [R1+0x25d0], R20 ;  /* 0x0025d01401007387 */ /* 0x0001e40000100a00 */
[----:B0-----:R-:W2:Y:S01]  /*430d0*/  LDL.LU R20, [R1+0x170] ;  /* 0x0001700001147983 */ /* 0x001ea20000300800 */
[----:B------:R-:W2:Y:S02]  /*430e0*/  LDL.LU R21, [R1+0x174] ;  /* 0x0001740001157983 */ /* 0x000ea40000300800 */
[----:B---3--:R-:W-:-:S02]  /*430f0*/  IMAD.MOV.U32 R22, RZ, RZ, R2 ;  /* 0x000000ffff167224 */ /* 0x008fc400078e0002 */
[----:B------:R-:W-:-:S07]  /*43100*/  IMAD.MOV.U32 R23, RZ, RZ, R0 ;  /* 0x000000ffff177224 */ /* 0x000fce00078e0000 */
[----:B--2---:R-:W-:Y:S01]  /*43110*/  HMMA.16816.F32.BF16 R20, R4, R16, R20 ;  /* 0x000000100414723c */ /* 0x004fe20000041814 */
[----:B------:R-:W-:Y:S02]  /*43120*/  IMAD.MOV.U32 R2, RZ, RZ, R16 ;  /* 0x000000ffff027224 */ /* 0x000fe400078e0010 */
[----:B------:R-:W-:-:S04]  /*43130*/  IMAD.MOV.U32 R0, RZ, RZ, R17 ;  /* 0x000000ffff007224 */ /* 0x000fc800078e0011 */
[----:B------:R-:W-:Y:S02]  /*43140*/  IMAD.MOV.U32 R16, RZ, RZ, R11 ;  /* 0x000000ffff107224 */ /* 0x000fe400078e000b */
[----:B------:R-:W-:Y:S11]  /*43150*/  IMAD.MOV.U32 R17, RZ, RZ, R10 ;  /* 0x000000ffff117224 */ /* 0x000ff600078e000a */
[----:B------:R-:W-:Y:S03]  /*43160*/  @!UPT UIADD3 URZ, URZ, URZ, URZ ;  /* 0x0000003f3f3ff290 */ /* 0x000fe6000fffe03f */
[----:B------:R-:W-:Y:S01]  /*43170*/  STL.64 [R1+0x170], R20 ;  /* 0x0001701401007387 */ /* 0x000fe20000100a00 */
[----:B------:R-:W-:Y:S02]  /*43180*/  STL.64 [R1+0x178], R22 ;  /* 0x0001781601007387 */ /* 0x000fe40000100a00 */
[----:B------:R0:W-:Y:S02]  /*43190*/  STL.64 [R1+0x2628], R16 ;  /* 0x0026281001007387 */ /* 0x0001e40000100a00 */
[----:B0-----:R-:W2:Y:S01]  /*431a0*/  LDL.LU R16, [R1+0x150] ;  /* 0x0001500001107983 */ /* 0x001ea20000300800 */
[----:B------:R-:W2:Y:S02]  /*431b0*/  LDL.LU R17, [R1+0x154] ;  /* 0x0001540001117983 */ /* 0x000ea40000300800 */
[----:B------:R-:W2:Y:S02]  /*431c0*/  LDL.LU R18, [R1+0x158] ;  /* 0x0001580001127983 */ /* 0x000ea40000300800 */
[----:B------:R-:W2:Y:S02]  /*431d0*/  LDL.LU R19, [R1+0x15c] ;  /* 0x00015c0001137983 */ /* 0x000ea40000300800 */
[----:B------:R-:W-:-:S02]  /*431e0*/  IMAD.MOV.U32 R20, RZ, RZ, R9 ;  /* 0x000000ffff147224 */ /* 0x000fc400078e0009 */
[----:B------:R-:W-:Y:S02]  /*431f0*/  IMAD.MOV.U32 R21, RZ, RZ, R8 ;  /* 0x000000ffff157224 */ /* 0x000fe400078e0008 */
[----:B------:R-:W3:Y:S01]  /*43200*/  LDL.LU R8, [R1+0x4b0] ;  /* 0x0004b00001087983 */ /* 0x000ee20000300800 */
[----:B------:R-:W3:Y:S02]  /*43210*/  LDL.LU R9, [R1+0x4b4] ;  /* 0x0004b40001097983 */ /* 0x000ee40000300800 */
[----:B------:R-:W3:Y:S02]  /*43220*/  LDL.LU R10, [R1+0x4b8] ;  /* 0x0004b800010a7983 */ /* 0x000ee40000300800 */
[----:B------:R-:W3:Y:S01]  /*43230*/  LDL.LU R11, [R1+0x4bc] ;  /* 0x0004bc00010b7983 */ /* 0x000ee20000300800 */
[----:B------:R0:W-:Y:S04]  /*43240*/  STL.64 [R1+0x25f0], R20 ;  /* 0x0025f01401007387 */ /* 0x0001e80000100a00 */
[----:B0-----:R-:W2:Y:S01]  /*43250*/  LDL.LU R20, [R1+0x480] ;  /* 0x0004800001147983 */ /* 0x001ea20000300800 */
[----:B------:R-:W2:Y:S02]  /*43260*/  LDL.LU R21, [R1+0x484] ;  /* 0x0004840001157983 */ /* 0x000ea40000300800 */
[----:B------:R-:W2:Y:S02]  /*43270*/  LDL.LU R22, [R1+0x488] ;  /* 0x0004880001167983 */ /* 0x000ea40000300800 */
[----:B------:R-:W2:Y:S01]  /*43280*/  LDL.LU R23, [R1+0x48c] ;  /* 0x00048c0001177983 */ /* 0x000ea20000300800 */
[C---:B----4-:R-:W-:Y:S01]  /*43290*/  HMMA.16816.F32.BF16 R24, R4.reuse, R12, R24 ;  /* 0x0000000c0418723c */ /* 0x050fe20000041818 */
[----:B------:R-:W-:Y:S01]  /*432a0*/  IMAD.MOV.U32 R28, RZ, RZ, R13 ;  /* 0x000000ffff1c7224 */ /* 0x000fe200078e000d */
        /* <DEDUP_REMOVED lines=9> */
[----:B0-----:R-:W4:Y:S01]  /*43340*/  LDL.LU R27, [R1+0x2640] ;  /* 0x00264000011b7983 */ /* 0x001f220000300800 */
[----:B------:R-:W3:Y:S02]  /*43350*/  LDL.LU.64 R24, [R1+0x2638] ;  /* 0x0026380001187983 */ /* 0x000ee40000300a00 */
[----:B------:R-:W-:Y:S02]  /*43360*/  IMAD.MOV.U32 R26, RZ, RZ, R12 ;  /* 0x000000ffff1a7224 */ /* 0x000fe400078e000c */
[----:B------:R-:W2:Y:S02]  /*43370*/  LDL.LU.64 R12, [R1+0x2630] ;  /* 0x00263000010c7983 */ /* 0x000ea40000300a00 */
[----:B--2---:R-:W-:Y:S11]  /*43380*/  HMMA.16816.F32.BF16 R16, R4, R12, R16 ;  /* 0x0000000c0410723c */ /* 0x004ff60000041810 */
[----:B------:R-:W-:Y:S11]  /*43390*/  @!UPT UIADD3 URZ, URZ, URZ, URZ ;  /* 0x0000003f3f3ff290 */ /* 0x000ff6000fffe03f */
[----:B------:R-:W-:Y:S01]  /*433a0*/  @!UPT UIADD3 URZ, URZ, URZ, URZ ;  /* 0x0000003f3f3ff290 */ /* 0x000fe2000fffe03f */
[----:B------:R0:W-:Y:S01]  /*433b0*/  STL.64 [R1+0x150], R16 ;  /* 0x0001501001007387 */ /* 0x0001e20000100a00 */
[----:B------:R-:W-:Y:S03]  /*433c0*/  STL.64 [R1+0x158], R18 ;  /* 0x0001581201007387 */ /* 0x000fe60000100a00 */
[----:B0-----:R-:W2:Y:S01]  /*433d0*/  LDL.LU.64 R16, [R1+0x2628] ;  /* 0x0026280001107983 */ /* 0x001ea20000300a00 */
[----:B------:R0:W-:Y:S03]  /*433e0*/  STL.64 [R1+0x25b0], R12 ;  /* 0x0025b00c01007387 */ /* 0x0001e60000100a00 */
[----:B0-----:R-:W2:Y:S01]  /*433f0*/  LDL.LU R12, [R1+0xa0] ;  /* 0x0000a000010c7983 */ /* 0x001ea20000300800 */
[----:B------:R-:W2:Y:S02]  /*43400*/  LDL.LU R13, [R1+0xa4] ;  /* 0x0000a400010d7983 */ /* 0x000ea40000300800 */
[----:B------:R-:W2:Y:S02]  /*43410*/  LDL.LU R14, [R1+0xa8] ;  /* 0x0000a800010e7983 */ /* 0x000ea40000300800 */
[----:B------:R-:W-:-:S02]  /*43420*/  IMAD.MOV.U32 R15, RZ, RZ, R3 ;  /* 0x000000ffff0f7224 */ /* 0x000fc400078e0003 */
[----:B------:R-:W3:Y:S04]  /*43430*/  LDL.LU R3, [R1+0x2620] ;  /* 0x0026200001037983 */ /* 0x000ee80000300800 */
[----:B--2---:R-:W-:Y:S01]  /*43440*/  STL.64 [R1+0x25c8], R14 ;  /* 0x0025c80e01007387 */ /* 0x004fe20000100a00 */
[----:B------:R0:W-:Y:S03]  /*43450*/  STL.64 [R1+0x25c0], R12 ;  /* 0x0025c00c01007387 */ /* 0x0001e60000100a00 */
[----:B0-----:R-:W2:Y:S01]  /*43460*/  LDL.LU R12, [R1+0xb0] ;  /* 0x0000b000010c7983 */ /* 0x001ea20000300800 */
[----:B------:R-:W2:Y:S02]  /*43470*/  LDL.LU R13, [R1+0xb4] ;  /* 0x0000b400010d7983 */ /* 0x000ea40000300800 */
[----:B------:R-:W2:Y:S02]  /*43480*/  LDL.LU R14, [R1+0xb8] ;  /* 0x0000b800010e7983 */ /* 0x000ea40000300800 */
[----:B------:R-:W2:Y:S01]  /*43490*/  LDL.LU R15, [R1+0xbc] ;  /* 0x0000bc00010f7983 */ /* 0x000ea20000300800 */
[----:B---3--:R-:W-:Y:S01]  /*434a0*/  HMMA.16816.F32.BF16 R4, R4, R24, R8 ;  /* 0x000000180404723c */ /* 0x008fe20000041808 */
[----:B--2---:R-:W-:Y:S01]  /*434b0*/  STL.64 [R1+0x25e8], R14 ;  /* 0x0025e80e01007387 */ /* 0x004fe20000100a00 */
[----:B------:R0:W-:Y:S03]  /*434c0*/  STL.64 [R1+0x25e0], R12 ;  /* 0x0025e00c01007387 */ /* 0x0001e60000100a00 */
[----:B0-----:R-:W2:Y:S01]  /*434d0*/  LDL.LU R12, [R1+0xc0] ;  /* 0x0000c000010c7983 */ /* 0x001ea20000300800 */
[----:B------:R-:W2:Y:S02]  /*434e0*/  LDL.LU R13, [R1+0xc4] ;  /* 0x0000c400010d7983 */ /* 0x000ea40000300800 */
[----:B------:R-:W2:Y:S02]  /*434f0*/  LDL.LU R14, [R1+0xc8] ;  /* 0x0000c800010e7983 */ /* 0x000ea40000300800 */
[----:B------:R-:W3:Y:S01]  /*43500*/  LDL.LU.64 R10, [R1+0x2618] ;  /* 0x00261800010a7983 */ /* 0x000ee20000300a00 */
[----:B------:R-:W3:Y:S11]  /*43510*/  LDL.LU.64 R8, [R1+0x2610] ;  /* 0x0026100001087983 */ /* 0x000ef60000300a00 */
[----:B------:R-:W-:Y:S01]  /*43520*/  @!UPT UIADD3 URZ, URZ, URZ, URZ ;  /* 0x0000003f3f3ff290 */ /* 0x000fe2000fffe03f */
[----:B------:R0:W-:Y:S02]  /*43530*/  STL.64 [R1+0xf0], R4 ;  /* 0x0000f00401007387 */ /* 0x0001e40000100a00 */
[----:B------:R-:W-:Y:S02]  /*43540*/  STL.64 [R1+0xf8], R6 ;  /* 0x0000f80601007387 */ /* 0x000fe40000100a00 */
[----:B0-----:R-:W-:Y:S01]  /*43550*/  IMAD.MOV.U32 R5, RZ, RZ, R0 ;  /* 0x000000ffff057224 */ /* 0x001fe200078e0000 */
[----:B---3--:R-:W-:Y:S01]  /*43560*/  HMMA.16816.F32.BF16 R16, R8, R16, R20 ;  /* 0x000000100810723c */ /* 0x008fe20000041814 */
[----:B------:R-:W3:Y:S01]  /*43570*/  LDL.LU.64 R22, [R1+0x2608] ;  /* 0x0026080001167983 */ /* 0x000ee20000300a00 */
[----:B------:R-:W3:Y:S11]  /*43580*/  LDL.LU.64 R20, [R1+0x2600] ;  /* 0x0026000001147983 */ /* 0x000ef60000300a00 */
[----:B------:R-:W-:Y:S10]  /*43590*/  @!UPT UIADD3 URZ, URZ, URZ, URZ ;  /* 0x0000003f3f3ff290 */ /* 0x000ff4000fffe03f */
[----:B------:R0:W-:Y:S01]  /*435a0*/  STL [R1+0xe0], R16 ;  /* 0x0000e01001007387 */ /* 0x0001e20000100800 */
[----:B------:R-:W-:-:S03]  /*435b0*/  IMAD.MOV.U32 R0, RZ, RZ, R17 ;  /* 0x000000ffff007224 */ /* 0x000fc600078e0011 */
[----:B0-----:R-:W3:Y:S01]  /*435c0*/  LDL.LU.64 R16, [R1+0x25f8] ;  /* 0x0025f80001107983 */ /* 0x001ee20000300a00 */
[----:B------:R-:W-:Y:S02]  /*435d0*/  IMAD.MOV.U32 R4, RZ, RZ, R2 ;  /* 0x000000ffff047224 */ /* 0x000fe400078e0002 */
[----:B------:R-:W-:Y:S02]  /*435e0*/  IMAD.MOV.U32 R15, RZ, RZ, R3 ;  /* 0x000000ffff0f7224 */ /* 0x000fe400078e0003 */
[----:B------:R-:W-:Y:S02]  /*435f0*/  IMAD.MOV.U32 R2, RZ, RZ, R19 ;  /* 0x000000ffff027224 */ /* 0x000fe400078e0013 */
[----:B------:R-:W-:-:S03]  /*43600*/  IMAD.MOV.U32 R3, RZ, RZ, R18 ;  /* 0x000000ffff037224 */ /* 0x000fc600078e0012 */
[----:B------:R-:W-:Y:S02]  /*43610*/  STL [R1+0x2214], R2 ;  /* 0x0022140201007387 */ /* 0x000fe40000100800 */
[----:B------:R-:W-:Y:S02]  /*43620*/  STL [R1+0x2210], R3 ;  /* 0x0022100301007387 */ /* 0x000fe40000100800 */
[----:B------:R-:W-:Y:S01]  /*43630*/  STL [R1+0x220c], R0 ;  /* 0x00220c0001007387 */ /* 0x000fe20000100800 */
[C---:B---3--:R-:W-:Y:S01]  /*43640*/  HMMA.16816.F32.BF16 R16, R8.reuse, R16, R20 ;  /* 0x000000100810723c */ /* 0x048fe20000041814 */
[----:B------:R-:W2:Y:S11]  /*43650*/  LDL.LU.64 R20, [R1+0x25f0] ;  /* 0x0025f00001147983 */ /* 0x000eb60000300a00 */
[----:B------:R-:W-:Y:S11]  /*43660*/  @!UPT UIADD3 URZ, URZ, URZ, URZ ;  /* 0x0000003f3f3ff290 */ /* 0x000ff6000fffe03f */
        /* <DEDUP_REMOVED lines=10> */
[----:B------:R0:W-:Y:S01]  /*43710*/  STL [R1+0xc0], R20 ;  /* 0x0000c01401007387 */ /* 0x0001e20000100800 */
[----:B------:R-:W-:Y:S02]  /*43720*/  IMAD.MOV.U32 R3, RZ, RZ, R22 ;  /* 0x000000ffff037224 */ /* 0x000fe400078e0016 */
[----:B------:R-:W-:Y:S02]  /*43730*/  IMAD.MOV.U32 R0, RZ, RZ, R23 ;  /* 0x000000ffff007224 */ /* 0x000fe400078e0017 */
[----:B------:R-:W-:Y:S01]  /*43740*/  IMAD.MOV.U32 R2, RZ, RZ, R21 ;  /* 0x000000ffff027224 */ /* 0x000fe200078e0015 */
[----:B------:R-:W2:Y:S04]  /*43750*/  LDL.LU.64 R22, [R1+0x25d8] ;  /* 0x0025d80001167983 */ /* 0x000ea80000300a00 */
[----:B0-----:R-:W2:Y:S01]  /*43760*/  LDL.LU.64 R20, [R1+0x25d0] ;  /* 0x0025d00001147983 */ /* 0x001ea20000300a00 */
[----:B------:R-:W-:Y:S02]  /*43770*/  STL [R1+0x2228], R0 ;  /* 0x0022280001007387 */ /* 0x000fe40000100800 */
[----:B------:R-:W-:Y:S02]  /*43780*/  STL [R1+0x2224], R3 ;  /* 0x0022240301007387 */ /* 0x000fe40000100800 */
        /* <DEDUP_REMOVED lines=11> */
[----:B------:R-:W3:Y:S01]  /*43840*/  LDL.LU R26, [R1+0x25bc] ;  /* 0x0025bc00011a7983 */ /* 0x000ee20000300800 */
[----:B------:R-:W3:Y:S01]  /*43850*/  LDL.LU R28, [R1+0x25b8] ;  /* 0x0025b800011c7983 */ /* 0x000ee20000300800 */
[----:B--2---:R-:W-:Y:S02]  /*43860*/  HMMA.16816.F32.BF16 R4, R8, R4, R12 ;  /* 0x000000040804723c */ /* 0x004fe4000004180c */
[----:B------:R-:W2:Y:S11]  /*43870*/  LDL.LU.64 R12, [R1+0x25b0] ;  /* 0x0025b000010c7983 */ /* 0x000eb60000300a00 */
[----:B------:R-:W-:Y:S10]  /*43880*/  @!UPT UIADD3 URZ, URZ, URZ, URZ ;  /* 0x0000003f3f3ff290 */ /* 0x000ff4000fffe03f */
[----:B------:R0:W-:Y:S01]  /*43890*/  STL [R1+0xa0], R4 ;  /* 0x0000a00401007387 */ /* 0x0001e20000100800 */
[----:B------:R-:W-:Y:S02]  /*438a0*/  IMAD.MOV.U32 R0, RZ, RZ, R5 ;  /* 0x000000ffff007224 */ /* 0x000fe400078e0005 */
[----:B------:R-:W-:Y:S02]  /*438b0*/  IMAD.MOV.U32 R3, RZ, RZ, R6 ;  /* 0x000000ffff037224 */ /* 0x000fe400078e0006 */
[----:B------:R-:W-:Y:S01]  /*438c0*/  IMAD.MOV.U32 R2, RZ, RZ, R7 ;  /* 0x000000ffff027224 */ /* 0x000fe200078e0007 */
[----:B0-----:R-:W2:Y:S01]  /*438d0*/  LDL.LU R4, [R1+0x210] ;  /* 0x0002100001047983 */ /* 0x001ea20000300800 */
[----:B------:R-:W2:Y:S02]  /*438e0*/  LDL.LU R5, [R1+0x214] ;  /* 0x0002140001057983 */ /* 0x000ea40000300800 */
[----:B------:R-:W2:Y:S02]  /*438f0*/  LDL.LU R6, [R1+0x218] ;  /* 0x0002180001067983 */ /* 0x000ea40000300800 */
[----:B------:R-:W2:Y:S02]  /*43900*/  LDL.LU R7, [R1+0x21c] ;  /* 0x00021c0001077983 */ /* 0x000ea40000300800 */
[----:B--2---:R4:W-:Y:S01]  /*43910*/  STL.64 [R1+0x24a0], R6 ;  /* 0x0024a00601007387 */ /* 0x0049e20000100a00 */
[----:B------:R3:W-:Y:S02]  /*43920*/  STL.64 [R1+0x2498], R4 ;  /* 0x0024980401007387 */ /* 0x0007e40000100a00 */
[----:B----4-:R-:W-:-:S02]  /*43930*/  IMAD.MOV.U32 R6, RZ, RZ, R27 ;  /* 0x000000ffff067224 */ /* 0x010fc400078e001b */
[----:B---3--:R-:W-:Y:S02]  /*43940*/  IMAD.MOV.U32 R4, RZ, RZ, R28 ;  /* 0x000000ffff047224 */ /* 0x008fe400078e001c */
[----:B------:R-:W-:Y:S01]  /*43950*/  IMAD.MOV.U32 R7, RZ, RZ, R29 ;  /* 0x000000ffff077224 */ /* 0x000fe200078e001d */
[----:B------:R-:W2:Y:S01]  /*43960*/  LDL.LU R28, [R1+0x25ac] ;  /* 0x0025ac00011c7983 */ /* 0x000ea20000300800 */
[----:B------:R-:W-:Y:S02]  /*43970*/  IMAD.MOV.U32 R5, RZ, RZ, R26 ;  /* 0x000000ffff057224 */ /* 0x000fe400078e001a */
[----:B------:R-:W3:Y:S02]  /*43980*/  LDL.LU R26, [R1+0x25a8] ;  /* 0x0025a800011a7983 */ /* 0x000ee40000300800 */
[----:B------:R-:W4:Y:S01]  /*43990*/  LDL.LU R27, [R1+0x25a4] ;  /* 0x0025a400011b7983 */ /* 0x000f220000300800 */
[----:B------:R-:W2:Y:S01]  /*439a0*/  LDL.LU R29, [R1+0x25a0] ;  /* 0x0025a000011d7983 */ /* 0x000ea20000300800 */
[----:B------:R0:W-:Y:S02]  /*439b0*/  STL.64 [R1+0x24b0], R6 ;  /* 0x0024b00601007387 */ /* 0x0001e40000100a00 */
[----:B------:R1:W-:Y:S01]  /*439c0*/  STL.64 [R1+0x24a8], R4 ;  /* 0x0024a80401007387 */ /* 0x0003e20000100a00 */
[----:B0-----:R-:W2:Y:S04]  /*439d0*/  LDL R6, [R1+0x58] ;  /* 0x0000580001067983 */ /* 0x001ea80000100800 */
[----:B------:R-:W2:Y:S04]  /*439e0*/  LDL R7, [R1+0x5c] ;  /* 0x00005c0001077983 */ /* 0x000ea80000100800 */
[----:B--2---:R0:W-:Y:S01]  /*439f0*/  STL.64 [R1+0x2550], R6 ;  /* 0x0025500601007387 */ /* 0x0041e20000100a00 */
[----:B-1----:R-:W2:Y:S02]  /*43a00*/  LDL.LU R4, [R1+0x90] ;  /* 0x0000900001047983 */ /* 0x002ea40000300800 */
[----:B------:R-:W2:Y:S01]  /*43a10*/  LDL.LU R5, [R1+0x94] ;  /* 0x0000940001057983 */ /* 0x000ea20000300800 */
[----:B0-----:R-:W2:Y:S01]  /*43a20*/  LDL.LU R6, [R1+0x98] ;  /* 0x0000980001067983 */ /* 0x001ea20000300800 */
[----:B------:R-:W2:Y:S02]  /*43a30*/  LDL.LU R7, [R1+0x9c] ;  /* 0x00009c0001077983 */ /* 0x000ea40000300800 */
[----:B------:R-:W-:Y:S02]  /*43a40*/  STL [R1+0x2234], R2 ;  /* 0x0022340201007387 */ /* 0x000fe40000100800 */
[----:B------:R0:W-:Y:S02]  /*43a50*/  STL [R1+0x2230], R3 ;  /* 0x0022300301007387 */ /* 0x0001e40000100800 */
[----:B0-----:R-:W3:Y:S01]  /*43a60*/  LDL R3, [R1+0x510] ;  /* 0x0005100001037983 */ /* 0x001ee20000100800 */
[----:B------:R-:W-:Y:S01]  /*43a70*/  STL [R1+0x222c], R0 ;  /* 0x00222c0001007387 */ /* 0x000fe20000100800 */
[C---:B--2---:R-:W-:Y:S08]  /*43a80*/  HMMA.16816.F32.BF16 R20, R8.reuse, R20, R4 ;  /* 0x000000140814723c */ /* 0x044ff00000041804 */
[----:B------:R-:W-:Y:S11]  /*43a90*/  HMMA.16816.F32.BF16 R4, R8, R12, R16 ;  /* 0x0000000c0804723c */ /* 0x000ff60000041810 */
[----:B------:R-:W-:Y:S11]  /*43aa0*/  @!UPT UIADD3 URZ, URZ, URZ, URZ ;  /* 0x0000003f3f3ff290 */ /* 0x000ff6000fffe03f */
[----:B------:R-:W-:Y:S01]  /*43ab0*/  @!UPT UIADD3 URZ, URZ, URZ, URZ ;  /* 0x0000003f3f3ff290 */ /* 0x000fe2000fffe03f */
[----:B------:R-:W-:Y:S01]  /*43ac0*/  STL.64 [R1+0x80], R4 ;  /* 0x0000800401007387 */ /* 0x000fe20000100a00 */
[----:B------:R-:W-:Y:S02]  /*43ad0*/  STL.64 [R1+0x90], R20 ;  /* 0x0000901401007387 */ /* 0x000fe40000100a00 */
[----:B------:R-:W-:Y:S02]  /*43ae0*/  STL.64 [R1+0x98], R22 ;  /* 0x0000981601007387 */ /* 0x000fe40000100a00 */
[----:B------:R-:W-:Y:S01]  /*43af0*/  STL [R1+0x88], R6 ;  /* 0x0000880601007387 */ /* 0x000fe20000100800 */
[----:B------:R-:W2:Y:S01]  /*43b00*/  LDL.LU R16, [R1+0x250] ;  /* 0x0002500001107983 */ /* 0x000ea20000300800 */
[----:B---3--:R-:W-:Y:S02]  /*43b10*/  IMAD.MOV.U32 R18, RZ, RZ, R26 ;  /* 0x000000ffff127224 */ /* 0x008fe400078e001a */
[----:B------:R-:W-:Y:S02]  /*43b20*/  IMAD.MOV.U32 R19, RZ, RZ, R28 ;  /* 0x000000ffff137224 */ /* 0x000fe400078e001c */
[----:B----4-:R-:W-:-:S02]  /*43b30*/  IMAD.MOV.U32 R17, RZ, RZ, R27 ;  /* 0x000000ffff117224 */ /* 0x010fc400078e001b */
[----:B------:R-:W3:Y:S01]  /*43b40*/  LDL.LU R27, [R1+0x259c] ;  /* 0x00259c00011b7983 */ /* 0x000ee20000300800 */
[----:B------:R-:W4:Y:S02]  /*43b50*/  LDL.LU R26, [R1+0x2598] ;  /* 0x00259800011a7983 */ /* 0x000f240000300800 */
[----:B------:R-:W3:Y:S02]  /*43b60*/  LDL.LU R28, [R1+0x2594] ;  /* 0x00259400011c7983 */ /* 0x000ee40000300800 */
[----:B------:R0:W-:Y:S01]  /*43b70*/  STL.64 [R1+0x24f0], R18 ;  /* 0x0024f01201007387 */ /* 0x0001e20000100a00 */
[----:B--2---:R3:W-:Y:S01]  /*43b80*/  STL.64 [R1+0x24e8], R16 ;  /* 0x0024e81001007387 */ /* 0x0047e20000100a00 */
[----:B0-----:R-:W2:Y:S02]  /*43b90*/  LDL.64 R18, [R1+0x8] ;  /* 0x0000080001127983 */ /* 0x001ea40000100a00 */
[----:B---3--:R-:W-:Y:S01]  /*43ba0*/  IMAD.MOV.U32 R17, RZ, RZ, R27 ;  /* 0x000000ffff117224 */ /* 0x008fe200078e001b */
[----:B--2---:R4:W-:Y:S01]  /*43bb0*/  STL.64 [R1+0x2500], R18 ;  /* 0x0025001201007387 */ /* 0x0049e20000100a00 */
[----:B------:R-:W2:Y:S02]  /*43bc0*/  LDL.LU R16, [R1+0x300] ;  /* 0x0003000001107983 */ /* 0x000ea40000300800 */
[----:B------:R-:W3:Y:S02]  /*43bd0*/  LDL.LU R27, [R1+0x2590] ;  /* 0x00259000011b7983 */ /* 0x000ee40000300800 */
[----:B----4-:R-:W-:-:S02]  /*43be0*/  IMAD.MOV.U32 R18, RZ, RZ, R26 ;  /* 0x000000ffff127224 */ /* 0x010fc400078e001a */
[----:B------:R-:W-:Y:S01]  /*43bf0*/  IMAD.MOV.U32 R19, RZ, RZ, R28 ;  /* 0x000000ffff137224 */ /* 0x000fe200078e001c */
[----:B------:R-:W4:Y:S01]  /*43c00*/  LDL.LU R26, [R1+0x258c] ;  /* 0x00258c00011a7983 */ /* 0x000f220000300800 */
[----:B------:R-:W2:Y:S02]  /*43c10*/  LDL.LU R28, [R1+0x2588] ;  /* 0x00258800011c7983 */ /* 0x000ea40000300800 */
[----:B------:R-:W2:Y:S02]  /*43c20*/  LDL.LU R12, [R1+0x70] ;  /* 0x00007000010c7983 */ /* 0x000ea40000300800 */
[----:B------:R-:W2:Y:S01]  /*43c30*/  LDL.LU R13, [R1+0x74] ;  /* 0x00007400010d7983 */ /* 0x000ea20000300800 */
[----:B------:R-:W2:Y:S01]  /*43c40*/  LDL.LU R14, [R1+0x78] ;  /* 0x00007800010e7983 */ /* 0x000ea20000300800 */
[----:B------:R-:W2:Y:S02]  /*43c50*/  LDL.LU R15, [R1+0x7c] ;  /* 0x00007c00010f7983 */ /* 0x000ea40000300800 */
[----:B------:R-:W2:Y:S02]  /*43c60*/  LDL.64 R22, [R1+0x48] ;  /* 0x0000480001167983 */ /* 0x000ea40000100a00 */
[----:B------:R-:W-:Y:S01]  /*43c70*/  IMAD.MOV.U32 R2, RZ, RZ, R7 ;  /* 0x000000ffff027224 */ /* 0x000fe200078e0007 */
[----:B--2---:R-:W-:Y:S01]  /*43c80*/  STL.64 [R1+0x2548], R22 ;  /* 0x0025481601007387 */ /* 0x004fe20000100a00 */
[----:B------:R0:W-:Y:S02]  /*43c90*/  STL.64 [R1+0x2510], R18 ;  /* 0x0025101201007387 */ /* 0x0001e40000100a00 */
[----:B------:R-:W-:Y:S02]  /*43ca0*/  STL.64 [R1+0x2508], R16 ;  /* 0x0025081001007387 */ /* 0x000fe40000100a00 */
[----:B------:R-:W2:Y:S01]  /*43cb0*/  LDL R6, [R1+0x68] ;  /* 0x0000680001067983 */ /* 0x000ea20000100800 */
[----:B------:R-:W2:Y:S04]  /*43cc0*/  LDL R7, [R1+0x6c] ;  /* 0x00006c0001077983 */ /* 0x000ea80000100800 */
[----:B0-----:R-:W2:Y:S04]  /*43cd0*/  LDL R18, [R1+0x28] ;  /* 0x0000280001127983 */ /* 0x001ea80000100800 */
[----:B------:R-:W2:Y:S01]  /*43ce0*/  LDL R19, [R1+0x2c] ;  /* 0x00002c0001137983 */ /* 0x000ea20000100800 */
[----:B------:R-:W2:Y:S02]  /*43cf0*/  LDL.LU R20, [R1+0x340] ;  /* 0x0003400001147983 */ /* 0x000ea40000300800 */
[----:B------:R-:W2:Y:S02]  /*43d00*/  LDL.LU R21, [R1+0x344] ;  /* 0x0003440001157983 */ /* 0x000ea40000300800 */
[----:B------:R-:W2:Y:S01]  /*43d10*/  LDL.LU R22, [R1+0x348] ;  /* 0x0003480001167983 */ /* 0x000ea20000300800 */
[----:B------:R-:W2:Y:S01]  /*43d20*/  LDL.LU R23, [R1+0x34c] ;  /* 0x00034c0001177983 */ /* 0x000ea20000300800 */
[----:B------:R-:W-:Y:S03]  /*43d30*/  HMMA.16816.F32.BF16 R8, R8, R24, R12 ;  /* 0x000000180808723c */ /* 0x000fe6000004180c */
[----:B--2---:R-:W-:Y:S01]  /*43d40*/  STL.64 [R1+0x2560], R22 ;  /* 0x0025601601007387 */ /* 0x004fe20000100a00 */
[----:B------:R0:W-:Y:S03]  /*43d50*/  STL.64 [R1+0x2558], R20 ;  /* 0x0025581401007387 */ /* 0x0001e60000100a00 */
[----:B0-----:R-:W2:Y:S01]  /*43d60*/  LDL.LU R20, [R1+0x350] ;  /* 0x0003500001147983 */ /* 0x001ea20000300800 */
[----:B------:R-:W2:Y:S02]  /*43d70*/  LDL.LU R21, [R1+0x354] ;  /* 0x0003540001157983 */ /* 0x000ea40000300800 */
[----:B------:R-:W2:Y:S02]  /*43d80*/  LDL.LU R22, [R1+0x358] ;  /* 0x0003580001167983 */ /* 0x000ea40000300800 */
[----:B------:R-:W2:Y:S01]  /*43d90*/  LDL.LU R23, [R1+0x35c] ;  /* 0x00035c0001177983 */ /* 0x000ea20000300800 */
[----:B------:R4:W-:Y:S01]  /*43da0*/  STL.64 [R1+0x2528], R18 ;  /* 0x0025281201007387 */ /* 0x0009e20000100a00 */
[----:B------:R-:W2:Y:S02]  /*43db0*/  LDL.LU R16, [R1+0x320] ;  /* 0x0003200001107983 */ /* 0x000ea40000300800 */
[----:B------:R-:W2:Y:S02]  /*43dc0*/  LDL.LU R17, [R1+0x324] ;  /* 0x0003240001117983 */ /* 0x000ea40000300800 */
[----:B----4-:R-:W-:-:S02]  /*43dd0*/  IMAD.MOV.U32 R18, RZ, RZ, R26 ;  /* 0x000000ffff127224 */ /* 0x010fc400078e001a */
[----:B---3--:R-:W-:Y:S01]  /*43de0*/  IMAD.MOV.U32 R19, RZ, RZ, R27 ;  /* 0x000000ffff137224 */ /* 0x008fe200078e001b */
[----:B------:R-:W3:Y:S01]  /*43df0*/  LDL.LU R26, [R1+0x2584] ;  /* 0x00258400011a7983 */ /* 0x000ee20000300800 */
[----:B------:R-:W3:Y:S03]  /*43e00*/  LDL.LU R27, [R1+0x2580] ;  /* 0x00258000011b7983 */ /* 0x000ee60000300800 */
[----:B------:R-:W-:Y:S04]  /*43e10*/  STL.64 [R1+0x2540], R18 ;  /* 0x0025401201007387 */ /* 0x000fe80000100a00 */
[----:B--2---:R0:W-:Y:S04]  /*43e20*/  STL.64 [R1+0x2538], R16 ;  /* 0x0025381001007387 */ /* 0x0041e80000100a00 */
[----:B0-----:R-:W2:Y:S01]  /*43e30*/  LDL.LU R16, [R1+0x330] ;  /* 0x0003300001107983 */ /* 0x001ea20000300800 */
[----:B------:R-:W2:Y:S02]  /*43e40*/  LDL.LU R17, [R1+0x334] ;  /* 0x0003340001117983 */ /* 0x000ea40000300800 */
[----:B------:R-:W2:Y:S02]  /*43e50*/  LDL.LU R18, [R1+0x338] ;  /* 0x0003380001127983 */ /* 0x000ea40000300800 */
[----:B------:R-:W-:Y:S01]  /*43e60*/  STL [R1+0x23d0], R2 ;  /* 0x0023d00201007387 */ /* 0x000fe20000100800 */
[----:B------:R-:W4:Y:S01]  /*43e70*/  LDL.LU.64 R14, [R1+0x2578] ;  /* 0x00257800010e7983 */ /* 0x000f220000300a00 */
[----:B------:R-:W4:Y:S02]  /*43e80*/  LDL.LU.64 R12, [R1+0x2570] ;  /* 0x00257000010c7983 */ /* 0x000f240000300a00 */
[----:B------:R-:W-:Y:S02]  /*43e90*/  STL.64 [R1+0x70], R8 ;  /* 0x0000700801007387 */ /* 0x000fe40000100a00 */
[----:B------:R-:W-:Y:S01]  /*43ea0*/  STL [R1+0x78], R10 ;  /* 0x0000780a01007387 */ /* 0x000fe20000100800 */
[----:B---3--:R0:W-:Y:S01]  /*43eb0*/  STL.64 [R1+0x24f8], R26 ;  /* 0x0024f81a01007387 */ /* 0x0081e20000100a00 */
[----:B------:R-:W3:Y:S02]  /*43ec0*/  LDL.LU R24, [R1+0x2f0] ;  /* 0x0002f00001187983 */ /* 0x000ee40000300800 */
[----:B------:R-:W3:Y:S02]  /*43ed0*/  LDL.LU R25, [R1+0x2f4] ;  /* 0x0002f40001197983 */ /* 0x000ee40000300800 */
[----:B0-----:R-:W-:-:S02]  /*43ee0*/  IMAD.MOV.U32 R26, RZ, RZ, R29 ;  /* 0x000000ffff1a7224 */ /* 0x001fc400078e001d */
[----:B------:R-:W2:Y:S01]  /*43ef0*/  LDL.LU R29, [R1+0x2568] ;  /* 0x00256800011d7983 */ /* 0x000ea20000300800 */
[----:B------:R-:W2:Y:S02]  /*43f00*/  LDL.LU R27, [R1+0x2fc] ;  /* 0x0002fc00011b7983 */ /* 0x000ea40000300800 */
[----:B------:R-:W-:Y:S02]  /*43f10*/  IMAD.MOV.U32 R19, RZ, RZ, R28 ;  /* 0x000000ffff137224 */ /* 0x000fe400078e001c */
[----:B------:R-:W-:Y:S01]  /*43f20*/  IMAD.MOV.U32 R28, RZ, RZ, R11 ;  /* 0x000000ffff1c7224 */ /* 0x000fe200078e000b */
[----:B----4-:R-:W-:Y:S01]  /*43f30*/  HMMA.16816.F32.BF16 R4, R12, R6, R20 ;  /* 0x000000060c04723c */ /* 0x010fe20000041814 */
[----:B--2---:R-:W-:Y:S01]  /*43f40*/  STL.64 [R1+0x2520], R26 ;  /* 0x0025201a01007387 */ /* 0x004fe20000100a00 */
[----:B---3--:R0:W-:Y:S03]  /*43f50*/  STL.64 [R1+0x2518], R24 ;  /* 0x0025181801007387 */ /* 0x0081e60000100a00 */
[----:B0-----:R-:W2:Y:S01]  /*43f60*/  LDL.LU R24, [R1+0x310] ;  /* 0x0003100001187983 */ /* 0x001ea20000300800 */
[----:B------:R-:W2:Y:S02]  /*43f70*/  LDL.LU R25, [R1+0x314] ;  /* 0x0003140001197983 */ /* 0x000ea40000300800 */
[----:B------:R-:W2:Y:S02]  /*43f80*/  LDL.LU R26, [R1+0x318] ;  /* 0x00031800011a7983 */ /* 0x000ea40000300800 */
[----:B------:R-:W3:Y:S01]  /*43f90*/  LDL.64 R10, [R1+0x18] ;  /* 0x00001800010a7983 */ /* 0x000ee20000100a00 */
[----:B------:R-:W-:Y:S01]  /*43fa0*/  STL [R1+0x23e8], R28 ;  /* 0x0023e81c01007387 */ /* 0x000fe20000100800 */
[----:B------:R-:W4:Y:S02]  /*43fb0*/  LDL.LU.64 R22, [R1+0x2560] ;  /* 0x0025600001167983 */ /* 0x000f240000300a00 */
[----:B------:R-:W4:Y:S09]  /*43fc0*/  LDL.LU.64 R20, [R1+0x2558] ;  /* 0x0025580001147983 */ /* 0x000f320000300a00 */
[----:B------:R-:W-:Y:S01]  /*43fd0*/  STL.64 [R1+0x760], R4 ;  /* 0x0007600401007387 */ /* 0x000fe20000100a00 */
[----:B------:R0:W-:Y:S04]  /*43fe0*/  STL.64 [R1+0x768], R6 ;  /* 0x0007680601007387 */ /* 0x0001e80000100a00 */
[----:B0-----:R-:W4:Y:S01]  /*43ff0*/  LDL.LU.64 R6, [R1+0x2550] ;  /* 0x0025500001067983 */ /* 0x001f220000300a00 */
[----:B------:R-:W-:-:S02]  /*44000*/  IMAD.MOV.U32 R27, RZ, RZ, R29 ;  /* 0x000000ffff1b7224 */ /* 0x000fc400078e001d */
[----:B------:R-:W-:-:S05]  /*44010*/  IMAD.MOV.U32 R29, RZ, RZ, R4 ;  /* 0x000000ffff1d7224 */ /* 0x000fca00078e0004 */
[----:B------:R-:W-:Y:S01]  /*44020*/  STL [R1+0x1ee4], R29 ;  /* 0x001ee41d01007387 */ /* 0x000fe20000100800 */
[C---:B----4-:R-:W-:Y:S11]  /*44030*/  HMMA.16816.F32.BF16 R20, R12.reuse, R6, R20 ;  /* 0x000000060c14723c */ /* 0x050ff60000041814 */
[----:B------:R-:W-:Y:S11]  /*44040*/  @!UPT UIADD3 URZ, URZ, URZ, URZ ;  /* 0x0000003f3f3ff290 */ /* 0x000ff6000fffe03f */
[----:B------:R-:W-:Y:S01]  /*44050*/  @!UPT UIADD3 URZ, URZ, URZ, URZ ;  /* 0x0000003f3f3ff290 */ /* 0x000fe2000fffe03f */
[----:B------:R-:W-:Y:S01]  /*44060*/  STL.64 [R1+0x750], R20 ;  /* 0x0007501401007387 */ /* 0x000fe20000100a00 */
[----:B------:R0:W-:Y:S03]  /*44070*/  STL.64 [R1+0x758], R22 ;  /* 0x0007581601007387 */ /* 0x0001e60000100a00 */
[----:B0-----:R-:W4:Y:S01]  /*44080*/  LDL.LU.64 R22, [R1+0x2548] ;  /* 0x0025480001167983 */ /* 0x001f220000300a00 */
[----:B------:R0:W-:Y:S03]  /*44090*/  STL.64 [R1+0x24c0], R6 ;  /* 0x0024c00601007387 */ /* 0x0001e60000100a00 */
[----:B0-----:R-:W2:Y:S01]  /*440a0*/  LDL.64 R6, [R1+0x68] ;  /* 0x0000680001067983 */ /* 0x001ea20000100a00 */
        /* <DEDUP_REMOVED lines=12> */
[----:B------:R-:W-:Y:S01]  /*44170*/  STL.64 [R1+0x780], R16 ;  /* 0x0007801001007387 */ /* 0x000fe20000100a00 */
[----:B------:R0:W-:Y:S03]  /*44180*/  STL.64 [R1+0x788], R18 ;  /* 0x0007881201007387 */ /* 0x0001e60000100a00 */
[----:B0-----:R-:W2:Y:S01]  /*44190*/  LDL.LU.64 R18, [R1+0x2528] ;  /* 0x0025280001127983 */ /* 0x001ea20000300a00 */
[----:B------:R0:W-:Y:S02]  /*441a0*/  STL.64 [R1+0x24b8], R22 ;  /* 0x0024b81601007387 */ /* 0x0001e40000100a00 */
[----:B------:R-:W4:Y:S02]  /*441b0*/  LDL.LU R20, [R1+0x230] ;  /* 0x0002300001147983 */ /* 0x000f240000300800 */
[----:B------:R-:W4:Y:S01]  /*441c0*/  LDL.LU R21, [R1+0x234] ;  /* 0x0002340001157983 */ /* 0x000f220000300800 */
[----:B0-----:R-:W3:Y:S01]  /*441d0*/  LDL.LU R22, [R1+0x238] ;  /* 0x0002380001167983 */ /* 0x001ee20000300800 */
[----:B------:R-:W3:Y:S01]  /*441e0*/  LDL.LU R23, [R1+0x23c] ;  /* 0x00023c0001177983 */ /* 0x000ee20000300800 */
[C---:B--2---:R-:W-:Y:S02]  /*441f0*/  HMMA.16816.F32.BF16 R16, R12.reuse, R18, R24 ;  /* 0x000000120c10723c */ /* 0x044fe40000041818 */
[----:B---3--:R-:W-:Y:S01]  /*44200*/  STL.64 [R1+0x24d0], R22 ;  /* 0x0024d01601007387 */ /* 0x008fe20000100a00 */
[----:B----4-:R0:W-:Y:S03]  /*44210*/  STL.64 [R1+0x24c8], R20 ;  /* 0x0024c81401007387 */ /* 0x0101e60000100a00 */
[----:B0-----:R-:W2:Y:S01]  /*44220*/  LDL.LU R20, [R1+0x240] ;  /* 0x0002400001147983 */ /* 0x001ea20000300800 */
[----:B------:R-:W2:Y:S02]  /*44230*/  LDL.LU R21, [R1+0x244] ;  /* 0x0002440001157983 */ /* 0x000ea40000300800 */
[----:B------:R-:W2:Y:S02]  /*44240*/  LDL.LU R22, [R1+0x248] ;  /* 0x0002480001167983 */ /* 0x000ea40000300800 */
[----:B------:R-:W2:Y:S01]  /*44250*/  LDL.LU R23, [R1+0x24c] ;  /* 0x00024c0001177983 */ /* 0x000ea20000300800 */
[----:B------:R-:W3:Y:S01]  /*44260*/  LDL.LU.64 R26, [R1+0x2520] ;  /* 0x00252000011a7983 */ /* 0x000ee20000300a00 */
[----:B------:R-:W3:Y:S10]  /*44270*/  LDL.LU.64 R24, [R1+0x2518] ;  /* 0x0025180001187983 */ /* 0x000ef40000300a00 */
[----:B------:R-:W-:Y:S02]  /*44280*/  STL.64 [R1+0x5a0], R16 ;  /* 0x0005a01001007387 */ /* 0x000fe40000100a00 */
[----:B------:R0:W-:Y:S02]  /*44290*/  STL.64 [R1+0x5a8], R18 ;  /* 0x0005a81201007387 */ /* 0x0001e40000100a00 */
[----:B0-----:R-:W4:Y:S01]  /*442a0*/  LDL.LU.64 R18, [R1+0x2510] ;  /* 0x0025100001127983 */ /* 0x001f220000300a00 */
[----:B------:R-:W4:Y:S02]  /*442b0*/  LDL.LU.64 R16, [R1+0x2508] ;  /* 0x0025080001107983 */ /* 0x000f240000300a00 */
[C---:B----4-:R-:W-:Y:S11]  /*442c0*/  HMMA.16816.F32.BF16 R16, R12.reuse, R10, R16 ;  /* 0x0000000a0c10723c */ /* 0x050ff60000041810 */
[----:B------:R-:W-:Y:S11]  /*442d0*/  @!UPT UIADD3 URZ, URZ, URZ, URZ ;  /* 0x0000003f3f3ff290 */ /* 0x000ff6000fffe03f */
[----:B------:R-:W-:Y:S01]  /*442e0*/  @!UPT UIADD3 URZ, URZ, URZ, URZ ;  /* 0x0000003f3f3ff290 */ /* 0x000fe2000fffe03f */
[----:B------:R-:W-:Y:S01]  /*442f0*/  STL.64 [R1+0x590], R16 ;  /* 0x0005901001007387 */ /* 0x000fe20000100a00 */
[----:B------:R0:W-:Y:S03]  /*44300*/  STL.64 [R1+0x598], R18 ;  /* 0x0005981201007387 */ /* 0x0001e60000100a00 */
[----:B0-----:R-:W3:Y:S01]  /*44310*/  LDL.LU.64 R18, [R1+0x2500] ;  /* 0x0025000001127983 */ /* 0x001ee20000300a00 */
[----:B------:R-:W-:Y:S01]  /*44320*/  STL.64 [R1+0x2490], R10 ;  /* 0x0024900a01007387 */ /* 0x000fe20000100a00 */
[C---:B---3--:R-:W-:Y:S11]  /*44330*/  HMMA.16816.F32.BF16 R24, R12.reuse, R18, R24 ;  /* 0x000000120c18723c */ /* 0x048ff60000041818 */
[----:B------:R-:W-:Y:S11]  /*44340*/  @!UPT UIADD3 URZ, URZ, URZ, URZ ;  /* 0x0000003f3f3ff290 */ /* 0x000ff6000fffe03f */
[----:B------:R-:W-:Y:S01]  /*44350*/  @!UPT UIADD3 URZ, URZ, URZ, URZ ;  /* 0x0000003f3f3ff290 */ /* 0x000fe2000fffe03f */
[----:B------:R0:W-:Y:S01]  /*44360*/  STL.64 [R1+0x600], R24 ;  /* 0x0006001801007387 */ /* 0x0001e20000100a00 */
[----:B------:R1:W-:Y:S02]  /*44370*/  STL.64 [R1+0x608], R26 ;  /* 0x0006081a01007387 */ /* 0x0003e40000100a00 */
[----:B0-----:R-:W-:Y:S01]  /*44380*/  IMAD.MOV.U32 R25, RZ, RZ, R18 ;  /* 0x000000ffff197224 */ /* 0x001fe200078e0012 */
[----:B-1----:R-:W3:Y:S01]  /*44390*/  LDL.LU.64 R26, [R1+0x24f8] ;  /* 0x0024f800011a7983 */ /* 0x002ee20000300a00 */
[----:B------:R-:W-:Y:S02]  /*443a0*/  IMAD.MOV.U32 R24, RZ, RZ, R19 ;  /* 0x000000ffff187224 */ /* 0x000fe400078e0013 */
[----:B------:R-:W3:Y:S02]  /*443b0*/  LDL.LU.64 R18, [R1+0x24f0] ;  /* 0x0024f00001127983 */ /* 0x000ee40000300a00 */
[----:B------:R-:W3:Y:S02]  /*443c0*/  LDL.LU.64 R16, [R1+0x24e8] ;  /* 0x0024e80001107983 */ /* 0x000ee40000300a00 */
[----:B---3--:R-:W-:Y:S01]  /*443d0*/  HMMA.16816.F32.BF16 R12, R12, R26, R16 ;  /* 0x0000001a0c0c723c */ /* 0x008fe20000041810 */
[----:B------:R-:W2:Y:S01]  /*443e0*/  LDL.LU.64 R18, [R1+0x24e0] ;  /* 0x0024e00001127983 */ /* 0x000ea20000300a00 */
[----:B------:R-:W2:Y:S02]  /*443f0*/  LDL.LU.64 R16, [R1+0x24d8] ;  /* 0x0024d80001107983 */ /* 0x000ea40000300a00 */
[----:B------:R-:W-:Y:S02]  /*44400*/  STL.64 [R1+0x2470], R26 ;  /* 0x0024701a01007387 */ /* 0x000fe40000100a00 */
[----:B------:R-:W-:-:S02]  /*44410*/  IMAD.MOV.U32 R10, RZ, RZ, R2 ;  /* 0x000000ffff0a7224 */ /* 0x000fc400078e0002 */
[----:B------:R-:W-:Y:S02]  /*44420*/  IMAD.MOV.U32 R11, RZ, RZ, R0 ;  /* 0x000000ffff0b7224 */ /* 0x000fe400078e0000 */
[----:B------:R-:W-:Y:S02]  /*44430*/  IMAD.MOV.U32 R2, RZ, RZ, R6 ;  /* 0x000000ffff027224 */ /* 0x000fe400078e0006 */
[----:B------:R-:W-:-:S11]  /*44440*/  IMAD.MOV.U32 R0, RZ, RZ, R7 ;  /* 0x000000ffff007224 */ /* 0x000fd600078e0007 */
[----:B------:R-:W-:Y:S01]  /*44450*/  STL.64 [R1+0x5f0], R12 ;  /* 0x0005f00c01007387 */ /* 0x000fe20000100a00 */
[----:B------:R0:W-:Y:S03]  /*44460*/  STL.64 [R1+0x5f8], R14 ;  /* 0x0005f80e01007387 */ /* 0x0001e60000100a00 */
[----:B0-----:R-:W3:Y:S01]  /*44470*/  LDL.64 R14, [R1+0x28] ;  /* 0x00002800010e7983 */ /* 0x001ee20000100a00 */
        /* <DEDUP_REMOVED lines=13> */
[----:B0-----:R-:W4:Y:S01]  /*44550*/  LDL.LU.64 R6, [R1+0x24b0] ;  /* 0x0024b00001067983 */ /* 0x001f220000300a00 */
[----:B------:R-:W4:Y:S02]  /*44560*/  LDL.LU.64 R4, [R1+0x24a8] ;  /* 0x0024a80001047983 */ /* 0x000f240000300a00 */
[C---:B----4-:R-:W-:Y:S01]  /*44570*/  HMMA.16816.F32.BF16 R8, R16.reuse, R10, R4 ;  /* 0x0000000a1008723c */ /* 0x050fe20000041804 */
[----:B------:R-:W2:Y:S01]  /*44580*/  LDL.LU.64 R6, [R1+0x24a0] ;  /* 0x0024a00001067983 */ /* 0x000ea20000300a00 */
[----:B------:R-:W2:Y:S11]  /*44590*/  LDL.LU.64 R4, [R1+0x2498] ;  /* 0x0024980001047983 */ /* 0x000eb60000300a00 */
[----:B------:R-:W-:Y:S10]  /*445a0*/  @!UPT UIADD3 URZ, URZ, URZ, URZ ;  /* 0x0000003f3f3ff290 */ /* 0x000ff4000fffe03f */
[----:B------:R-:W-:Y:S01]  /*445b0*/  STL.64 [R1+0x7b0], R8 ;  /* 0x0007b00801007387 */ /* 0x000fe20000100a00 */
[----:B------:R2:W-:Y:S02]  /*445c0*/  STL.64 [R1+0x7b8], R10 ;  /* 0x0007b80a01007387 */ /* 0x0005e40000100a00 */
[----:B--2---:R-:W-:Y:S01]  /*445d0*/  HMMA.16816.F32.BF16 R8, R16, R22, R4 ;  /* 0x000000161008723c */ /* 0x004fe20000041804 */
[----:B------:R-:W2:Y:S11]  /*445e0*/  LDL.LU R4, [R1+0x400] ;  /* 0x0004000001047983 */ /* 0x000eb60000300800 */
[----:B------:R-:W-:Y:S11]  /*445f0*/  @!UPT UIADD3 URZ, URZ, URZ, URZ ;  /* 0x0000003f3f3ff290 */ /* 0x000ff6000fffe03f */
[----:B------:R-:W-:Y:S01]  /*44600*/  STL.64 [R1+0x7a0], R8 ;  /* 0x0007a00801007387 */ /* 0x000fe20000100a00 */
[----:B------:R-:W-:Y:S02]  /*44610*/  STL.64 [R1+0x7a8], R10 ;  /* 0x0007a80a01007387 */ /* 0x000fe40000100a00 */
[----:B------:R-:W2:Y:S02]  /*44620*/  LDL.LU R5, [R1+0x404] ;  /* 0x0004040001057983 */ /* 0x000ea40000300800 */
[----:B------:R-:W4:Y:S01]  /*44630*/  LDL.LU R6, [R1+0x408] ;  /* 0x0004080001067983 */ /* 0x000f220000300800 */
[----:B------:R-:W4:Y:S04]  /*44640*/  LDL.LU R7, [R1+0x40c] ;  /* 0x00040c0001077983 */ /* 0x000f280000300800 */
[----:B----4-:R-:W-:Y:S01]  /*44650*/  STL.64 [R1+0x2400], R6 ;  /* 0x0024000601007387 */ /* 0x010fe20000100a00 */
[----:B--2---:R0:W-:Y:S03]  /*44660*/  STL.64 [R1+0x23f8], R4 ;  /* 0x0023f80401007387 */ /* 0x0041e60000100a00 */
[----:B0-----:R-:W2:Y:S01]  /*44670*/  LDL.LU R4, [R1+0x2e0] ;  /* 0x0002e00001047983 */ /* 0x001ea20000300800 */
[----:B------:R-:W2:Y:S02]  /*44680*/  LDL.LU R5, [R1+0x2e4] ;  /* 0x0002e40001057983 */ /* 0x000ea40000300800 */
[----:B------:R-:W4:Y:S02]  /*44690*/  LDL.LU R6, [R1+0x2e8] ;  /* 0x0002e80001067983 */ /* 0x000f240000300800 */
[----:B------:R-:W4:Y:S01]  /*446a0*/  LDL.LU R7, [R1+0x2ec] ;  /* 0x0002ec0001077983 */ /* 0x000f220000300800 */
[----:B------:R-:W2:Y:S01]  /*446b0*/  LDL.LU R20, [R1+0x140] ;  /* 0x0001400001147983 */ /* 0x000ea20000300800 */
[----:B------:R-:W2:Y:S02]  /*446c0*/  LDL.LU R21, [R1+0x144] ;  /* 0x0001440001157983 */ /* 0x000ea40000300800 */
[----:B------:R-:W2:Y:S02]  /*446d0*/  LDL.LU R22, [R1+0x148] ;  /* 0x0001480001167983 */ /* 0x000ea40000300800 */
[----:B------:R-:W2:Y:S01]  /*446e0*/  LDL.LU R23, [R1+0x14c] ;  /* 0x00014c0001177983 */ /* 0x000ea20000300800 */
[----:B------:R-:W3:Y:S01]  /*446f0*/  LDL.LU R8, [R1+0x200] ;  /* 0x0002000001087983 */ /* 0x000ee20000300800 */
[----:B------:R-:W3:Y:S02]  /*44700*/  LDL.LU R9, [R1+0x204] ;  /* 0x0002040001097983 */ /* 0x000ee40000300800 */
[----:B------:R-:W-:-:S02]  /*44710*/  IMAD.MOV.U32 R26, RZ, RZ, R25 ;  /* 0x000000ffff1a7224 */ /* 0x000fc400078e0019 */
[----:B------:R-:W-:Y:S01]  /*44720*/  IMAD.MOV.U32 R27, RZ, RZ, R24 ;  /* 0x000000ffff1b7224 */ /* 0x000fe200078e0018 */
[----:B------:R-:W3:Y:S01]  /*44730*/  LDL.LU R10, [R1+0x208] ;  /* 0x00020800010a7983 */ /* 0x000ee20000300800 */
[----:B------:R-:W3:Y:S03]  /*44740*/  LDL.LU R11, [R1+0x20c] ;  /* 0x00020c00010b7983 */ /* 0x000ee60000300800 */
[----:B--2---:R-:W-:Y:S01]  /*44750*/  STL.64 [R1+0x2480], R22 ;  /* 0x0024801601007387 */ /* 0x004fe20000100a00 */
[----:B------:R0:W-:Y:S02]  /*44760*/  STL.64 [R1+0x2478], R20 ;  /* 0x0024781401007387 */ /* 0x0001e40000100a00 */
[----:B------:R1:W-:Y:S01]  /*44770*/  STL.64 [R1+0x2488], R26 ;  /* 0x0024881a01007387 */ /* 0x0003e20000100a00 */
[----:B0-----:R-:W2:Y:S01]  /*44780*/  LDL.LU R20, [R1+0x1e0] ;  /* 0x0001e00001147983 */ /* 0x001ea20000300800 */
[----:B------:R-:W2:Y:S02]  /*44790*/  LDL.LU R21, [R1+0x1e4] ;  /* 0x0001e40001157983 */ /* 0x000ea40000300800 */
[----:B------:R-:W2:Y:S02]  /*447a0*/  LDL.LU R22, [R1+0x1e8] ;  /* 0x0001e80001167983 */ /* 0x000ea40000300800 */
[----:B------:R-:W2:Y:S01]  /*447b0*/  LDL.LU R23, [R1+0x1ec] ;  /* 0x0001ec0001177983 */ /* 0x000ea20000300800 */
[----:B------:R-:W2:Y:S01]  /*447c0*/  LDL.LU R24, [R1+0x1f0] ;  /* 0x0001f00001187983 */ /* 0x000ea20000300800 */
[----:B------:R-:W2:Y:S02]  /*447d0*/  LDL.LU R25, [R1+0x1f4] ;  /* 0x0001f40001197983 */ /* 0x000ea40000300800 */
[----:B-1----:R-:W2:Y:S02]  /*447e0*/  LDL.LU R26, [R1+0x1f8] ;  /* 0x0001f800011a7983 */ /* 0x002ea40000300800 */
[----:B------:R-:W2:Y:S01]  /*447f0*/  LDL.LU R27, [R1+0x1fc] ;  /* 0x0001fc00011b7983 */ /* 0x000ea20000300800 */
[----:B----4-:R-:W-:Y:S01]  /*44800*/  STL.64 [R1+0x2410], R6 ;  /* 0x0024100601007387 */ /* 0x010fe20000100a00 */
        /* <DEDUP_REMOVED lines=10> */
[----:B------:R-:W4:Y:S02]  /*448b0*/  LDL.LU R7, [R1+0x10c] ;  /* 0x00010c0001077983 */ /* 0x000f240000300800 */
[----:B----4-:R0:W-:Y:S01]  /*448c0*/  STL.64 [R1+0x2430], R6 ;  /* 0x0024300601007387 */ /* 0x0101e20000100a00 */
[----:B--2---:R-:W-:Y:S03]  /*448d0*/  STL.64 [R1+0x2428], R4 ;  /* 0x0024280401007387 */ /* 0x004fe60000100a00 */
[----:B0-----:R-:W2:Y:S01]  /*448e0*/  LDL.64 R6, [R1+0x48] ;  /* 0x0000480001067983 */ /* 0x001ea20000100a00 */
[C---:B---3--:R-:W-:Y:S03]  /*448f0*/  HMMA.16816.F32.BF16 R8, R16.reuse, R14, R8 ;  /* 0x0000000e1008723c */ /* 0x048fe60000041808 */
[----:B--2---:R0:W-:Y:S04]  /*44900*/  STL.64 [R1+0x2440], R6 ;  /* 0x0024400601007387 */ /* 0x0041e80000100a00 */
[----:B0-----:R-:W2:Y:S04]  /*44910*/  LDL.64 R6, [R1+0x58] ;  /* 0x0000580001067983 */ /* 0x001ea80000100a00 */
[----:B--2---:R-:W-:Y:S11]  /*44920*/  STL.64 [R1+0x2448], R6 ;  /* 0x0024480601007387 */ /* 0x004ff60000100a00 */
[----:B------:R-:W-:Y:S01]  /*44930*/  @!UPT UIADD3 URZ, URZ, URZ, URZ ;  /* 0x0000003f3f3ff290 */ /* 0x000fe2000fffe03f */
[----:B------:R-:W-:Y:S02]  /*44940*/  STL.64 [R1+0x5c0], R8 ;  /* 0x0005c00801007387 */ /* 0x000fe40000100a00 */
[----:B------:R0:W-:Y:S02]  /*44950*/  STL.64 [R1+0x5c8], R10 ;  /* 0x0005c80a01007387 */ /* 0x0001e40000100a00 */
[----:B0-----:R-:W2:Y:S01]  /*44960*/  LDL.LU.64 R10, [R1+0x2490] ;  /* 0x00249000010a7983 */ /* 0x001ea20000300a00 */
[----:B------:R0:W-:Y:S02]  /*44970*/  STL.64 [R1+0x2438], R14 ;  /* 0x0024380e01007387 */ /* 0x0001e40000100a00 */
[----:B------:R-:W3:Y:S02]  /*44980*/  LDL.LU R12, [R1+0x110] ;  /* 0x00011000010c7983 */ /* 0x000ee40000300800 */
[----:B------:R-:W3:Y:S01]  /*44990*/  LDL.LU R13, [R1+0x114] ;  /* 0x00011400010d7983 */ /* 0x000ee20000300800 */
[----:B0-----:R-:W4:Y:S01]  /*449a0*/  LDL.LU R14, [R1+0x118] ;  /* 0x00011800010e7983 */ /* 0x001f220000300800 */
[----:B------:R-:W4:Y:S01]  /*449b0*/  LDL.LU R15, [R1+0x11c] ;  /* 0x00011c00010f7983 */ /* 0x000f220000300800 */
[C---:B--2---:R-:W-:Y:S02]  /*449c0*/  HMMA.16816.F32.BF16 R24, R16.reuse, R10, R24 ;  /* 0x0000000a1018723c */ /* 0x044fe40000041818 */
[----:B----4-:R-:W-:Y:S01]  /*449d0*/  STL.64 [R1+0x2458], R14 ;  /* 0x0024580e01007387 */ /* 0x010fe20000100a00 */
[----:B---3--:R0:W-:Y:S03]  /*449e0*/  STL.64 [R1+0x2450], R12 ;  /* 0x0024500c01007387 */ /* 0x0081e60000100a00 */
[----:B0-----:R-:W2:Y:S01]  /*449f0*/  LDL.LU R12, [R1+0x130] ;  /* 0x00013000010c7983 */ /* 0x001ea20000300800 */
[----:B------:R-:W2:Y:S02]  /*44a00*/  LDL.LU R13, [R1+0x134] ;  /* 0x00013400010d7983 */ /* 0x000ea40000300800 */
[----:B------:R-:W2:Y:S02]  /*44a10*/  LDL.LU R14, [R1+0x138] ;  /* 0x00013800010e7983 */ /* 0x000ea40000300800 */
[----:B------:R-:W2:Y:S11]  /*44a20*/  LDL.LU R15, [R1+0x13c] ;  /* 0x00013c00010f7983 */ /* 0x000eb60000300800 */
[----:B------:R-:W-:Y:S01]  /*44a30*/  @!UPT UIADD3 URZ, URZ, URZ, URZ ;  /* 0x0000003f3f3ff290 */ /* 0x000fe2000fffe03f */
[----:B------:R-:W-:Y:S01]  /*44a40*/  STL.64 [R1+0x580], R24 ;  /* 0x0005801801007387 */ /* 0x000fe20000100a00 */
[----:B------:R0:W-:Y:S03]  /*44a50*/  STL.64 [R1+0x588], R26 ;  /* 0x0005881a01007387 */ /* 0x0001e60000100a00 */
[----:B0-----:R-:W3:Y:S02]  /*44a60*/  LDL.LU.64 R26, [R1+0x2488] ;  /* 0x00248800011a7983 */ /* 0x001ee40000300a00 */
[C---:B---3--:R-:W-:Y:S02]  /*44a70*/  HMMA.16816.F32.BF16 R24, R16.reuse, R26, R20 ;  /* 0x0000001a1018723c */ /* 0x048fe40000041814 */
[----:B------:R-:W3:Y:S01]  /*44a80*/  LDL.LU.64 R22, [R1+0x2480] ;  /* 0x0024800001167983 */ /* 0x000ee20000300a00 */
[----:B------:R-:W3:Y:S11]  /*44a90*/  LDL.LU.64 R20, [R1+0x2478] ;  /* 0x0024780001147983 */ /* 0x000ef60000300a00 */
[----:B------:R-:W-:Y:S09]  /*44aa0*/  @!UPT UIADD3 URZ, URZ, URZ, URZ ;  /* 0x0000003f3f3ff290 */ /* 0x000ff2000fffe03f */
[----:B------:R-:W-:Y:S01]  /*44ab0*/  STL.64 [R1+0x570], R24 ;  /* 0x0005701801007387 */ /* 0x000fe20000100a00 */
[----:B------:R0:W-:Y:S03]  /*44ac0*/  STL.64 [R1+0x578], R26 ;  /* 0x0005781a01007387 */ /* 0x0001e60000100a00 */
[----:B0-----:R-:W3:Y:S01]  /*44ad0*/  LDL.LU.64 R26, [R1+0x2470] ;  /* 0x00247000011a7983 */ /* 0x001ee20000300a00 */
[----:B------:R-:W-:Y:S02]  /*44ae0*/  IMAD.MOV.U32 R6, RZ, RZ, R2 ;  /* 0x000000ffff067224 */ /* 0x000fe400078e0002 */
[----:B------:R-:W-:Y:S01]  /*44af0*/  IMAD.MOV.U32 R7, RZ, RZ, R0 ;  /* 0x000000ffff077224 */ /* 0x000fe200078e0000 */
[----:B---3--:R-:W-:Y:S01]  /*44b00*/  HMMA.16816.F32.BF16 R16, R16, R26, R20 ;  /* 0x0000001a1010723c */ /* 0x008fe20000041814 */
[----:B------:R-:W2:Y:S01]  /*44b10*/  LDL.LU.64 R22, [R1+0x2468] ;  /* 0x0024680001167983 */ /* 0x000ea20000300a00 */
[----:B------:R-:W2:Y:S11]  /*44b20*/  LDL.LU.64 R20, [R1+0x2460] ;  /* 0x0024600001147983 */ /* 0x000eb60000300a00 */
[----:B------:R-:W-:Y:S10]  /*44b30*/  @!UPT UIADD3 URZ, URZ, URZ, URZ ;  /* 0x0000003f3f3ff290 */ /* 0x000ff4000fffe03f */
[----:B------:R-:W-:Y:S01]  /*44b40*/  STL.64 [R1+0x550], R16 ;  /* 0x0005501001007387 */ /* 0x000fe20000100a00 */
[----:B------:R0:W-:Y:S03]  /*44b50*/  STL.64 [R1+0x558], R18 ;  /* 0x0005581201007387 */ /* 0x0001e60000100a00 */
[----:B0-----:R-:W3:Y:S01]  /*44b60*/  LDL.64 R18, [R1+0x38] ;  /* 0x0000380001127983 */ /* 0x001ee20000100a00 */
[----:B------:R0:W-:Y:S02]  /*44b70*/  STL [R1+0x23f0], R26 ;  /* 0x0023f01a01007387 */ /* 0x0001e40000100800 */
[----:B------:R1:W-:Y:S02]  /*44b80*/  STL [R1+0x23ec], R27 ;  /* 0x0023ec1b01007387 */ /* 0x0003e40000100800 */
[----:B------:R-:W4:Y:S01]  /*44b90*/  LDL.LU R24, [R1+0x120] ;  /* 0x0001200001187983 */ /* 0x000f220000300800 */
[----:B------:R-:W4:Y:S04]  /*44ba0*/  LDL.LU R25, [R1+0x124] ;  /* 0x0001240001197983 */ /* 0x000f280000300800 */
[----:B0-----:R-:W4:Y:S01]  /*44bb0*/  LDL.LU R26, [R1+0x128] ;  /* 0x00012800011a7983 */ /* 0x001f220000300800 */
[----:B-1----:R-:W4:Y:S01]  /*44bc0*/  LDL.LU R27, [R1+0x12c] ;  /* 0x00012c00011b7983 */ /* 0x002f220000300800 */
[C---:B--2---:R-:W-:Y:S02]  /*44bd0*/  HMMA.16816.F32.BF16 R4, R20.reuse, R6, R12 ;  /* 0x000000061404723c */ /* 0x044fe4000004180c */
[----:B------:R-:W2:Y:S01]  /*44be0*/  LDL.LU.64 R14, [R1+0x2458] ;  /* 0x00245800010e7983 */ /* 0x000ea20000300a00 */
[----:B------:R-:W2:Y:S11]  /*44bf0*/  LDL.LU.64 R12, [R1+0x2450] ;  /* 0x00245000010c7983 */ /* 0x000eb60000300a00 */
[----:B------:R-:W-:Y:S09]  /*44c00*/  @!UPT UIADD3 URZ, URZ, URZ, URZ ;  /* 0x0000003f3f3ff290 */ /* 0x000ff2000fffe03f */
[----:B------:R-:W-:Y:S01]  /*44c10*/  STL.64 [R1+0x770], R4 ;  /* 0x0007700401007387 */ /* 0x000fe20000100a00 */
[----:B------:R0:W-:Y:S03]  /*44c20*/  STL.64 [R1+0x778], R6 ;  /* 0x0007780601007387 */ /* 0x0001e60000100a00 */
[----:B0-----:R-:W4:Y:S02]  /*44c30*/  LDL.LU.64 R6, [R1+0x2448] ;  /* 0x0024480001067983 */ /* 0x001f240000300a00 */
[C---:B----4-:R-:W-:Y:S11]  /*44c40*/  HMMA.16816.F32.BF16 R24, R20.reuse, R6, R24 ;  /* 0x000000061418723c */ /* 0x050ff60000041818 */
[----:B------:R-:W-:Y:S11]  /*44c50*/  @!UPT UIADD3 URZ, URZ, URZ, URZ ;  /* 0x0000003f3f3ff290 */ /* 0x000ff6000fffe03f */
[----:B------:R-:W-:Y:S01]  /*44c60*/  @!UPT UIADD3 URZ, URZ, URZ, URZ ;  /* 0x0000003f3f3ff290 */ /* 0x000fe2000fffe03f */
[----:B------:R-:W-:Y:S01]  /*44c70*/  STL.64 [R1+0x740], R24 ;  /* 0x0007401801007387 */ /* 0x000fe20000100a00 */
[----:B------:R0:W-:Y:S02]  /*44c80*/  STL.64 [R1+0x748], R26 ;  /* 0x0007481a01007387 */ /* 0x0001e40000100a00 */
[----:B0-----:R-:W-:Y:S02]  /*44c90*/  IMAD.MOV.U32 R26, RZ, RZ, R6 ;  /* 0x000000ffff1a7224 */ /* 0x001fe400078e0006 */
[----:B------:R-:W-:Y:S02]  /*44ca0*/  IMAD.MOV.U32 R27, RZ, RZ, R7 ;  /* 0x000000ffff1b7224 */ /* 0x000fe400078e0007 */
[----:B------:R-:W2:Y:S02]  /*44cb0*/  LDL.LU.64 R6, [R1+0x2440] ;  /* 0x0024400001067983 */ /* 0x000ea40000300a00 */
[----:B--2---:R-:W-:Y:S01]  /*44cc0*/  HMMA.16816.F32.BF16 R12, R20, R6, R12 ;  /* 0x00000006140c723c */ /* 0x004fe2000004180c */
[----:B------:R-:W-:-:S02]  /*44cd0*/  IMAD.MOV.U32 R24, RZ, RZ, R6 ;  /* 0x000000ffff187224 */ /* 0x000fc400078e0006 */
        /* <DEDUP_REMOVED lines=22> */
[----:B------:R-:W-:Y:S02]  /*44e40*/  IMAD.MOV.U32 R29, RZ, RZ, R15 ;  /* 0x000000ffff1d7224 */ /* 0x000fe400078e000f */
[----:B------:R-:W0:Y:S04]  /*44e50*/  LDSM.16.MT88.4 R12, [R3+0x1c200] ;  /* 0x01c20000030c783b */ /* 0x000e280000004200 */
[----:B0-----:R0:W-:Y:S01]  /*44e60*/  STL.64 [R1+0x2398], R14 ;  /* 0x0023980e01007387 */ /* 0x0011e20000100a00 */
[----:B------:R-:W-:Y:S03]  /*44e70*/  STL.64 [R1+0x2390], R12 ;  /* 0x0023900c01007387 */ /* 0x000fe60000100a00 */
[----:B0-----:R-:W3:Y:S01]  /*44e80*/  LDL.64 R14, [R1+0x8] ;  /* 0x00000800010e7983 */ /* 0x001ee20000100a00 */
[----:B--2---:R-:W-:Y:S11]  /*44e90*/  HMMA.16816.F32.BF16 R4, R20, R10, R4 ;  /* 0x0000000a1404723c */ /* 0x004ff60000041804 */
        /* <DEDUP_REMOVED lines=10> */
[----:B------:R-:W-:Y:S02]  /*44f40*/  STL.64 [R1+0x2308], R8 ;  /* 0x0023080801007387 */ /* 0x000fe40000100a00 */
[----:B0-----:R-:W-:-:S02]  /*44f50*/  IMAD.MOV.U32 R10, RZ, RZ, R26 ;  /* 0x000000ffff0a7224 */ /* 0x001fc400078e001a */
[----:B------:R-:W-:Y:S01]  /*44f60*/  IMAD.MOV.U32 R11, RZ, RZ, R27 ;  /* 0x000000ffff0b7224 */ /* 0x000fe200078e001b */
[----:B------:R-:W4:Y:S01]  /*44f70*/  LDL.LU R26, [R1+0x23f0] ;  /* 0x0023f000011a7983 */ /* 0x000f220000300800 */
[----:B------:R-:W4:Y:S03]  /*44f80*/  LDL.LU R27, [R1+0x23ec] ;  /* 0x0023ec00011b7983 */ /* 0x000f260000300800 */
[----:B------:R0:W-:Y:S04]  /*44f90*/  STL.64 [R1+0x23d8], R10 ;  /* 0x0023d80a01007387 */ /* 0x0001e80000100a00 */
[----:B0-----:R-:W4:Y:S01]  /*44fa0*/  LDL.64 R10, [R1+0x68] ;  /* 0x00006800010a7983 */ /* 0x001f220000100a00 */
[----:B---3--:R-:W-:Y:S02]  /*44fb0*/  STL.64 [R1+0x23a8], R14 ;  /* 0x0023a80e01007387 */ /* 0x008fe40000100a00 */
[----:B------:R0:W-:Y:S01]  /*44fc0*/  STL.64 [R1+0x23c0], R12 ;  /* 0x0023c00c01007387 */ /* 0x0001e20000100a00 */
[----:B--2---:R-:W-:Y:S11]  /*44fd0*/  HMMA.16816.F32.BF16 R4, R20, R14, R4 ;  /* 0x0000000e1404723c */ /* 0x004ff60000041804 */
[----:B------:R-:W-:Y:S11]  /*44fe0*/  @!UPT UIADD3 URZ, URZ, URZ, URZ ;  /* 0x0000003f3f3ff290 */ /* 0x000ff6000fffe03f */
[----:B------:R-:W-:Y:S01]  /*44ff0*/  @!UPT UIADD3 URZ, URZ, URZ, URZ ;  /* 0x0000003f3f3ff290 */ /* 0x000fe2000fffe03f */
[----:B------:R-:W-:Y:S01]  /*45000*/  STL.64 [R1+0x500], R4 ;  /* 0x0005000401007387 */ /* 0x000fe20000100a00 */
[----:B------:R-:W-:Y:S02]  /*45010*/  STL.64 [R1+0x508], R6 ;  /* 0x0005080601007387 */ /* 0x000fe40000100a00 */
[----:B0-----:R-:W4:Y:S02]  /*45020*/  LDL.LU R12, [R1+0x3f0] ;  /* 0x0003f000010c7983 */ /* 0x001f240000300800 */
[----:B------:R-:W4:Y:S01]  /*45030*/  LDL.LU R13, [R1+0x3f4] ;  /* 0x0003f400010d7983 */ /* 0x000f220000300800 */
[----:B------:R-:W4:Y:S01]  /*45040*/  LDL.LU R14, [R1+0x3f8] ;  /* 0x0003f800010e7983 */ /* 0x000f220000300800 */
[----:B------:R-:W4:Y:S03]  /*45050*/  LDL.LU R15, [R1+0x3fc] ;  /* 0x0003fc00010f7983 */ /* 0x000f260000300800 */
[----:B------:R-:W0:Y:S01]  /*45060*/  LDSM.16.MT88.4 R4, [R3+0x1c300] ;  /* 0x01c300000304783b */ /* 0x000e220000004200 */
[----:B------:R-:W-:-:S02]  /*45070*/  IMAD.MOV.U32 R28, RZ, RZ, R18 ;  /* 0x000000ffff1c7224 */ /* 0x000fc400078e0012 */
[----:B------:R-:W-:Y:S02]  /*45080*/  IMAD.MOV.U32 R25, RZ, RZ, R19 ;  /* 0x000000ffff197224 */ /* 0x000fe400078e0013 */
[----:B------:R-:W-:Y:S04]  /*45090*/  LDSM.16.MT88.4 R16, [R3+0x1c180] ;  /* 0x01c180000310783b */ /* 0x000fe80000004200 */
[----:B0-----:R0:W-:Y:S01]  /*450a0*/  STL.64 [R1+0x2270], R6 ;  /* 0x0022700601007387 */ /* 0x0011e20000100a00 */
[----:B------:R-:W-:Y:S02]  /*450b0*/  STL.64 [R1+0x2268], R4 ;  /* 0x0022680401007387 */ /* 0x000fe40000100a00 */
[----:B0-----:R-:W-:Y:S02]  /*450c0*/  IMAD.MOV.U32 R6, RZ, RZ, R28 ;  /* 0x000000ffff067224 */ /* 0x001fe400078e001c */
[----:B------:R-:W-:Y:S01]  /*450d0*/  IMAD.MOV.U32 R7, RZ, RZ, R25 ;  /* 0x000000ffff077224 */ /* 0x000fe200078e0019 */
[----:B------:R-:W2:Y:S04]  /*450e0*/  LDL.LU R28, [R1+0x23e8] ;  /* 0x0023e800011c7983 */ /* 0x000ea80000300800 */
[----:B------:R4:W-:Y:S02]  /*450f0*/  STL.64 [R1+0x23c8], R6 ;  /* 0x0023c80601007387 */ /* 0x0009e40000100a00 */
[----:B----4-:R-:W-:Y:S02]  /*45100*/  HMMA.16816.F32.BF16 R4, R20, R26, R12 ;  /* 0x0000001a1404723c */ /* 0x010fe4000004180c */
[----:B------:R-:W0:Y:S05]  /*45110*/  LDSM.16.MT88.4 R20, [R3+0x1c380] ;  /* 0x01c380000314783b */ /* 0x000e2a0000004200 */
[----:B------:R-:W-:-:S02]  /*45120*/  IMAD.MOV.U32 R14, RZ, RZ, R24 ;  /* 0x000000ffff0e7224 */ /* 0x000fc400078e0018 */
[----:B------:R-:W-:Y:S11]  /*45130*/  IMAD.MOV.U32 R15, RZ, RZ, R0 ;  /* 0x000000ffff0f7224 */ /* 0x000ff600078e0000 */
[----:B------:R-:W-:Y:S03]  /*45140*/  @!UPT UIADD3 URZ, URZ, URZ, URZ ;  /* 0x0000003f3f3ff290 */ /* 0x000fe6000fffe03f */
[----:B------:R-:W-:Y:S01]  /*45150*/  STL.64 [R1+0x4f0], R4 ;  /* 0x0004f00401007387 */ /* 0x000fe20000100a00 */
[----:B------:R-:W-:Y:S02]  /*45160*/  STL.64 [R1+0x4f8], R6 ;  /* 0x0004f80601007387 */ /* 0x000fe40000100a00 */
[----:B------:R1:W-:Y:S02]  /*45170*/  STL.64 [R1+0x23e0], R14 ;  /* 0x0023e00e01007387 */ /* 0x0003e40000100a00 */
[----:B------:R-:W3:Y:S01]  /*45180*/  LDL.LU R12, [R1+0x470] ;  /* 0x00047000010c7983 */ /* 0x000ee20000300800 */
[----:B------:R-:W3:Y:S04]  /*45190*/  LDL.LU R13, [R1+0x474] ;  /* 0x00047400010d7983 */ /* 0x000ee80000300800 */
[----:B-1----:R-:W3:Y:S01]  /*451a0*/  LDL.LU R14, [R1+0x478] ;  /* 0x00047800010e7983 */ /* 0x002ee20000300800 */
[----:B------:R-:W3:Y:S02]  /*451b0*/  LDL.LU R15, [R1+0x47c] ;  /* 0x00047c00010f7983 */ /* 0x000ee40000300800 */
[----:B------:R-:W4:Y:S02]  /*451c0*/  LDL.LU R4, [R1+0x450] ;  /* 0x0004500001047983 */ /* 0x000f240000300800 */
[----:B------:R-:W4:Y:S01]  /*451d0*/  LDL.LU R5, [R1+0x454] ;  /* 0x0004540001057983 */ /* 0x000f220000300800 */
[----:B------:R-:W4:Y:S01]  /*451e0*/  LDL.LU R6, [R1+0x458] ;  /* 0x0004580001067983 */ /* 0x000f220000300800 */
[----:B------:R-:W4:Y:S02]  /*451f0*/  LDL.LU R7, [R1+0x45c] ;  /* 0x00045c0001077983 */ /* 0x000f240000300800 */
[----:B------:R1:W-:Y:S02]  /*45200*/  STL.64 [R1+0x23a0], R26 ;  /* 0x0023a01a01007387 */ /* 0x0003e40000100a00 */
[----:B------:R-:W2:Y:S01]  /*45210*/  LDL.LU R24, [R1+0x440] ;  /* 0x0004400001187983 */ /* 0x000ea20000300800 */
[----:B------:R-:W2:Y:S04]  /*45220*/  LDL.LU R25, [R1+0x444] ;  /* 0x0004440001197983 */ /* 0x000ea80000300800 */
[----:B-1----:R-:W2:Y:S01]  /*45230*/  LDL.LU R26, [R1+0x448] ;  /* 0x00044800011a7983 */ /* 0x002ea20000300800 */
[----:B------:R-:W2:Y:S02]  /*45240*/  LDL.LU R27, [R1+0x44c] ;  /* 0x00044c00011b7983 */ /* 0x000ea40000300800 */
[----:B0-----:R-:W-:Y:S02]  /*45250*/  STL.64 [R1+0x21e0], R22 ;  /* 0x0021e01601007387 */ /* 0x001fe40000100a00 */
[----:B------:R0:W-:Y:S02]  /*45260*/  STL.64 [R1+0x21d8], R20 ;  /* 0x0021d81401007387 */ /* 0x0001e40000100a00 */
[----:B------:R-:W-:-:S02]  /*45270*/  IMAD.MOV.U32 R3, RZ, RZ, R10 ;  /* 0x000000ffff037224 */ /* 0x000fc400078e000a */
[----:B------:R-:W-:Y:S01]  /*45280*/  IMAD.MOV.U32 R0, RZ, RZ, R11 ;  /* 0x000000ffff007224 */ /* 0x000fe200078e000b */
[----:B0-----:R-:W2:Y:S01]  /*45290*/  LDL.LU R20, [R1+0x460] ;  /* 0x0004600001147983 */ /* 0x001ea20000300800 */
[----:B------:R-:W2:Y:S02]  /*452a0*/  LDL.LU R21, [R1+0x464] ;  /* 0x0004640001157983 */ /* 0x000ea40000300800 */
[----:B------:R-:W2:Y:S02]  /*452b0*/  LDL.LU R22, [R1+0x468] ;  /* 0x0004680001167983 */ /* 0x000ea40000300800 */
[----:B------:R-:W2:Y:S01]  /*452c0*/  LDL.LU R23, [R1+0x46c] ;  /* 0x00046c0001177983 */ /* 0x000ea20000300800 */
[C---:B---3--:R-:W-:Y:S11]  /*452d0*/  HMMA.16816.F32.BF16 R12, R16.reuse, R10, R12 ;  /* 0x0000000a100c723c */ /* 0x048ff6000004180c */
[----:B------:R-:W-:Y:S11]  /*452e0*/  @!UPT UIADD3 URZ, URZ, URZ, URZ ;  /* 0x0000003f3f3ff290 */ /* 0x000ff6000fffe03f */
[----:B------:R-:W-:Y:S01]  /*452f0*/  @!UPT UIADD3 URZ, URZ, URZ, URZ ;  /* 0x0000003f3f3ff290 */ /* 0x000fe2000fffe03f */
[----:B------:R-:W-:Y:S01]  /*45300*/  STL.64 [R1+0x710], R12 ;  /* 0x0007100c01007387 */ /* 0x000fe20000100a00 */
[----:B------:R0:W-:Y:S03]  /*45310*/  STL.64 [R1+0x718], R14 ;  /* 0x0007180e01007387 */ /* 0x0001e60000100a00 */
[----:B0-----:R-:W4:Y:S01]  /*45320*/  LDL.LU.64 R14, [R1+0x23e0] ;  /* 0x0023e000010e7983 */ /* 0x001f220000300a00 */
[----:B------:R-:W2:Y:S02]  /*45330*/  LDL.LU.64 R10, [R1+0x23d8] ;  /* 0x0023d800010a7983 */ /* 0x000ea40000300a00 */
[----:B------:R-:W3:Y:S01]  /*45340*/  LDL.LU R8, [R1+0x430] ;  /* 0x0004300001087983 */ /* 0x000ee20000300800 */
[C---:B--2---:R-:W-:Y:S11]  /*45350*/  HMMA.16816.F32.BF16 R20, R16.reuse, R10, R20 ;  /* 0x0000000a1014723c */ /* 0x044ff60000041814 */
[----:B------:R-:W-:Y:S11]  /*45360*/  @!UPT UIADD3 URZ, URZ, URZ, URZ ;  /* 0x0000003f3f3ff290 */ /* 0x000ff6000fffe03f */
[----:B------:R-:W-:Y:S01]  /*45370*/  @!UPT UIADD3 URZ, URZ, URZ, URZ ;  /* 0x0000003f3f3ff290 */ /* 0x000fe2000fffe03f */
[----:B------:R0:W-:Y:S01]  /*45380*/  STL.64 [R1+0x700], R20 ;  /* 0x0007001401007387 */ /* 0x0001e20000100a00 */
[----:B------:R1:W-:Y:S02]  /*45390*/  STL.64 [R1+0x708], R22 ;  /* 0x0007081601007387 */ /* 0x0003e40000100a00 */
[----:B------:R-:W3:Y:S02]  /*453a0*/  LDL.LU R9, [R1+0x434] ;  /* 0x0004340001097983 */ /* 0x000ee40000300800 */
[----:B------:R-:W3:Y:S01]  /*453b0*/  LDL.LU R10, [R1+0x438] ;  /* 0x00043800010a7983 */ /* 0x000ee20000300800 */
[----:B------:R-:W3:Y:S04]  /*453c0*/  LDL.LU R11, [R1+0x43c] ;  /* 0x00043c00010b7983 */ /* 0x000ee80000300800 */
[----:B0-----:R-:W2:Y:S01]  /*453d0*/  LDL.LU R20, [R1+0x370] ;  /* 0x0003700001147983 */ /* 0x001ea20000300800 */
[----:B------:R-:W2:Y:S02]  /*453e0*/  LDL.LU R21, [R1+0x374] ;  /* 0x0003740001157983 */ /* 0x000ea40000300800 */
[----:B-1----:R-:W2:Y:S02]  /*453f0*/  LDL.LU R22, [R1+0x378] ;  /* 0x0003780001167983 */ /* 0x002ea40000300800 */
[----:B------:R-:W2:Y:S02]  /*45400*/  LDL.LU R23, [R1+0x37c] ;  /* 0x00037c0001177983 */ /* 0x000ea40000300800 */
[----:B--2---:R-:W-:Y:S01]  /*45410*/  STL.64 [R1+0x2320], R22 ;  /* 0x0023201601007387 */ /* 0x004fe20000100a00 */
[----:B------:R0:W-:Y:S03]  /*45420*/  STL.64 [R1+0x2318], R20 ;  /* 0x0023181401007387 */ /* 0x0001e60000100a00 */
[----:B0-----:R-:W2:Y:S01]  /*45430*/  LDL.LU R20, [R1+0x380] ;  /* 0x0003800001147983 */ /* 0x001ea20000300800 */
[----:B------:R-:W2:Y:S02]  /*45440*/  LDL.LU R21, [R1+0x384] ;  /* 0x0003840001157983 */ /* 0x000ea40000300800 */
[----:B------:R-:W2:Y:S02]  /*45450*/  LDL.LU R22, [R1+0x388] ;  /* 0x0003880001167983 */ /* 0x000ea40000300800 */
[----:B------:R-:W2:Y:S01]  /*45460*/  LDL.LU R23, [R1+0x38c] ;  /* 0x00038c0001177983 */ /* 0x000ea20000300800 */
[----:B----4-:R-:W-:Y:S01]  /*45470*/  HMMA.16816.F32.BF16 R12, R16, R14, R4 ;  /* 0x0000000e100c723c */ /* 0x010fe20000041804 */
[----:B--2---:R0:W-:Y:S01]  /*45480*/  STL.64 [R1+0x2330], R22 ;  /* 0x0023301601007387 */ /* 0x0041e20000100a00 */
[----:B------:R-:W-:Y:S02]  /*45490*/  STL.64 [R1+0x2328], R20 ;  /* 0x0023281401007387 */ /* 0x000fe40000100a00 */
[----:B0-----:R-:W-:-:S02]  /*454a0*/  IMAD.MOV.U32 R22, RZ, RZ, R2 ;  /* 0x000000ffff167224 */ /* 0x001fc400078e0002 */
[----:B------:R-:W2:Y:S01]  /*454b0*/  LDL.LU R2, [R1+0x23d0] ;  /* 0x0023d00001027983 */ /* 0x000ea20000300800 */
[----:B------:R-:W4:Y:S11]  /*454c0*/  LDL.LU.64 R6, [R1+0x23c8] ;  /* 0x0023c80001067983 */ /* 0x000f360000300a00 */
[----:B------:R-:W-:Y:S05]  /*454d0*/  @!UPT UIADD3 URZ, URZ, URZ, URZ ;  /* 0x0000003f3f3ff290 */ /* 0x000fea000fffe03f */
[----:B------:R0:W-:Y:S02]  /*454e0*/  STL.64 [R1+0x6f0], R12 ;  /* 0x0006f00c01007387 */ /* 0x0001e40000100a00 */
[----:B------:R-:W-:Y:S01]  /*454f0*/  STL.64 [R1+0x6f8], R14 ;  /* 0x0006f80e01007387 */ /* 0x000fe20000100a00 */
[----:B0-----:R-:W2:Y:S01]  /*45500*/  LDL.LU.64 R12, [R1+0x23c0] ;  /* 0x0023c000010c7983 */ /* 0x001ea20000300a00 */
[----:B----4-:R-:W-:Y:S03]  /*45510*/  HMMA.16816.F32.BF16 R4, R16, R6, R24 ;  /* 0x000000061004723c */ /* 0x010fe60000041818 */
[----:B------:R-:W4:Y:S11]  /*45520*/  LDL.LU R24, [R1+0x410] ;  /* 0x0004100001187983 */ /* 0x000f360000300800 */
[----:B------:R-:W-:Y:S09]  /*45530*/  @!UPT UIADD3 URZ, URZ, URZ, URZ ;  /* 0x0000003f3f3ff290 */ /* 0x000ff2000fffe03f */
[----:B------:R-:W-:Y:S01]  /*45540*/  STL.64 [R1+0x6e0], R4 ;  /* 0x0006e00401007387 */ /* 0x000fe20000100a00 */
[----:B------:R-:W-:Y:S02]  /*45550*/  STL.64 [R1+0x6e8], R6 ;  /* 0x0006e80601007387 */ /* 0x000fe40000100a00 */
[----:B------:R-:W4:Y:S02]  /*45560*/  LDL.LU R25, [R1+0x414] ;  /* 0x0004140001197983 */ /* 0x000f240000300800 */
[----:B------:R-:W2:Y:S01]  /*45570*/  LDL.LU R26, [R1+0x418] ;  /* 0x00041800011a7983 */ /* 0x000ea20000300800 */
[----:B------:R-:W2:Y:S01]  /*45580*/  LDL.LU R27, [R1+0x41c] ;  /* 0x00041c00011b7983 */ /* 0x000ea20000300800 */
[----:B------:R-:W-:-:S07]  /*45590*/  IMAD.MOV.U32 R23, RZ, RZ, R29 ;  /* 0x000000ffff177224 */ /* 0x000fce00078e001d */
[----:B---3--:R-:W-:Y:S01]  /*455a0*/  HMMA.16816.F32.BF16 R8, R16, R22, R8 ;  /* 0x000000161008723c */ /* 0x008fe20000041808 */
[----:B--2---:R-:W-:Y:S01]  /*455b0*/  STL.64 [R1+0x23b8], R26 ;  /* 0x0023b81a01007387 */ /* 0x004fe20000100a00 */
[----:B----4-:R0:W-:Y:S03]  /*455c0*/  STL.64 [R1+0x23b0], R24 ;  /* 0x0023b01801007387 */ /* 0x0101e60000100a00 */
[----:B0-----:R-:W2:Y:S01]  /*455d0*/  LDL.LU R24, [R1+0x420] ;  /* 0x0004200001187983 */ /* 0x001ea20000300800 */
[----:B------:R-:W2:Y:S02]  /*455e0*/  LDL.LU R25, [R1+0x424] ;  /* 0x0004240001197983 */ /* 0x000ea40000300800 */
[----:B------:R-:W2:Y:S02]  /*455f0*/  LDL.LU R26, [R1+0x428] ;  /* 0x00042800011a7983 */ /* 0x000ea40000300800 */
[----:B------:R-:W2:Y:S01]  /*45600*/  LDL.LU R27, [R1+0x42c] ;  /* 0x00042c00011b7983 */ /* 0x000ea20000300800 */
[----:B------:R-:W3:Y:S01]  /*45610*/  LDL.LU R4, [R1+0x3e0] ;  /* 0x0003e00001047983 */ /* 0x000ee20000300800 */
[----:B------:R-:W3:Y:S02]  /*45620*/  LDL.LU R5, [R1+0x3e4] ;  /* 0x0003e40001057983 */ /* 0x000ee40000300800 */
[----:B------:R-:W3:Y:S02]  /*45630*/  LDL.LU R6, [R1+0x3e8] ;  /* 0x0003e80001067983 */ /* 0x000ee40000300800 */
[----:B------:R-:W3:Y:S07]  /*45640*/  LDL.LU R7, [R1+0x3ec] ;  /* 0x0003ec0001077983 */ /* 0x000eee0000300800 */
[----:B------:R0:W-:Y:S01]  /*45650*/  STL.64 [R1+0x400], R8 ;  /* 0x0004000801007387 */ /* 0x0001e20000100a00 */
[----:B------:R1:W-:Y:S03]  /*45660*/  STL.64 [R1+0x408], R10 ;  /* 0x0004080a01007387 */ /* 0x0003e60000100a00 */
[----:B0-----:R-:W4:Y:S01]  /*45670*/  LDL.LU R8, [R1+0x3b0] ;  /* 0x0003b00001087983 */ /* 0x001f220000300800 */
[----:B------:R-:W4:Y:S02]  /*45680*/  LDL.LU R9, [R1+0x3b4] ;  /* 0x0003b40001097983 */ /* 0x000f240000300800 */
[----:B-1----:R-:W2:Y:S02]  /*45690*/  LDL.LU R10, [R1+0x3b8] ;  /* 0x0003b800010a7983 */ /* 0x002ea40000300800 */
[----:B------:R-:W2:Y:S02]  /*456a0*/  LDL.LU R11, [R1+0x3bc] ;  /* 0x0003bc00010b7983 */ /* 0x000ea40000300800 */
[----:B--2---:R0:W-:Y:S01]  /*456b0*/  STL.64 [R1+0x2368], R10 ;  /* 0x0023680a01007387 */ /* 0x0041e20000100a00 */
[----:B----4-:R-:W-:Y:S03]  /*456c0*/  STL.64 [R1+0x2360], R8 ;  /* 0x0023600801007387 */ /* 0x010fe60000100a00 */
[----:B0-----:R-:W2:Y:S04]  /*456d0*/  LDL.64 R10, [R1+0x58] ;  /* 0x00005800010a7983 */ /* 0x001ea80000100a00 */
[----:B--2---:R-:W-:Y:S01]  /*456e0*/  STL.64 [R1+0x2378], R10 ;  /* 0x0023780a01007387 */ /* 0x004fe20000100a00 */
[----:B------:R0:W-:Y:S03]  /*456f0*/  STL.64 [R1+0x2340], R22 ;  /* 0x0023401601007387 */ /* 0x0001e60000100a00 */
[----:B0-----:R-:W2:Y:S04]  /*45700*/  LDL.64 R22, [R1+0x38] ;  /* 0x0000380001167983 */ /* 0x001ea80000100a00 */
[----:B--2---:R0:W-:Y:S04]  /*45710*/  STL.64 [R1+0x2358], R22 ;  /* 0x0023581601007387 */ /* 0x0041e80000100a00 */
[----:B0-----:R-:W2:Y:S01]  /*45720*/  LDL.64 R22, [R1+0x48] ;  /* 0x0000480001167983 */ /* 0x001ea20000100a00 */
[----:B------:R-:W-:-:S02]  /*45730*/  IMAD.MOV.U32 R14, RZ, RZ, R13 ;  /* 0x000000ffff0e7224 */ /* 0x000fc400078e000d */
[----:B------:R-:W-:-:S07]  /*45740*/  IMAD.MOV.U32 R15, RZ, RZ, R12 ;  /* 0x000000ffff0f7224 */ /* 0x000fce00078e000c */
[C---:B------:R-:W-:Y:S01]  /*45750*/  HMMA.16816.F32.BF16 R12, R16.reuse, R14, R24 ;  /* 0x0000000e100c723c */ /* 0x040fe20000041818 */
[----:B--2---:R0:W-:Y:S01]  /*45760*/  STL.64 [R1+0x2370], R22 ;  /* 0x0023701601007387 */ /* 0x0041e20000100a00 */
[----:B------:R-:W2:Y:S02]  /*45770*/  LDL.LU R20, [R1+0x3c0] ;  /* 0x0003c00001147983 */ /* 0x000ea40000300800 */
[----:B------:R-:W2:Y:S01]  /*45780*/  LDL.LU R21, [R1+0x3c4] ;  /* 0x0003c40001157983 */ /* 0x000ea20000300800 */
[----:B0-----:R-:W4:Y:S01]  /*45790*/  LDL.LU R22, [R1+0x3c8] ;  /* 0x0003c80001167983 */ /* 0x001f220000300800 */
[----:B------:R-:W4:Y:S03]  /*457a0*/  LDL.LU R23, [R1+0x3cc] ;  /* 0x0003cc0001177983 */ /* 0x000f260000300800 */
[----:B----4-:R-:W-:Y:S01]  /*457b0*/  STL.64 [R1+0x2388], R22 ;  /* 0x0023881601007387 */ /* 0x010fe20000100a00 */
[----:B--2---:R0:W-:Y:S03]  /*457c0*/  STL.64 [R1+0x2380], R20 ;  /* 0x0023801401007387 */ /* 0x0041e60000100a00 */
[----:B0-----:R-:W2:Y:S01]  /*457d0*/  LDL.LU R20, [R1+0x3d0] ;  /* 0x0003d00001147983 */ /* 0x001ea20000300800 */
[----:B------:R-:W2:Y:S02]  /*457e0*/  LDL.LU R21, [R1+0x3d4] ;  /* 0x0003d40001157983 */ /* 0x000ea40000300800 */
[----:B------:R-:W2:Y:S02]  /*457f0*/  LDL.LU R22, [R1+0x3d8] ;  /* 0x0003d80001167983 */ /* 0x000ea40000300800 */
[----:B------:R-:W2:Y:S01]  /*45800*/  LDL.LU R23, [R1+0x3dc] ;  /* 0x0003dc0001177983 */ /* 0x000ea20000300800 */
[----:B------:R-:W4:Y:S01]  /*45810*/  LDL.LU.64 R26, [R1+0x23b8] ;  /* 0x0023b800011a7983 */ /* 0x000f220000300a00 */
[----:B------:R-:W4:Y:S03]  /*45820*/  LDL.LU.64 R24, [R1+0x23b0] ;  /* 0x0023b00001187983 */ /* 0x000f260000300a00 */
[----:B------:R-:W-:Y:S02]  /*45830*/  STL.64 [R1+0x3f0], R12 ;  /* 0x0003f00c01007387 */ /* 0x000fe40000100a00 */
[----:B------:R0:W-:Y:S02]  /*45840*/  STL.64 [R1+0x3f8], R14 ;  /* 0x0003f80e01007387 */ /* 0x0001e40000100a00 */
[----:B0-----:R-:W4:Y:S02]  /*45850*/  LDL.LU.64 R14, [R1+0x23a8] ;  /* 0x0023a800010e7983 */ /* 0x001f240000300a00 */
[----:B----4-:R-:W-:Y:S11]  /*45860*/  HMMA.16816.F32.BF16 R24, R16, R14, R24 ;  /* 0x0000000e1018723c */ /* 0x010ff60000041818 */
[----:B------:R-:W-:Y:S11]  /*45870*/  @!UPT UIADD3 URZ, URZ, URZ, URZ ;  /* 0x0000003f3f3ff290 */ /* 0x000ff6000fffe03f */
[----:B------:R-:W-:Y:S01]  /*45880*/  @!UPT UIADD3 URZ, URZ, URZ, URZ ;  /* 0x0000003f3f3ff290 */ /* 0x000fe2000fffe03f */
[----:B------:R-:W-:Y:S01]  /*45890*/  STL.64 [R1+0x4e0], R24 ;  /* 0x0004e01801007387 */ /* 0x000fe20000100a00 */
[----:B------:R0:W-:Y:S03]  /*458a0*/  STL.64 [R1+0x4e8], R26 ;  /* 0x0004e81a01007387 */ /* 0x0001e60000100a00 */
[----:B0-----:R-:W3:Y:S01]  /*458b0*/  LDL.LU.64 R26, [R1+0x23a0] ;  /* 0x0023a000011a7983 */ /* 0x001ee20000300a00 */
[----:B------:R-:W-:Y:S02]  /*458c0*/  IMAD.MOV.U32 R10, RZ, RZ, R3 ;  /* 0x000000ffff0a7224 */ /* 0x000fe400078e0003 */
[----:B------:R-:W-:Y:S02]  /*458d0*/  IMAD.MOV.U32 R11, RZ, RZ, R0 ;  /* 0x000000ffff0b7224 */ /* 0x000fe400078e0000 */
[----:B------:R-:W-:Y:S02]  /*458e0*/  IMAD.MOV.U32 R3, RZ, RZ, R14 ;  /* 0x000000ffff037224 */ /* 0x000fe400078e000e */
[----:B------:R-:W-:-:S02]  /*458f0*/  IMAD.MOV.U32 R0, RZ, RZ, R15 ;  /* 0x000000ffff007224 */ /* 0x000fc400078e000f */
[----:B------:R-:W2:Y:S01]  /*45900*/  LDL.LU.64 R14, [R1+0x2398] ;  /* 0x00239800010e7983 */ /* 0x000ea20000300a00 */
[----:B------:R-:W2:Y:S01]  /*45910*/  LDL.LU.64 R12, [R1+0x2390] ;  /* 0x00239000010c7983 */ /* 0x000ea20000300a00 */
[----:B---3--:R-:W-:Y:S02]  /*45920*/  HMMA.16816.F32.BF16 R4, R16, R26, R4 ;  /* 0x0000001a1004723c */ /* 0x008fe40000041804 */
[----:B------:R0:W-:Y:S01]  /*45930*/  STL.64 [R1+0x2338], R26 ;  /* 0x0023381a01007387 */ /* 0x0001e20000100a00 */
[----:B------:R-:W3:Y:S11]  /*45940*/  LDL.LU R24, [R1+0x390] ;  /* 0x0003900001187983 */ /* 0x000ef60000300800 */
[----:B------:R-:W-:Y:S09]  /*45950*/  @!UPT UIADD3 URZ, URZ, URZ, URZ ;  /* 0x0000003f3f3ff290 */ /* 0x000ff2000fffe03f */
[----:B------:R-:W-:Y:S01]  /*45960*/  STL.64 [R1+0x4d0], R4 ;  /* 0x0004d00401007387 */ /* 0x000fe20000100a00 */
[----:B------:R-:W-:Y:S02]  /*45970*/  STL.64 [R1+0x4d8], R6 ;  /* 0x0004d80601007387 */ /* 0x000fe40000100a00 */
[----:B------:R-:W3:Y:S02]  /*45980*/  LDL.LU R25, [R1+0x394] ;  /* 0x0003940001197983 */ /* 0x000ee40000300800 */
[----:B0-----:R-:W4:Y:S01]  /*45990*/  LDL.LU R26, [R1+0x398] ;  /* 0x00039800011a7983 */ /* 0x001f220000300800 */
[----:B------:R-:W4:Y:S01]  /*459a0*/  LDL.LU R27, [R1+0x39c] ;  /* 0x00039c00011b7983 */ /* 0x000f220000300800 */
[----:B--2---:R-:W-:Y:S03]  /*459b0*/  HMMA.16816.F32.BF16 R8, R12, R10, R20 ;  /* 0x0000000a0c08723c */ /* 0x004fe60000041814 */
[----:B----4-:R-:W-:Y:S01]  /*459c0*/  STL.64 [R1+0x2350], R26 ;  /* 0x0023501a01007387 */ /* 0x010fe20000100a00 */
[----:B---3--:R0:W-:Y:S03]  /*459d0*/  STL.64 [R1+0x2348], R24 ;  /* 0x0023481801007387 */ /* 0x0081e60000100a00 */
[----:B0-----:R-:W2:Y:S01]  /*459e0*/  LDL.LU R24, [R1+0x3a0] ;  /* 0x0003a00001187983 */ /* 0x001ea20000300800 */
[----:B------:R-:W2:Y:S02]  /*459f0*/  LDL.LU R25, [R1+0x3a4] ;  /* 0x0003a40001197983 */ /* 0x000ea40000300800 */
[----:B------:R-:W2:Y:S02]  /*45a00*/  LDL.LU R26, [R1+0x3a8] ;  /* 0x0003a800011a7983 */ /* 0x000ea40000300800 */
[----:B------:R-:W2:Y:S01]  /*45a10*/  LDL.LU R27, [R1+0x3ac] ;  /* 0x0003ac00011b7983 */ /* 0x000ea20000300800 */
[----:B------:R-:W3:Y:S01]  /*45a20*/  LDL.LU.64 R18, [R1+0x18] ;  /* 0x0000180001127983 */ /* 0x000ee20000300a00 */
[----:B------:R-:W4:Y:S02]  /*45a30*/  LDL.LU R4, [R1+0x1c0] ;  /* 0x0001c00001047983 */ /* 0x000f240000300800 */
[----:B------:R-:W4:Y:S02]  /*45a40*/  LDL.LU R5, [R1+0x1c4] ;  /* 0x0001c40001057983 */ /* 0x000f240000300800 */
[----:B------:R-:W2:Y:S01]  /*45a50*/  LDL.LU R6, [R1+0x1c8] ;  /* 0x0001c80001067983 */ /* 0x000ea20000300800 */
[----:B------:R-:W2:Y:S04]  /*45a60*/  LDL.LU R7, [R1+0x1cc] ;  /* 0x0001cc0001077983 */ /* 0x000ea80000300800 */
[----:B--2---:R-:W-:Y:S01]  /*45a70*/  STL.64 [R1+0x2280], R6 ;  /* 0x0022800601007387 */ /* 0x004fe20000100a00 */
[----:B----4-:R-:W-:Y:S02]  /*45a80*/  STL.64 [R1+0x2278], R4 ;  /* 0x0022780401007387 */ /* 0x010fe40000100a00 */
[----:B------:R-:W2:Y:S02]  /*45a90*/  LDL.LU.64 R22, [R1+0x2388] ;  /* 0x0023880001167983 */ /* 0x000ea40000300a00 */
[----:B------:R-:W2:Y:S01]  /*45aa0*/  LDL.LU.64 R20, [R1+0x2380] ;  /* 0x0023800001147983 */ /* 0x000ea20000300a00 */
[----:B------:R-:W-:Y:S01]  /*45ab0*/  STL.64 [R1+0x6d0], R8 ;  /* 0x0006d00801007387 */ /* 0x000fe20000100a00 */
[----:B------:R0:W-:Y:S03]  /*45ac0*/  STL.64 [R1+0x6d8], R10 ;  /* 0x0006d80a01007387 */ /* 0x0001e60000100a00 */
[----:B0-----:R-:W2:Y:S01]  /*45ad0*/  LDL.LU.64 R10, [R1+0x2378] ;  /* 0x00237800010a7983 */ /* 0x001ea20000300a00 */
        /* <DEDUP_REMOVED lines=15> */
[----:B------:R-:W-:Y:S02]  /*45bd0*/  STL.64 [R1+0x6b8], R10 ;  /* 0x0006b80a01007387 */ /* 0x000fe40000100a00 */
        /* <DEDUP_REMOVED lines=25> */
[----:B------:R-:W3:Y:S02]  /*45d70*/  LDL.LU.64 R20, [R1+0x2318] ;  /* 0x0023180001147983 */ /* 0x000ee40000300a00 */
[----:B------:R0:W-:Y:S02]  /*45d80*/  STL.64 [R1+0x22a0], R18 ;  /* 0x0022a01201007387 */ /* 0x0001e40000100a00 */
[----:B0-----:R-:W4:Y:S01]  /*45d90*/  LDL.LU.64 R18, [R1+0x28] ;  /* 0x0000280001127983 */ /* 0x001f220000300a00 */
[----:B---3--:R-:W-:Y:S03]  /*45da0*/  HMMA.16816.F32.BF16 R20, R12, R6, R20 ;  /* 0x000000060c14723c */ /* 0x008fe60000041814 */
[----:B----4-:R0:W-:Y:S02]  /*45db0*/  STL.64 [R1+0x22b8], R18 ;  /* 0x0022b81201007387 */ /* 0x0101e40000100a00 */
[----:B0-----:R-:W-:-:S02]  /*45dc0*/  IMAD.MOV.U32 R18, RZ, RZ, R5 ;  /* 0x000000ffff127224 */ /* 0x001fc400078e0005 */
[----:B------:R-:W-:Y:S11]  /*45dd0*/  IMAD.MOV.U32 R19, RZ, RZ, R4 ;  /* 0x000000ffff137224 */ /* 0x000ff600078e0004 */
[----:B------:R-:W-:Y:S05]  /*45de0*/  @!UPT UIADD3 URZ, URZ, URZ, URZ ;  /* 0x0000003f3f3ff290 */ /* 0x000fea000fffe03f */
[----:B------:R-:W-:Y:S01]  /*45df0*/  STL.64 [R1+0x340], R20 ;  /* 0x0003401401007387 */ /* 0x000fe20000100a00 */
[----:B------:R-:W-:Y:S03]  /*45e00*/  STL.64 [R1+0x348], R22 ;  /* 0x0003481601007387 */ /* 0x000fe60000100a00 */
[----:B------:R-:W-:Y:S01]  /*45e10*/  STL.64 [R1+0x22d0], R18 ;  /* 0x0022d01201007387 */ /* 0x000fe20000100a00 */
[----:B------:R0:W-:Y:S02]  /*45e20*/  STL.64 [R1+0x2298], R6 ;  /* 0x0022980601007387 */ /* 0x0001e40000100a00 */
[----:B------:R-:W3:Y:S02]  /*45e30*/  LDL.LU R4, [R1+0x270] ;  /* 0x0002700001047983 */ /* 0x000ee40000300800 */
[----:B------:R-:W3:Y:S01]  /*45e40*/  LDL.LU R5, [R1+0x274] ;  /* 0x0002740001057983 */ /* 0x000ee20000300800 */
[----:B0-----:R-:W4:Y:S01]  /*45e50*/  LDL.LU R6, [R1+0x278] ;  /* 0x0002780001067983 */ /* 0x001f220000300800 */
[----:B------:R-:W4:Y:S02]  /*45e60*/  LDL.LU R7, [R1+0x27c] ;  /* 0x00027c0001077983 */ /* 0x000f240000300800 */
[----:B------:R-:W-:-:S02]  /*45e70*/  IMAD.MOV.U32 R18, RZ, RZ, R9 ;  /* 0x000000ffff127224 */ /* 0x000fc400078e0009 */
[----:B------:R-:W-:-:S05]  /*45e80*/  IMAD.MOV.U32 R19, RZ, RZ, R8 ;  /* 0x000000ffff137224 */ /* 0x000fca00078e0008 */
[----:B------:R-:W-:Y:S04]  /*45e90*/  STL.64 [R1+0x22e8], R18 ;  /* 0x0022e81201007387 */ /* 0x000fe80000100a00 */
[----:B----4-:R-:W-:Y:S01]  /*45ea0*/  STL.64 [R1+0x22b0], R6 ;  /* 0x0022b00601007387 */ /* 0x010fe20000100a00 */
[----:B---3--:R0:W-:Y:S03]  /*45eb0*/  STL.64 [R1+0x22a8], R4 ;  /* 0x0022a80401007387 */ /* 0x0081e60000100a00 */
[----:B0-----:R-:W3:Y:S01]  /*45ec0*/  LDL.LU R4, [R1+0x280] ;  /* 0x0002800001047983 */ /* 0x001ee20000300800 */
[----:B------:R-:W3:Y:S02]  /*45ed0*/  LDL.LU R5, [R1+0x284] ;  /* 0x0002840001057983 */ /* 0x000ee40000300800 */
[----:B------:R-:W4:Y:S02]  /*45ee0*/  LDL.LU R6, [R1+0x288] ;  /* 0x0002880001067983 */ /* 0x000f240000300800 */
        /* <DEDUP_REMOVED lines=28> */
[----:B------:R-:W3:Y:S02]  /*460b0*/  LDL.LU R6, [R1+0x2b8] ;  /* 0x0002b80001067983 */ /* 0x000ee40000300800 */
[----:B------:R-:W3:Y:S01]  /*460c0*/  LDL.LU R7, [R1+0x2bc] ;  /* 0x0002bc0001077983 */ /* 0x000ee20000300800 */
[----:B------:R-:W4:Y:S01]  /*460d0*/  LDL.LU R20, [R1+0x1a0] ;  /* 0x0001a00001147983 */ /* 0x000f220000300800 */
[----:B------:R-:W4:Y:S02]  /*460e0*/  LDL.LU R21, [R1+0x1a4] ;  /* 0x0001a40001157983 */ /* 0x000f240000300800 */
[----:B------:R-:W3:Y:S02]  /*460f0*/  LDL.LU R22, [R1+0x1a8] ;  /* 0x0001a80001167983 */ /* 0x000ee40000300800 */
[----:B------:R-:W3:Y:S01]  /*46100*/  LDL.LU R23, [R1+0x1ac] ;  /* 0x0001ac0001177983 */ /* 0x000ee20000300800 */
[----:B--2---:R-:W-:Y:S01]  /*46110*/  HMMA.16816.F32.BF16 R12, R12, R26, R8 ;  /* 0x0000001a0c0c723c */ /* 0x004fe20000041808 */
[----:B---3--:R-:W-:Y:S01]  /*46120*/  STL.64 [R1+0x2260], R22 ;  /* 0x0022601601007387 */ /* 0x008fe20000100a00 */
[----:B----4-:R0:W-:Y:S03]  /*46130*/  STL.64 [R1+0x2258], R20 ;  /* 0x0022581401007387 */ /* 0x0101e60000100a00 */
        /* <DEDUP_REMOVED lines=10> */
[----:B------:R-:W3:Y:S01]  /*461e0*/  LDL.LU.64 R10, [R1+0x2310] ;  /* 0x00231000010a7983 */ /* 0x000ee20000300a00 */
[----:B------:R-:W3:Y:S02]  /*461f0*/  LDL.LU.64 R8, [R1+0x2308] ;  /* 0x0023080001087983 */ /* 0x000ee40000300a00 */
        /* <DEDUP_REMOVED lines=39> */
[C---:B---3--:R-:W-:Y:S11]  /*46470*/  HMMA.16816.F32.BF16 R4, R8.reuse, R18, R4 ;  /* 0x000000120804723c */ /* 0x048ff60000041804 */
[----:B------:R-:W-:Y:S11]  /*46480*/  @!UPT UIADD3 URZ, URZ, URZ, URZ ;  /* 0x0000003f3f3ff290 */ /* 0x000ff6000fffe03f */
[----:B------:R-:W-:Y:S01]  /*46490*/  @!UPT UIADD3 URZ, URZ, URZ, URZ ;  /* 0x0000003f3f3ff290 */ /* 0x000fe2000fffe03f */
        /* <DEDUP_REMOVED lines=11> */
[----:B---3--:R-:W-:Y:S01]  /*46550*/  HMMA.16816.F32.BF16 R8, R8, R26, R4 ;  /* 0x0000001a0808723c */ /* 0x008fe20000041804 */
[----:B------:R-:W2:Y:S01]  /*46560*/  LDL.LU.64 R6, [R1+0x2270] ;  /* 0x0022700001067983 */ /* 0x000ea20000300a00 */
[----:B------:R-:W2:Y:S11]  /*46570*/  LDL.LU.64 R4, [R1+0x2268] ;  /* 0x0022680001047983 */ /* 0x000eb60000300a00 */
[----:B------:R-:W-:Y:S10]  /*46580*/  @!UPT UIADD3 URZ, URZ, URZ, URZ ;  /* 0x0000003f3f3ff290 */ /* 0x000ff4000fffe03f */
[----:B------:R0:W-:Y:S01]  /*46590*/  STL.64 [R1+0x4b0], R8 ;  /* 0x0004b00801007387 */ /* 0x0001e20000100a00 */
[----:B------:R1:W-:Y:S03]  /*465a0*/  STL.64 [R1+0x4b8], R10 ;  /* 0x0004b80a01007387 */ /* 0x0003e60000100a00 */
[----:B0-----:R-:W3:Y:S01]  /*465b0*/  LDL.LU R8, [R1+0x190] ;  /* 0x0001900001087983 */ /* 0x001ee20000300800 */
[----:B------:R-:W3:Y:S02]  /*465c0*/  LDL.LU R9, [R1+0x194] ;  /* 0x0001940001097983 */ /* 0x000ee40000300800 */
[----:B-1----:R-:W4:Y:S02]  /*465d0*/  LDL.LU R10, [R1+0x198] ;  /* 0x00019800010a7983 */ /* 0x002f240000300800 */
[----:B------:R-:W4:Y:S02]  /*465e0*/  LDL.LU R11, [R1+0x19c] ;  /* 0x00019c00010b7983 */ /* 0x000f240000300800 */
[----:B------:R-:W-:Y:S01]  /*465f0*/  IMAD.MOV.U32 R29, RZ, RZ, R15 ;  /* 0x000000ffff1d7224 */ /* 0x000fe200078e000f */
[C---:B--2---:R-:W-:Y:S11]  /*46600*/  HMMA.16816.F32.BF16 R20, R4.reuse, R14, R20 ;  /* 0x0000000e0414723c */ /* 0x044ff60000041814 */
[----:B------:R-:W-:Y:S11]  /*46610*/  @!UPT UIADD3 URZ, URZ, URZ, URZ ;  /* 0x0000003f3f3ff290 */ /* 0x000ff6000fffe03f */
[----:B------:R-:W-:Y:S02]  /*46620*/  @!UPT UIADD3 URZ, URZ, URZ, URZ ;  /* 0x0000003f3f3ff290 */ /* 0x000fe4000fffe03f */
[----:B------:R-:W-:Y:S02]  /*46630*/  IMAD.MOV.U32 R16, RZ, RZ, R23 ;  /* 0x000000ffff107224 */ /* 0x000fe400078e0017 */
[----:B------:R-:W-:Y:S02]  /*46640*/  IMAD.MOV.U32 R15, RZ, RZ, R22 ;  /* 0x000000ffff0f7224 */ /* 0x000fe400078e0016 */
[----:B------:R-:W-:Y:S01]  /*46650*/  IMAD.MOV.U32 R12, RZ, RZ, R20 ;  /* 0x000000ffff0c7224 */ /* 0x000fe200078e0014 */
[----:B----4-:R0:W-:Y:S01]  /*46660*/  STL.64 [R1+0x2250], R10 ;  /* 0x0022500a01007387 */ /* 0x0101e20000100a00 */
[----:B---3--:R-:W-:Y:S03]  /*46670*/  STL.64 [R1+0x2248], R8 ;  /* 0x0022480801007387 */ /* 0x008fe60000100a00 */
[----:B0-----:R-:W2:Y:S01]  /*46680*/  LDL.LU.64 R10, [R1+0x58] ;  /* 0x00005800010a7983 */ /* 0x001ea20000300a00 */
[----:B------:R-:W-:Y:S02]  /*46690*/  STL.64 [R1+0x21e8], R26 ;  /* 0x0021e81a01007387 */ /* 0x000fe40000100a00 */
[----:B------:R-:W-:Y:S02]  /*466a0*/  STL.64 [R1+0x690], R20 ;  /* 0x0006901401007387 */ /* 0x000fe40000100a00 */
[----:B------:R0:W-:Y:S02]  /*466b0*/  STL.64 [R1+0x698], R22 ;  /* 0x0006981601007387 */ /* 0x0001e40000100a00 */
[----:B0-----:R-:W2:Y:S01]  /*466c0*/  LDL.LU.64 R22, [R1+0x2260] ;  /* 0x0022600001167983 */ /* 0x001ea20000300a00 */
[----:B------:R-:W2:Y:S02]  /*466d0*/  LDL.LU.64 R20, [R1+0x2258] ;  /* 0x0022580001147983 */ /* 0x000ea40000300a00 */
[----:B------:R-:W-:Y:S02]  /*466e0*/  STL [R1+0x1ef0], R12 ;  /* 0x001ef00c01007387 */ /* 0x000fe40000100800 */
[----:B------:R-:W-:Y:S01]  /*466f0*/  IMAD.MOV.U32 R26, RZ, RZ, R14 ;  /* 0x000000ffff1a7224 */ /* 0x000fe200078e000e */
[----:B------:R2:W-:Y:S01]  /*46700*/  STL [R1+0x1eec], R15 ;  /* 0x001eec0f01007387 */ /* 0x0005e20000100800 */
[----:B------:R-:W-:Y:S01]  /*46710*/  STL [R1+0x1ee8], R16 ;  /* 0x001ee81001007387 */ /* 0x000fe20000100800 */
[----:B--2---:R-:W-:Y:S07]  /*46720*/  HMMA.16816.F32.BF16 R12, R4, R10, R20 ;  /* 0x0000000a040c723c */ /* 0x004fee0000041814 */
[----:B------:R-:W-:-:S02]  /*46730*/  IMAD.MOV.U32 R21, RZ, RZ, R10 ;  /* 0x000000ffff157224 */ /* 0x000fc400078e000a */
[----:B------:R-:W-:Y:S02]  /*46740*/  IMAD.MOV.U32 R20, RZ, RZ, R11 ;  /* 0x000000ffff147224 */ /* 0x000fe400078e000b */
[----:B------:R-:W2:Y:S01]  /*46750*/  LDL.LU.64 R10, [R1+0x2250] ;  /* 0x00225000010a7983 */ /* 0x000ea20000300a00 */
[----:B------:R-:W2:Y:S11]  /*46760*/  LDL.LU.64 R8, [R1+0x2248] ;  /* 0x0022480001087983 */ /* 0x000eb60000300a00 */
[----:B------:R0:W-:Y:S01]  /*46770*/  STL.64 [R1+0x680], R12 ;  /* 0x0006800c01007387 */ /* 0x0001e20000100a00 */
[----:B------:R1:W-:Y:S02]  /*46780*/  STL.64 [R1+0x688], R14 ;  /* 0x0006880e01007387 */ /* 0x0003e40000100a00 */
[----:B------:R-:W-:-:S02]  /*46790*/  IMAD.MOV.U32 R17, RZ, RZ, R14 ;  /* 0x000000ffff117224 */ /* 0x000fc400078e000e */
[----:B0-----:R-:W-:-:S05]  /*467a0*/  IMAD.MOV.U32 R13, RZ, RZ, R12 ;  /* 0x000000ffff0d7224 */ /* 0x001fca00078e000c */
[----:B------:R-:W-:Y:S01]  /*467b0*/  STL [R1+0x1ef8], R13 ;  /* 0x001ef80d01007387 */ /* 0x000fe20000100800 */
[----:B-1----:R-:W2:Y:S02]  /*467c0*/  LDL.LU.64 R14, [R1+0x48] ;  /* 0x00004800010e7983 */ /* 0x002ea40000300a00 */
[----:B------:R-:W-:Y:S01]  /*467d0*/  STL [R1+0x1ef4], R17 ;  /* 0x001ef41101007387 */ /* 0x000fe20000100800 */
[----:B--2---:R-:W-:Y:S01]  /*467e0*/  HMMA.16816.F32.BF16 R8, R4, R14, R8 ;  /* 0x0000000e0408723c */ /* 0x004fe20000041808 */
[----:B------:R-:W-:Y:S02]  /*467f0*/  IMAD.MOV.U32 R23, RZ, RZ, R14 ;  /* 0x000000ffff177224 */ /* 0x000fe400078e000e */
[----:B------:R-:W-:Y:S11]  /*46800*/  IMAD.MOV.U32 R22, RZ, RZ, R15 ;  /* 0x000000ffff167224 */ /* 0x000ff600078e000f */
[----:B------:R-:W-:Y:S09]  /*46810*/  @!UPT UIADD3 URZ, URZ, URZ, URZ ;  /* 0x0000003f3f3ff290 */ /* 0x000ff2000fffe03f */
[----:B------:R-:W-:Y:S01]  /*46820*/  STL.64 [R1+0x670], R8 ;  /* 0x0006700801007387 */ /* 0x000fe20000100a00 */
[----:B------:R-:W-:Y:S02]  /*46830*/  STL.64 [R1+0x678], R10 ;  /* 0x0006780a01007387 */ /* 0x000fe40000100a00 */
[----:B------:R0:W-:Y:S02]  /*46840*/  STL.64 [R1+0x2240], R22 ;  /* 0x0022401601007387 */ /* 0x0001e40000100a00 */
[----:B------:R-:W-:Y:S01]  /*46850*/  IMAD.MOV.U32 R14, RZ, RZ, R8 ;  /* 0x000000ffff0e7224 */ /* 0x000fe200078e0008 */
[----:B------:R-:W-:Y:S04]  /*46860*/  STL.64 [R1+0x2238], R20 ;  /* 0x0022381401007387 */ /* 0x000fe80000100a00 */
[----:B0-----:R-:W2:Y:S01]  /*46870*/  LDL.LU.64 R22, [R1+0x38] ;  /* 0x0000380001167983 */ /* 0x001ea20000300a00 */
[----:B------:R-:W3:Y:S02]  /*46880*/  LDL.LU.64 R16, [R1+0x5d8] ;  /* 0x0005d80001107983 */ /* 0x000ee40000300a00 */
[----:B------:R-:W4:Y:S02]  /*46890*/  LDL.LU.64 R8, [R1+0x5d0] ;  /* 0x0005d00001087983 */ /* 0x000f240000300a00 */
[----:B------:R-:W2:Y:S01]  /*468a0*/  LDL.LU.64 R12, [R1+0x518] ;  /* 0x00051800010c7983 */ /* 0x000ea20000300a00 */
[----:B------:R0:W-:Y:S04]  /*468b0*/  STL [R1+0x1f00], R14 ;  /* 0x001f000e01007387 */ /* 0x0001e80000100800 */
[----:B0-----:R-:W2:Y:S01]  /*468c0*/  LDL.LU.64 R14, [R1+0x5e0] ;  /* 0x0005e000010e7983 */ /* 0x001ea20000300a00 */
[----:B------:R-:W-:-:S03]  /*468d0*/  IMAD.MOV.U32 R24, RZ, RZ, R18 ;  /* 0x000000ffff187224 */ /* 0x000fc600078e0012 */
[----:B--2---:R0:W-:Y:S01]  /*468e0*/  STL.64 [R1+0x2148], R14 ;  /* 0x0021480e01007387 */ /* 0x0041e20000100a00 */
[----:B------:R1:W-:Y:S02]  /*468f0*/  STL.64 [R1+0x2140], R12 ;  /* 0x0021400c01007387 */ /* 0x0003e40000100a00 */
[----:B0-----:R-:W-:Y:S02]  /*46900*/  IMAD.MOV.U32 R14, RZ, RZ, R24 ;  /* 0x000000ffff0e7224 */ /* 0x001fe400078e0018 */
[----:B------:R-:W-:-:S05]  /*46910*/  IMAD.MOV.U32 R15, RZ, RZ, R19 ;  /* 0x000000ffff0f7224 */ /* 0x000fca00078e0013 */
[----:B------:R0:W-:Y:S01]  /*46920*/  STL.64 [R1+0x2218], R14 ;  /* 0x0022180e01007387 */ /* 0x0001e20000100a00 */
[----:B-1----:R-:W2:Y:S02]  /*46930*/  LDL.LU R12, [R1+0x180] ;  /* 0x00018000010c7983 */ /* 0x002ea40000300800 */
[----:B------:R-:W2:Y:S01]  /*46940*/  LDL.LU R13, [R1+0x184] ;  /* 0x00018400010d7983 */ /* 0x000ea20000300800 */
[----:B0-----:R-:W2:Y:S01]  /*46950*/  LDL.LU R14, [R1+0x188] ;  /* 0x00018800010e7983 */ /* 0x001ea20000300800 */
[----:B------:R-:W2:Y:S02]  /*46960*/  LDL.LU R15, [R1+0x18c] ;  /* 0x00018c00010f7983 */ /* 0x000ea40000300800 */
[----:B------:R-:W-:Y:S02]  /*46970*/  IMAD.MOV.U32 R18, RZ, RZ, R10 ;  /* 0x000000ffff127224 */ /* 0x000fe400078e000a */
[----:B------:R-:W-:Y:S02]  /*46980*/  IMAD.MOV.U32 R25, RZ, RZ, R22 ;  /* 0x000000ffff197224 */ /* 0x000fe400078e0016 */
[----:B------:R-:W-:Y:S01]  /*46990*/  IMAD.MOV.U32 R24, RZ, RZ, R23 ;  /* 0x000000ffff187224 */ /* 0x000fe200078e0017 */
[----:B------:R-:W-:Y:S01]  /*469a0*/  STL [R1+0x1efc], R18 ;  /* 0x001efc1201007387 */ /* 0x000fe20000100800 */
[----:B--2---:R-:W-:Y:S03]  /*469b0*/  HMMA.16816.F32.BF16 R12, R4, R22, R12 ;  /* 0x00000016040c723c */ /* 0x004fe6000004180c */
[----:B------:R-:W2:Y:S01]  /*469c0*/  LDL.LU.64 R22, [R1+0x2240] ;  /* 0x0022400001167983 */ /* 0x000ea20000300a00 */
[----:B------:R-:W2:Y:S11]  /*469d0*/  LDL.LU.64 R20, [R1+0x2238] ;  /* 0x0022380001147983 */ /* 0x000eb60000300a00 */
[----:B------:R-:W-:Y:S09]  /*469e0*/  @!UPT UIADD3 URZ, URZ, URZ, URZ ;  /* 0x0000003f3f3ff290 */ /* 0x000ff2000fffe03f */
[----:B------:R-:W-:Y:S02]  /*469f0*/  IMAD.MOV.U32 R10, RZ, RZ, R12 ;  /* 0x000000ffff0a7224 */ /* 0x000fe400078e000c */
[----:B------:R-:W-:Y:S01]  /*46a00*/  IMAD.MOV.U32 R11, RZ, RZ, R13 ;  /* 0x000000ffff0b7224 */ /* 0x000fe200078e000d */
[----:B------:R-:W-:Y:S01]  /*46a10*/  STL.64 [R1+0x660], R12 ;  /* 0x0006600c01007387 */ /* 0x000fe20000100a00 */
[----:B------:R-:W-:Y:S02]  /*46a20*/  STL.64 [R1+0x668], R14 ;  /* 0x0006680e01007387 */ /* 0x000fe40000100a00 */
[----:B------:R-:W-:Y:S01]  /*46a30*/  STL [R1+0x1f0c], R10 ;  /* 0x001f0c0a01007387 */ /* 0x000fe20000100800 */
[----:B------:R-:W-:Y:S01]  /*46a40*/  STL [R1+0x1f08], R11 ;  /* 0x001f080b01007387 */ /* 0x000fe20000100800 */
[----:B----4-:R0:W-:Y:S03]  /*46a50*/  STL.64 [R1+0x2138], R8 ;  /* 0x0021380801007387 */ /* 0x0101e60000100a00 */
[----:B0-----:R-:W4:Y:S01]  /*46a60*/  LDL.LU R8, [R1+0x80] ;  /* 0x0000800001087983 */ /* 0x001f220000300800 */
[----:B------:R-:W4:Y:S02]  /*46a70*/  LDL.LU R9, [R1+0x84] ;  /* 0x0000840001097983 */ /* 0x000f240000300800 */
[----:B------:R-:W2:Y:S02]  /*46a80*/  LDL.LU R10, [R1+0x88] ;  /* 0x00008800010a7983 */ /* 0x000ea40000300800 */
[----:B------:R-:W-:-:S02]  /*46a90*/  IMAD.MOV.U32 R11, RZ, RZ, R2 ;  /* 0x000000ffff0b7224 */ /* 0x000fc400078e0002 */
[----:B------:R-:W3:Y:S04]  /*46aa0*/  LDL.LU R2, [R1+0x2234] ;  /* 0x0022340001027983 */ /* 0x000ee80000300800 */
[----:B--2---:R-:W-:Y:S01]  /*46ab0*/  STL.64 [R1+0x2158], R10 ;  /* 0x0021580a01007387 */ /* 0x004fe20000100a00 */
[----:B----4-:R0:W-:Y:S03]  /*46ac0*/  STL.64 [R1+0x2150], R8 ;  /* 0x0021500801007387 */ /* 0x0101e60000100a00 */
[----:B0-----:R-:W2:Y:S01]  /*46ad0*/  LDL.LU R8, [R1+0x90] ;  /* 0x0000900001087983 */ /* 0x001ea20000300800 */
[----:B------:R-:W2:Y:S02]  /*46ae0*/  LDL.LU R9, [R1+0x94] ;  /* 0x0000940001097983 */ /* 0x000ea40000300800 */
[----:B------:R-:W4:Y:S02]  /*46af0*/  LDL.LU R10, [R1+0x98] ;  /* 0x00009800010a7983 */ /* 0x000f240000300800 */
[----:B------:R-:W4:Y:S02]  /*46b00*/  LDL.LU R11, [R1+0x9c] ;  /* 0x00009c00010b7983 */ /* 0x000f240000300800 */
[----:B------:R-:W-:Y:S01]  /*46b10*/  IMAD.MOV.U32 R19, RZ, RZ, R14 ;  /* 0x000000ffff137224 */ /* 0x000fe200078e000e */
[----:B----4-:R0:W-:Y:S01]  /*46b20*/  STL.64 [R1+0x2168], R10 ;  /* 0x0021680a01007387 */ /* 0x0101e20000100a00 */
[----:B--2---:R-:W-:Y:S02]  /*46b30*/  STL.64 [R1+0x2160], R8 ;  /* 0x0021600801007387 */ /* 0x004fe40000100a00 */
[----:B0-----:R-:W-:-:S02]  /*46b40*/  IMAD.MOV.U32 R10, RZ, RZ, R3 ;  /* 0x000000ffff0a7224 */ /* 0x001fc400078e0003 */
[----:B------:R-:W-:Y:S01]  /*46b50*/  IMAD.MOV.U32 R11, RZ, RZ, R0 ;  /* 0x000000ffff0b7224 */ /* 0x000fe200078e0000 */
[----:B------:R-:W2:Y:S01]  /*46b60*/  LDL.LU R3, [R1+0x2230] ;  /* 0x0022300001037983 */ /* 0x000ea20000300800 */
[----:B------:R-:W4:Y:S02]  /*46b70*/  LDL.LU R0, [R1+0x222c] ;  /* 0x00222c0001007983 */ /* 0x000f240000300800 */
[----:B------:R-:W4:Y:S02]  /*46b80*/  LDL.LU R12, [R1+0x170] ;  /* 0x00017000010c7983 */ /* 0x000f240000300800 */
[----:B------:R-:W4:Y:S01]  /*46b90*/  LDL.LU R13, [R1+0x174] ;  /* 0x00017400010d7983 */ /* 0x000f220000300800 */
[----:B------:R-:W4:Y:S01]  /*46ba0*/  LDL.LU R14, [R1+0x178] ;  /* 0x00017800010e7983 */ /* 0x000f220000300800 */
[----:B------:R-:W4:Y:S02]  /*46bb0*/  LDL.LU R15, [R1+0x17c] ;  /* 0x00017c00010f7983 */ /* 0x000f240000300800 */
[----:B------:R-:W-:Y:S02]  /*46bc0*/  STL [R1+0x1f04], R19 ;  /* 0x001f041301007387 */ /* 0x000fe40000100800 */
[----:B---3--:R0:W-:Y:S02]  /*46bd0*/  STL.64 [R1+0x2170], R16 ;  /* 0x0021701001007387 */ /* 0x0081e40000100a00 */
[----:B0-----:R-:W3:Y:S01]  /*46be0*/  LDL.LU R16, [R1+0xa0] ;  /* 0x0000a00001107983 */ /* 0x001ee20000300800 */
[----:B------:R-:W-:-:S02]  /*46bf0*/  IMAD.MOV.U32 R19, RZ, RZ, R2 ;  /* 0x000000ffff137224 */ /* 0x000fc400078e0002 */
[----:B------:R-:W-:Y:S02]  /*46c00*/  IMAD.MOV.U32 R9, RZ, RZ, R26 ;  /* 0x000000ffff097224 */ /* 0x000fe400078e001a */
[----:B--2---:R-:W-:Y:S02]  /*46c10*/  IMAD.MOV.U32 R18, RZ, RZ, R3 ;  /* 0x000000ffff127224 */ /* 0x004fe400078e0003 */
[----:B----4-:R-:W-:Y:S02]  /*46c20*/  IMAD.MOV.U32 R17, RZ, RZ, R0 ;  /* 0x000000ffff117224 */ /* 0x010fe400078e0000 */
[----:B------:R-:W2:Y:S01]  /*46c30*/  LDL.LU R0, [R1+0x2228] ;  /* 0x0022280001007983 */ /* 0x000ea20000300800 */
[----:B------:R-:W4:Y:S02]  /*46c40*/  LDL.LU R3, [R1+0x2224] ;  /* 0x0022240001037983 */ /* 0x000f240000300800 */
[----:B------:R-:W2:Y:S02]  /*46c50*/  LDL.LU R2, [R1+0x2220] ;  /* 0x0022200001027983 */ /* 0x000ea40000300800 */
[----:B------:R0:W-:Y:S02]  /*46c60*/  STL.64 [R1+0x2180], R18 ;  /* 0x0021801201007387 */ /* 0x0001e40000100a00 */
[----:B0-----:R-:W-:-:S02]  /*46c70*/  IMAD.MOV.U32 R18, RZ, RZ, R25 ;  /* 0x000000ffff127224 */ /* 0x001fc400078e0019 */
[----:B------:R-:W-:Y:S01]  /*46c80*/  IMAD.MOV.U32 R19, RZ, RZ, R24 ;  /* 0x000000ffff137224 */ /* 0x000fe200078e0018 */
[----:B---3--:R-:W-:Y:S04]  /*46c90*/  STL.64 [R1+0x2178], R16 ;  /* 0x0021781001007387 */ /* 0x008fe80000100a00 */
[----:B------:R0:W-:Y:S02]  /*46ca0*/  STL.64 [R1+0x2190], R18 ;  /* 0x0021901201007387 */ /* 0x0001e40000100a00 */
[----:B0-----:R-:W-:Y:S02]  /*46cb0*/  IMAD.MOV.U32 R18, RZ, RZ, R23 ;  /* 0x000000ffff127224 */ /* 0x001fe400078e0017 */
[----:B------:R-:W-:-:S05]  /*46cc0*/  IMAD.MOV.U32 R19, RZ, RZ, R22 ;  /* 0x000000ffff137224 */ /* 0x000fca00078e0016 */
[----:B------:R0:W-:Y:S01]  /*46cd0*/  STL.64 [R1+0x21a8], R18 ;  /* 0x0021a81201007387 */ /* 0x0001e20000100a00 */
[----:B------:R-:W3:Y:S02]  /*46ce0*/  LDL.LU.64 R26, [R1+0x8] ;  /* 0x00000800011a7983 */ /* 0x000ee40000300a00 */
[----:B0-----:R-:W-:Y:S02]  /*46cf0*/  IMAD.MOV.U32 R19, RZ, RZ, R20 ;  /* 0x000000ffff137224 */ /* 0x001fe400078e0014 */
[----:B------:R-:W-:Y:S01]  /*46d00*/  IMAD.MOV.U32 R18, RZ, RZ, R21 ;  /* 0x000000ffff127224 */ /* 0x000fe200078e0015 */
[----:B---3--:R0:W-:Y:S01]  /*46d10*/  STL.64 [R1+0x2200], R26 ;  /* 0x0022001a01007387 */ /* 0x0081e20000100a00 */
[----:B------:R-:W3:Y:S02]  /*46d20*/  LDL.LU R20, [R1+0xf0] ;  /* 0x0000f00001147983 */ /* 0x000ee40000300800 */
[----:B------:R-:W3:Y:S02]  /*46d30*/  LDL.LU R21, [R1+0xf4] ;  /* 0x0000f40001157983 */ /* 0x000ee40000300800 */
[----:B------:R-:W2:Y:S01]  /*46d40*/  LDL.LU R22, [R1+0xf8] ;  /* 0x0000f80001167983 */ /* 0x000ea20000300800 */
[----:B------:R-:W2:Y:S01]  /*46d50*/  LDL.LU R23, [R1+0xfc] ;  /* 0x0000fc0001177983 */ /* 0x000ea20000300800 */
[----:B------:R-:W-:Y:S01]  /*46d60*/  HMMA.16816.F32.BF16 R12, R4, R10, R12 ;  /* 0x0000000a040c723c */ /* 0x000fe2000004180c */
[----:B------:R-:W4:Y:S02]  /*46d70*/  LDL.LU R24, [R1+0x160] ;  /* 0x0001600001187983 */ /* 0x000f240000300800 */
[----:B------:R-:W4:Y:S01]  /*46d80*/  LDL.LU R25, [R1+0x164] ;  /* 0x0001640001197983 */ /* 0x000f220000300800 */
[----:B0-----:R-:W4:Y:S01]  /*46d90*/  LDL.LU R26, [R1+0x168] ;  /* 0x00016800011a7983 */ /* 0x001f220000300800 */
[----:B------:R-:W4:Y:S03]  /*46da0*/  LDL.LU R27, [R1+0x16c] ;  /* 0x00016c00011b7983 */ /* 0x000f260000300800 */
[----:B--2---:R-:W-:Y:S01]  /*46db0*/  STL.64 [R1+0x21f8], R22 ;  /* 0x0021f81601007387 */ /* 0x004fe20000100a00 */
[----:B---3--:R0:W-:Y:S03]  /*46dc0*/  STL.64 [R1+0x21f0], R20 ;  /* 0x0021f01401007387 */ /* 0x0081e60000100a00 */
[----:B0-----:R-:W2:Y:S01]  /*46dd0*/  LDL.LU R20, [R1+0x150] ;  /* 0x0001500001147983 */ /* 0x001ea20000300800 */
[----:B------:R-:W2:Y:S02]  /*46de0*/  LDL.LU R21, [R1+0x154] ;  /* 0x0001540001157983 */ /* 0x000ea40000300800 */
[----:B------:R-:W2:Y:S02]  /*46df0*/  LDL.LU R22, [R1+0x158] ;  /* 0x0001580001167983 */ /* 0x000ea40000300800 */
[----:B------:R-:W2:Y:S01]  /*46e00*/  LDL.LU R23, [R1+0x15c] ;  /* 0x00015c0001177983 */ /* 0x000ea20000300800 */
[----:B------:R0:W-:Y:S05]  /*46e10*/  STL.64 [R1+0x21c0], R18 ;  /* 0x0021c01201007387 */ /* 0x0001ea0000100a00 */
[----:B------:R-:W-:Y:S02]  /*46e20*/  STL.64 [R1+0x4a0], R12 ;  /* 0x0004a00c01007387 */ /* 0x000fe40000100a00 */
[----:B------:R1:W-:Y:S02]  /*46e30*/  STL.64 [R1+0x4a8], R14 ;  /* 0x0004a80e01007387 */ /* 0x0003e40000100a00 */
[----:B0-----:R-:W-:Y:S01]  /*46e40*/  IMAD.MOV.U32 R18, RZ, RZ, R9 ;  /* 0x000000ffff127224 */ /* 0x001fe200078e0009 */
[----:B-1----:R-:W3:Y:S01]  /*46e50*/  LDL.LU.64 R14, [R1+0x2218] ;  /* 0x00221800010e7983 */ /* 0x002ee20000300a00 */
[----:B------:R0:W-:Y:S02]  /*46e60*/  STL.64 [R1+0x2188], R10 ;  /* 0x0021880a01007387 */ /* 0x0001e40000100a00 */
[----:B------:R-:W2:Y:S02]  /*46e70*/  LDL.LU R8, [R1+0xb0] ;  /* 0x0000b00001087983 */ /* 0x000ea40000300800 */
[----:B------:R-:W2:Y:S01]  /*46e80*/  LDL.LU R9, [R1+0xb4] ;  /* 0x0000b40001097983 */ /* 0x000ea20000300800 */
[----:B0-----:R-:W2:Y:S01]  /*46e90*/  LDL.LU R10, [R1+0xb8] ;  /* 0x0000b800010a7983 */ /* 0x001ea20000300800 */
[----:B------:R-:W2:Y:S03]  /*46ea0*/  LDL.LU R11, [R1+0xbc] ;  /* 0x0000bc00010b7983 */ /* 0x000ea60000300800 */
[----:B--2---:R-:W-:Y:S01]  /*46eb0*/  STL.64 [R1+0x21a0], R10 ;  /* 0x0021a00a01007387 */ /* 0x004fe20000100a00 */
[----:B------:R0:W-:Y:S03]  /*46ec0*/  STL.64 [R1+0x2198], R8 ;  /* 0x0021980801007387 */ /* 0x0001e60000100a00 */
[----:B0-----:R-:W2:Y:S01]  /*46ed0*/  LDL.LU R8, [R1+0xc0] ;  /* 0x0000c00001087983 */ /* 0x001ea20000300800 */
[----:B----4-:R-:W-:-:S02]  /*46ee0*/  IMAD.MOV.U32 R10, RZ, RZ, R3 ;  /* 0x000000ffff0a7224 */ /* 0x010fc400078e0003 */
[----:B------:R-:W-:Y:S02]  /*46ef0*/  IMAD.MOV.U32 R11, RZ, RZ, R0 ;  /* 0x000000ffff0b7224 */ /* 0x000fe400078e0000 */
[----:B------:R-:W-:Y:S02]  /*46f00*/  IMAD.MOV.U32 R9, RZ, RZ, R2 ;  /* 0x000000ffff097224 */ /* 0x000fe400078e0002 */
[----:B------:R-:W4:Y:S01]  /*46f10*/  LDL.LU R2, [R1+0x2214] ;  /* 0x0022140001027983 */ /* 0x000f220000300800 */
[----:B------:R-:W4:Y:S02]  /*46f20*/  LDL.LU R3, [R1+0x2210] ;  /* 0x0022100001037983 */ /* 0x000f240000300800 */
[----:B------:R-:W4:Y:S02]  /*46f30*/  LDL.LU R0, [R1+0x220c] ;  /* 0x00220c0001007983 */ /* 0x000f240000300800 */
[----:B------:R-:W-:Y:S01]  /*46f40*/  STL.64 [R1+0x21b8], R10 ;  /* 0x0021b80a01007387 */ /* 0x000fe20000100a00 */
[----:B---3--:R-:W-:Y:S01]  /*46f50*/  HMMA.16816.F32.BF16 R24, R4, R14, R24 ;  /* 0x0000000e0418723c */ /* 0x008fe20000041818 */
[----:B--2---:R0:W-:Y:S04]  /*46f60*/  STL.64 [R1+0x21b0], R8 ;  /* 0x0021b00801007387 */ /* 0x0041e80000100a00 */
[----:B0-----:R-:W2:Y:S01]  /*46f70*/  LDL.LU R8, [R1+0xd0] ;  /* 0x0000d00001087983 */ /* 0x001ea20000300800 */
[----:B------:R-:W2:Y:S02]  /*46f80*/  LDL.LU R9, [R1+0xd4] ;  /* 0x0000d40001097983 */ /* 0x000ea40000300800 */
[----:B------:R-:W3:Y:S02]  /*46f90*/  LDL.LU R10, [R1+0xd8] ;  /* 0x0000d800010a7983 */ /* 0x000ee40000300800 */
[----:B------:R-:W3:Y:S02]  /*46fa0*/  LDL.LU R11, [R1+0xdc] ;  /* 0x0000dc00010b7983 */ /* 0x000ee40000300800 */
[----:B---3--:R-:W-:Y:S01]  /*46fb0*/  STL.64 [R1+0x21d0], R10 ;  /* 0x0021d00a01007387 */ /* 0x008fe20000100a00 */
[----:B--2---:R0:W-:Y:S03]  /*46fc0*/  STL.64 [R1+0x21c8], R8 ;  /* 0x0021c80801007387 */ /* 0x0041e60000100a00 */
[----:B0-----:R-:W2:Y:S01]  /*46fd0*/  LDL.LU R8, [R1+0xe0] ;  /* 0x0000e00001087983 */ /* 0x001ea20000300800 */
[----:B----4-:R-:W-:-:S02]  /*46fe0*/  IMAD.MOV.U32 R9, RZ, RZ, R0 ;  /* 0x000000ffff097224 */ /* 0x010fc400078e0000 */
[----:B------:R-:W3:Y:S04]  /*46ff0*/  LDL.LU R0, [R1+0x2208] ;  /* 0x0022080001007983 */ /* 0x000ee80000300800 */
[----:B------:R-:W-:Y:S01]  /*47000*/  STL.64 [R1+0x490], R24 ;  /* 0x0004901801007387 */ /* 0x000fe20000100a00 */
[----:B------:R0:W-:Y:S04]  /*47010*/  STL.64 [R1+0x498], R26 ;  /* 0x0004981a01007387 */ /* 0x0001e80000100a00 */
[----:B0-----:R-:W4:Y:S01]  /*47020*/  LDL.LU.64 R26, [R1+0x2200] ;  /* 0x00220000011a7983 */ /* 0x001f220000300a00 */
[----:B------:R-:W-:-:S02]  /*47030*/  IMAD.MOV.U32 R10, RZ, RZ, R3 ;  /* 0x000000ffff0a7224 */ /* 0x000fc400078e0003 */
[----:B------:R-:W-:Y:S01]  /*47040*/  IMAD.MOV.U32 R11, RZ, RZ, R2 ;  /* 0x000000ffff0b7224 */ /* 0x000fe200078e0002 */
        /* <DEDUP_REMOVED lines=9> */
[----:B------:R-:W-:Y:S01]  /*470e0*/  IMAD.MOV.U32 R19, RZ, RZ, R29 ;  /* 0x000000ffff137224 */ /* 0x000fe200078e001d */
        /* <DEDUP_REMOVED lines=11> */
[----:B------:R0:W-:Y:S02]  /*471a0*/  STL.64 [R1+0x618], R18 ;  /* 0x0006181201007387 */ /* 0x0001e40000100a00 */
[----:B------:R-:W-:Y:S02]  /*471b0*/  IMAD.MOV.U32 R24, RZ, RZ, R18 ;  /* 0x000000ffff187224 */ /* 0x000fe400078e0012 */
[----:B0-----:R-:W2:Y:S03]  /*471c0*/  LDL.LU.64 R18, [R1+0x21c0] ;  /* 0x0021c00001127983 */ /* 0x001ea60000300a00 */
[----:B------:R-:W-:Y:S01]  /*471d0*/  STL [R1+0x1f10], R24 ;  /* 0x001f101801007387 */ /* 0x000fe20000100800 */
[C---:B--2---:R-:W-:Y:S01]  /*471e0*/  HMMA.16816.F32.BF16 R16, R20.reuse, R18, R8 ;  /* 0x000000121410723c */ /* 0x044fe20000041808 */
[----:B------:R-:W2:Y:S01]  /*471f0*/  LDL.LU.64 R10, [R1+0x21b8] ;  /* 0x0021b800010a7983 */ /* 0x000ea20000300a00 */
[----:B------:R-:W2:Y:S11]  /*47200*/  LDL.LU.64 R8, [R1+0x21b0] ;  /* 0x0021b00001087983 */ /* 0x000eb60000300a00 */
[----:B------:R-:W-:Y:S10]  /*47210*/  @!UPT UIADD3 URZ, URZ, URZ, URZ ;  /* 0x0000003f3f3ff290 */ /* 0x000ff4000fffe03f */
        /* <DEDUP_REMOVED lines=26> */
[----:B----4-:R-:W-:Y:S01]  /*473c0*/  HMMA.16816.F32.BF16 R12, R20, R14, R8 ;  /* 0x0000000e140c723c */ /* 0x010fe20000041808 */
[----:B------:R-:W4:Y:S01]  /*473d0*/  LDL.LU.64 R10, [R1+0x2158] ;  /* 0x00215800010a7983 */ /* 0x000f220000300a00 */
[----:B------:R-:W4:Y:S11]  /*473e0*/  LDL.LU.64 R8, [R1+0x2150] ;  /* 0x0021500001087983 */ /* 0x000f360000300a00 */
[----:B------:R-:W-:Y:S10]  /*473f0*/  @!UPT UIADD3 URZ, URZ, URZ, URZ ;  /* 0x0000003f3f3ff290 */ /* 0x000ff4000fffe03f */
[----:B------:R-:W-:Y:S01]  /*47400*/  STL.64 [R1+0x330], R12 ;  /* 0x0003300c01007387 */ /* 0x000fe20000100a00 */
[----:B------:R0:W-:Y:S03]  /*47410*/  STL.64 [R1+0x338], R14 ;  /* 0x0003380e01007387 */ /* 0x0001e60000100a00 */
[----:B0-----:R-:W2:Y:S01]  /*47420*/  LDL.LU.64 R14, [R1+0x2148] ;  /* 0x00214800010e7983 */ /* 0x001ea20000300a00 */
[----:B------:R-:W-:Y:S02]  /*47430*/  IMAD.MOV.U32 R6, RZ, RZ, R3 ;  /* 0x000000ffff067224 */ /* 0x000fe400078e0003 */
[----:B------:R-:W-:Y:S02]  /*47440*/  IMAD.MOV.U32 R3, RZ, RZ, c[0x0][0x188] ;  /* 0x00006200ff037624 */ /* 0x000fe400078e00ff */
[----:B------:R-:W-:Y:S01]  /*47450*/  IMAD.MOV.U32 R7, RZ, RZ, R2 ;  /* 0x000000ffff077224 */ /* 0x000fe200078e0002 */
[----:B------:R-:W3:Y:S01]  /*47460*/  LDL.LU.64 R12, [R1+0x2140] ;  /* 0x00214000010c7983 */ /* 0x000ee20000300a00 */
[----:B------:R-:W-:-:S04]  /*47470*/  IMAD.SHL.U32 R24, R3, 0x80, RZ ;  /* 0x0000008003187824 */ /* 0x000fc800078e00ff */
[----:B------:R-:W-:Y:S01]  /*47480*/  IMAD.SHL.U32 R24, R24, 0x2, RZ ;  /* 0x0000000218187824 */ /* 0x000fe200078e00ff */
[----:B----4-:R-:W-:Y:S04]  /*47490*/  HMMA.16816.F32.BF16 R4, R20, R6, R8 ;  /* 0x000000061404723c */ /* 0x010fe80000041808 */
[----:B--2---:R-:W-:-:S05]  /*474a0*/  IADD3 R2, P0, R14, R24, RZ ;  /* 0x000000180e027210 */ /* 0x004fca0007f1e0ff */
[----:B------:R-:W-:Y:S01]  /*474b0*/  STL [R1+0x1f4c], R2 ;  /* 0x001f4c0201007387 */ /* 0x000fe20000100800 */
[----:B------:R-:W2:Y:S11]  /*474c0*/  LDL.LU.64 R8, [R1+0x2138] ;  /* 0x0021380001087983 */ /* 0x000eb60000300a00 */
[----:B------:R-:W-:Y:S02]  /*474d0*/  @!UPT UIADD3 URZ, URZ, URZ, URZ ;  /* 0x0000003f3f3ff290 */ /* 0x000fe4000fffe03f */
[----:B------:R0:W-:Y:S02]  /*474e0*/  STL.64 [R1+0x450], R4 ;  /* 0x0004500401007387 */ /* 0x0001e40000100a00 */
[----:B------:R1:W-:Y:S01]  /*474f0*/  STL.64 [R1+0x458], R6 ;  /* 0x0004580601007387 */ /* 0x0003e20000100a00 */
[-C--:B---3--:R-:W-:Y:S02]  /*47500*/  IADD3 R3, P2, R12, R24.reuse, RZ ;  /* 0x000000180c037210 */ /* 0x088fe40007f5e0ff */
[----:B0-----:R-:W-:Y:S01]  /*47510*/  IADD3 R5, P1, R16, R24, RZ ;  /* 0x0000001810057210 */ /* 0x001fe20007f3e0ff */
[----:B-1----:R-:W-:-:S04]  /*47520*/  IMAD.X R6, R15, 0x1, R0, P0 ;  /* 0x000000010f067824 */ /* 0x002fc800000e0600 */
[----:B------:R-:W-:Y:S01]  /*47530*/  STL [R1+0x1f50], R5 ;  /* 0x001f500501007387 */ /* 0x000fe20000100800 */
[----:B------:R-:W-:Y:S01]  /*47540*/  STL [R1+0x1f54], R6 ;  /* 0x001f540601007387 */ /* 0x000fe20000100800 */
[----:B--2---:R-:W-:-:S05]  /*47550*/  IADD3 R4, P0, R8, R24, RZ ;  /* 0x0000001808047210 */ /* 0x004fca0007f1e0ff */
[----:B------:R-:W-:Y:S01]  /*47560*/  STL [R1+0x1f18], R4 ;  /* 0x001f180401007387 */ /* 0x000fe20000100800 */
[----:B------:R0:W-:Y:S03]  /*47570*/  STL [R1+0x2120], R24 ;  /* 0x0021201801007387 */ /* 0x0001e60000100800 */
[----:B0-----:R-:W2:Y:S01]  /*47580*/  LDL.LU R24, [R1+0xbcc] ;  /* 0x000bcc0001187983 */ /* 0x001ea20000300800 */
[--C-:B------:R-:W-:Y:S02]  /*47590*/  IMAD.X R7, R17, 0x1, R0.reuse, P1 ;  /* 0x0000000111077824 */ /* 0x100fe400008e0600 */
[--C-:B------:R-:W-:Y:S02]  /*475a0*/  IMAD.X R8, R9, 0x1, R0.reuse, P0 ;  /* 0x0000000109087824 */ /* 0x100fe400000e0600 */
[----:B------:R-:W-:Y:S02]  /*475b0*/  STL [R1+0x1f1c], R3 ;  /* 0x001f1c0301007387 */ /* 0x000fe40000100800 */
[----:B------:R-:W-:Y:S01]  /*475c0*/  IMAD.X R9, R13, 0x1, R0, P2 ;  /* 0x000000010d097824 */ /* 0x000fe200010e0600 */
[----:B------:R-:W-:Y:S01]  /*475d0*/  STL [R1+0x1f58], R7 ;  /* 0x001f580701007387 */ /* 0x000fe20000100800 */
[----:B------:R-:W-:Y:S02]  /*475e0*/  STL [R1+0x1f20], R8 ;  /* 0x001f200801007387 */ /* 0x000fe40000100800 */
[----:B------:R0:W-:Y:S02]  /*475f0*/  STL [R1+0x2124], R0 ;  /* 0x0021240001007387 */ /* 0x0001e40000100800 */
[----:B0-----:R-:W3:Y:S01]  /*47600*/  LDL R0, [R1+0x1de0] ;  /* 0x001de00001007983 */ /* 0x001ee20000100800 */
[----:B--2---:R-:W-:-:S05]  /*47610*/  IADD3 R24, R24, 0x1, RZ ;  /* 0x0000000118187810 */ /* 0x004fca0007ffe0ff */
[----:B------:R-:W-:Y:S01]  /*47620*/  STL [R1+0xbcc], R24 ;  /* 0x000bcc1801007387 */ /* 0x000fe20000100800 */
[----:B------:R-:W2:Y:S02]  /*47630*/  LDL.LU R8, [R1+0x187c] ;  /* 0x00187c0001087983 */ /* 0x000ea40000300800 */
[----:B------:R-:W4:Y:S02]  /*47640*/  LDL.LU R7, [R1+0x18a0] ;  /* 0x0018a00001077983 */ /* 0x000f240000300800 */
[----:B------:R-:W2:Y:S01]  /*47650*/  LDL.LU R3, [R1+0x1874] ;  /* 0x0018740001037983 */ /* 0x000ea20000300800 */
[----:B------:R-:W2:Y:S01]  /*47660*/  LDL.LU R4, [R1+0x1898] ;  /* 0x0018980001047983 */ /* 0x000ea20000300800 */
[----:B------:R-:W4:Y:S02]  /*47670*/  LDL.LU R6, [R1+0x186c] ;  /* 0x00186c0001067983 */ /* 0x000f240000300800 */
[----:B------:R-:W2:Y:S01]  /*47680*/  LDL.LU R5, [R1+0x1890] ;  /* 0x0018900001057983 */ /* 0x000ea20000300800 */
[----:B----4-:R-:W-:Y:S01]  /*47690*/  STL.64 [R1+0x2130], R6 ;  /* 0x0021300601007387 */ /* 0x010fe20000100a00 */
[----:B--2---:R0:W-:Y:S03]  /*476a0*/  STL.64 [R1+0x2128], R4 ;  /* 0x0021280401007387 */ /* 0x0041e60000100a00 */
[----:B0-----:R-:W2:Y:S01]  /*476b0*/  LDL.LU R4, [R1+0x70] ;  /* 0x0000700001047983 */ /* 0x001ea20000300800 */
[----:B------:R-:W2:Y:S02]  /*476c0*/  LDL.LU R5, [R1+0x74] ;  /* 0x0000740001057983 */ /* 0x000ea40000300800 */
[----:B------:R-:W2:Y:S02]  /*476d0*/  LDL.LU R6, [R1+0x78] ;  /* 0x0000780001067983 */ /* 0x000ea40000300800 */
[----:B------:R-:W-:Y:S01]  /*476e0*/  IMAD.MOV.U32 R7, RZ, RZ, R28 ;  /* 0x000000ffff077224 */ /* 0x000fe200078e001c */
        /* <DEDUP_REMOVED lines=14> */
[----:B------:R0:W-:Y:S02]  /*477d0*/  STL [R1+0x1f24], R9 ;  /* 0x001f240901007387 */ /* 0x0001e40000100800 */
[----:B0-----:R-:W4:Y:S01]  /*477e0*/  LDL.LU R9, [R1+0x18a8] ;  /* 0x0018a80001097983 */ /* 0x001f220000300800 */
[----:B---3--:R-:W-:Y:S01]  /*477f0*/  ISETP.NE.U32.AND P0, PT, R24, R0, PT ;  /* 0x000000001800720c */ /* 0x008fe20003f05070 */
[----:B--2---:R-:W-:Y:S11]  /*47800*/  HMMA.16816.F32.BF16 R4, R20, R26, R4 ;  /* 0x0000001a1404723c */ /* 0x004ff60000041804 */
[----:B------:R-:W-:Y:S11]  /*47810*/  @!UPT UIADD3 URZ, URZ, URZ, URZ ;  /* 0x0000003f3f3ff290 */ /* 0x000ff6000fffe03f */
[----:B------:R-:W-:Y:S01]  /*47820*/  @!UPT UIADD3 URZ, URZ, URZ, URZ ;  /* 0x0000003f3f3ff290 */ /* 0x000fe2000fffe03f */
[----:B------:R-:W-:Y:S01]  /*47830*/  STL.64 [R1+0x460], R4 ;  /* 0x0004600401007387 */ /* 0x000fe20000100a00 */
[----:B------:R-:W-:Y:S02]  /*47840*/  IMAD.MOV.U32 R21, RZ, RZ, R6 ;  /* 0x000000ffff157224 */ /* 0x000fe400078e0006 */
[----:B------:R0:W-:Y:S02]  /*47850*/  STL.64 [R1+0x468], R6 ;  /* 0x0004680601007387 */ /* 0x0001e40000100a00 */
[----:B------:R-:W-:Y:S02]  /*47860*/  IMAD.MOV.U32 R20, RZ, RZ, R7 ;  /* 0x000000ffff147224 */ /* 0x000fe400078e0007 */
[----:B0-----:R-:W2:Y:S01]  /*47870*/  LDL.LU.64 R6, [R1+0x2130] ;  /* 0x0021300001067983 */ /* 0x001ea20000300a00 */
[----:B------:R-:W3:Y:S02]  /*47880*/  LDL.LU.64 R4, [R1+0x2128] ;  /* 0x0021280001047983 */ /* 0x000ee40000300a00 */
[----:B------:R-:W2:Y:S02]  /*47890*/  LDL.LU R22, [R1+0x189c] ;  /* 0x00189c0001167983 */ /* 0x000ea40000300800 */
[----:B------:R-:W2:Y:S01]  /*478a0*/  LDL.LU R23, [R1+0x1894] ;  /* 0x0018940001177983 */ /* 0x000ea20000300800 */
[----:B------:R-:W2:Y:S01]  /*478b0*/  LDL.LU R26, [R1+0x188c] ;  /* 0x00188c00011a7983 */ /* 0x000ea20000300800 */
[----:B------:R-:W2:Y:S02]  /*478c0*/  LDL.LU R27, [R1+0x1884] ;  /* 0x00188400011b7983 */ /* 0x000ea40000300800 */
[----:B------:R0:W-:Y:S02]  /*478d0*/  STL [R1+0x1f2c], R20 ;  /* 0x001f2c1401007387 */ /* 0x0001e40000100800 */
[----:B0-----:R-:W2:Y:S01]  /*478e0*/  LDL.LU R20, [R1+0x18a4] ;  /* 0x0018a40001147983 */ /* 0x001ea20000300800 */
[----:B------:R0:W-:Y:S03]  /*478f0*/  STL [R1+0x1f28], R21 ;  /* 0x001f281501007387 */ /* 0x0001e60000100800 */
[----:B0-----:R-:W2:Y:S01]  /*47900*/  LDL.LU R21, [R1+0x18ac] ;  /* 0x0018ac0001157983 */ /* 0x001ea20000300800 */
[----:B------:R-:W4:Y:S02]  /*47910*/  LDL.LU R0, [R1+0x2124] ;  /* 0x0021240001007983 */ /* 0x000f240000300800 */
[----:B------:R-:W2:Y:S02]  /*47920*/  LDL.LU R24, [R1+0x2120] ;  /* 0x0021200001187983 */ /* 0x000ea40000300800 */
[----:B--2---:R-:W-:-:S02]  /*47930*/  IADD3 R21, P6, R21, R24, RZ ;  /* 0x0000001815157210 */ /* 0x004fc40007fde0ff */
[-C--:B------:R-:W-:Y:S02]  /*47940*/  IADD3 R20, P1, R20, R24.reuse, RZ ;  /* 0x0000001814147210 */ /* 0x080fe40007f3e0ff */
[-C--:B------:R-:W-:Y:S02]  /*47950*/  IADD3 R22, P2, R22, R24.reuse, RZ ;  /* 0x0000001816167210 */ /* 0x080fe40007f5e0ff */
[-C--:B------:R-:W-:Y:S02]  /*47960*/  IADD3 R23, P3, R23, R24.reuse, RZ ;  /* 0x0000001817177210 */ /* 0x080fe40007f7e0ff */
[-C--:B------:R-:W-:Y:S01]  /*47970*/  IADD3 R26, P4, R26, R24.reuse, RZ ;  /* 0x000000181a1a7210 */ /* 0x080fe20007f9e0ff */
[----:B------:R-:W-:Y:S01]  /*47980*/  STL [R1+0x18ac], R21 ;  /* 0x0018ac1501007387 */ /* 0x000fe20000100800 */
[-C--:B------:R-:W-:Y:S01]  /*47990*/  IADD3 R27, P5, R27, R24.reuse, RZ ;  /* 0x000000181b1b7210 */ /* 0x080fe20007fbe0ff */
[----:B------:R-:W-:Y:S02]  /*479a0*/  STL [R1+0x18a4], R20 ;  /* 0x0018a41401007387 */ /* 0x000fe40000100800 */
[--C-:B----4-:R-:W-:Y:S01]  /*479b0*/  IMAD.X R9, R9, 0x1, R0.reuse, P6 ;  /* 0x0000000109097824 */ /* 0x110fe200030e0600 */
[----:B------:R-:W-:Y:S01]  /*479c0*/  STL [R1+0x189c], R22 ;  /* 0x00189c1601007387 */ /* 0x000fe20000100800 */
[-C--:B------:R-:W-:Y:S01]  /*479d0*/  IADD3 R8, P6, R8, R24.reuse, RZ ;  /* 0x0000001808087210 */ /* 0x080fe20007fde0ff */
[----:B------:R-:W-:Y:S02]  /*479e0*/  STL [R1+0x1894], R23 ;  /* 0x0018941701007387 */ /* 0x000fe40000100800 */
[--C-:B------:R-:W-:Y:S01]  /*479f0*/  IMAD.X R7, R7, 0x1, R0.reuse, P1 ;  /* 0x0000000107077824 */ /* 0x100fe200008e0600 */
[----:B------:R-:W-:Y:S01]  /*47a00*/  STL [R1+0x188c], R26 ;  /* 0x00188c1a01007387 */ /* 0x000fe20000100800 */
[-C--:B------:R-:W-:Y:S01]  /*47a10*/  IADD3 R3, P1, R3, R24.reuse, RZ ;  /* 0x0000001803037210 */ /* 0x080fe20007f3e0ff */
[----:B------:R-:W-:Y:S02]  /*47a20*/  STL [R1+0x1884], R27 ;  /* 0x0018841b01007387 */ /* 0x000fe40000100800 */
[--C-:B---3--:R-:W-:Y:S01]  /*47a30*/  IMAD.X R4, R4, 0x1, R0.reuse, P2 ;  /* 0x0000000104047824 */ /* 0x108fe200010e0600 */
[----:B------:R-:W-:Y:S01]  /*47a40*/  STL [R1+0x18a8], R9 ;  /* 0x0018a80901007387 */ /* 0x000fe20000100800 */
[-C--:B------:R-:W-:Y:S01]  /*47a50*/  IADD3 R6, P2, R6, R24.reuse, RZ ;  /* 0x0000001806067210 */ /* 0x080fe20007f5e0ff */
[----:B------:R-:W-:Y:S02]  /*47a60*/  STL [R1+0x187c], R8 ;  /* 0x00187c0801007387 */ /* 0x000fe40000100800 */
[--C-:B------:R-:W-:Y:S01]  /*47a70*/  IMAD.X R5, R5, 0x1, R0.reuse, P3 ;  /* 0x0000000105057824 */ /* 0x100fe200018e0600 */
        /* <DEDUP_REMOVED lines=23> */
[----:B------:R-:W-:Y:S02]  /*47bf0*/  STL [R1+0x1870], R17 ;  /* 0x0018701101007387 */ /* 0x000fe40000100800 */
[--C-:B------:R-:W-:Y:S01]  /*47c00*/  IMAD.X R12, R12, 0x1, R0.reuse, P3 ;  /* 0x000000010c0c7824 */ /* 0x100fe200018e0600 */
[----:B------:R-:W-:Y:S01]  /*47c10*/  STL [R1+0x1844], R13 ;  /* 0x0018440d01007387 */ /* 0x000fe20000100800 */
[----:B------:R-:W-:Y:S01]  /*47c20*/  IADD3 R29, P3, R29, R24, RZ ;  /* 0x000000181d1d7210 */ /* 0x000fe20007f7e0ff */
[----:B------:R-:W-:Y:S02]  /*47c30*/  STL [R1+0x1868], R16 ;  /* 0x0018681001007387 */ /* 0x000fe40000100800 */
[----:B------:R-:W-:Y:S01]  /*47c40*/  STL [R1+0x183c], R15 ;  /* 0x00183c0f01007387 */ /* 0x000fe20000100800 */
[----:B------:R0:W-:Y:S01]  /*47c50*/  STL [R1+0x211c], R0 ;  /* 0x00211c0001007387 */ /* 0x0001e20000100800 */
[----:B------:R-:W-:-:S02]  /*47c60*/  IMAD.X R28, R28, 0x1, R0, P4 ;  /* 0x000000011c1c7824 */ /* 0x000fc400020e0600 */
[----:B------:R-:W-:Y:S01]  /*47c70*/  STL [R1+0x1860], R12 ;  /* 0x0018600c01007387 */ /* 0x000fe20000100800 */
[----:B0-----:R-:W2:Y:S01]  /*47c80*/  LDL.LU R0, [R1+0x182c] ;  /* 0x00182c0001007983 */ /* 0x001ea20000300800 */
[----:B------:R-:W-:Y:S02]  /*47c90*/  STL [R1+0x1834], R29 ;  /* 0x0018341d01007387 */ /* 0x000fe40000100800 */
[----:B------:R-:W3:Y:S02]  /*47ca0*/  LDL.LU R21, [R1+0x181c] ;  /* 0x00181c0001157983 */ /* 0x000ee40000300800 */
[----:B------:R-:W-:Y:S01]  /*47cb0*/  STL [R1+0x1858], R28 ;  /* 0x0018581c01007387 */ /* 0x000fe20000100800 */
[----:B---3--:R0:W-:Y:S04]  /*47cc0*/  STL [R1+0x2110], R21 ;  /* 0x0021101501007387 */ /* 0x0081e80000100800 */
[----:B0-----:R-:W3:Y:S04]  /*47cd0*/  LDL.LU R21, [R1+0x1848] ;  /* 0x0018480001157983 */ /* 0x001ee80000300800 */
[----:B---3--:R0:W-:Y:S04]  /*47ce0*/  STL [R1+0x2114], R21 ;  /* 0x0021141501007387 */ /* 0x0081e80000100800 */
[----:B0-----:R-:W3:Y:S01]  /*47cf0*/  LDL.LU R21, [R1+0x1824] ;  /* 0x0018240001157983 */ /* 0x001ee20000300800 */
[----:B--2---:R-:W-:-:S03]  /*47d00*/  IADD3 R0, P4, R0, R24, RZ ;  /* 0x0000001800007210 */ /* 0x004fc60007f9e0ff */
[----:B---3--:R0:W-:Y:S04]  /*47d10*/  STL [R1+0x2118], R21 ;  /* 0x0021181501007387 */ /* 0x0081e80000100800 */
[----:B0-----:R-:W2:Y:S01]  /*47d20*/  LDL.LU R21, [R1+0x1850] ;  /* 0x0018500001157983 */ /* 0x001ea20000300800 */
[----:B------:R-:W3:Y:S02]  /*47d30*/  LDL.LU R20, [R1+0x1840] ;  /* 0x0018400001147983 */ /* 0x000ee40000300800 */
[----:B------:R-:W4:Y:S02]  /*47d40*/  LDL.LU R22, [R1+0x1814] ;  /* 0x0018140001167983 */ /* 0x000f240000300800 */
        /* <DEDUP_REMOVED lines=24> */
[----:B------:R0:W-:Y:S02]  /*47ed0*/  STL [R1+0x182c], R0 ;  /* 0x00182c0001007387 */ /* 0x0001e40000100800 */
[----:B0-----:R-:W2:Y:S02]  /*47ee0*/  LDL.LU R0, [R1+0x211c] ;  /* 0x00211c0001007983 */ /* 0x001ea40000300800 */
[----:B--2---:R-:W-:-:S05]  /*47ef0*/  IMAD.X R21, R21, 0x1, R0, P5 ;  /* 0x0000000115157824 */ /* 0x004fca00028e0600 */
[----:B------:R0:W-:Y:S04]  /*47f00*/  STL [R1+0x1850], R21 ;  /* 0x0018501501007387 */ /* 0x0001e80000100800 */
[----:B0-----:R-:W2:Y:S02]  /*47f10*/  LDL.LU R21, [R1+0x2118] ;  /* 0x0021180001157983 */ /* 0x001ea40000300800 */
[----:B--2---:R-:W-:-:S05]  /*47f20*/  IADD3 R21, P5, R21, R24, RZ ;  /* 0x0000001815157210 */ /* 0x004fca0007fbe0ff */
[----:B------:R0:W-:Y:S04]  /*47f30*/  STL [R1+0x1824], R21 ;  /* 0x0018241501007387 */ /* 0x0001e80000100800 */
[----:B0-----:R-:W2:Y:S02]  /*47f40*/  LDL.LU R21, [R1+0x2114] ;  /* 0x0021140001157983 */ /* 0x001ea40000300800 */
[----:B--2---:R-:W-:-:S05]  /*47f50*/  IMAD.X R21, R21, 0x1, R0, P6 ;  /* 0x0000000115157824 */ /* 0x004fca00030e0600 */
[----:B------:R0:W-:Y:S04]  /*47f60*/  STL [R1+0x1848], R21 ;  /* 0x0018481501007387 */ /* 0x0001e80000100800 */
[----:B0-----:R-:W2:Y:S01]  /*47f70*/  LDL.LU R21, [R1+0x2110] ;  /* 0x0021100001157983 */ /* 0x001ea20000300800 */
[--C-:B---3--:R-:W-:Y:S01]  /*47f80*/  IMAD.X R20, R20, 0x1, R0.reuse, P1 ;  /* 0x0000000114147824 */ /* 0x108fe200008e0600 */
[-C--:B----4-:R-:W-:Y:S01]  /*47f90*/  IADD3 R22, P1, R22, R24.reuse, RZ ;  /* 0x0000001816167210 */ /* 0x090fe20007f3e0ff */
[--C-:B------:R-:W-:Y:S01]  /*47fa0*/  IMAD.X R23, R23, 0x1, R0.reuse, P2 ;  /* 0x0000000117177824 */ /* 0x100fe200010e0600 */
[-C--:B------:R-:W-:Y:S01]  /*47fb0*/  IADD3 R26, P2, R26, R24.reuse, RZ ;  /* 0x000000181a1a7210 */ /* 0x080fe20007f5e0ff */
        /* <DEDUP_REMOVED lines=16> */
[----:B------:R-:W-:Y:S01]  /*480c0*/  IMAD.X R29, R29, 0x1, R0, P1 ;  /* 0x000000011d1d7824 */ /* 0x000fe200008e0600 */
[----:B------:R-:W-:-:S02]  /*480d0*/  IADD3 R28, P1, R28, R24, RZ ;  /* 0x000000181c1c7210 */ /* 0x000fc40007f3e0ff */
[----:B--2---:R-:W-:-:S05]  /*480e0*/  IADD3 R21, P6, R21, R24, RZ ;  /* 0x0000001815157210 */ /* 0x004fca0007fde0ff */
[----:B------:R-:W-:Y:S01]  /*480f0*/  STL [R1+0x181c], R21 ;  /* 0x00181c1501007387 */ /* 0x000fe20000100800 */
[----:B------:R-:W-:Y:S02]  /*48100*/  STL [R1+0x1840], R20 ;  /* 0x0018401401007387 */ /* 0x000fe40000100800 */
[----:B------:R-:W-:Y:S02]  /*48110*/  STL [R1+0x1814], R22 ;  /* 0x0018141601007387 */ /* 0x000fe40000100800 */
[----:B------:R-:W-:Y:S01]  /*48120*/  STL [R1+0x1838], R23 ;  /* 0x0018381701007387 */ /* 0x000fe20000100800 */
[----:B------:R-:W-:Y:S01]  /*48130*/  STL [R1+0x180c], R26 ;  /* 0x00180c1a01007387 */ /* 0x000fe20000100800 */
[----:B------:R-:W-:Y:S02]  /*48140*/  STL [R1+0x1830], R27 ;  /* 0x0018301b01007387 */ /* 0x000fe40000100800 */
[----:B------:R-:W-:Y:S02]  /*48150*/  STL [R1+0x1804], R9 ;  /* 0x0018040901007387 */ /* 0x000fe40000100800 */
[--C-:B------:R-:W-:Y:S01]  /*48160*/  IMAD.X R6, R6, 0x1, R0.reuse, P6 ;  /* 0x0000000106067824 */ /* 0x100fe200030e0600 */
[----:B------:R-:W-:Y:S01]  /*48170*/  STL [R1+0x1828], R8 ;  /* 0x0018280801007387 */ /* 0x000fe20000100800 */
[----:B------:R-:W-:Y:S01]  /*48180*/  IADD3 R5, P6, R5, R24, RZ ;  /* 0x0000001805057210 */ /* 0x000fe20007fde0ff */
[----:B------:R-:W-:Y:S02]  /*48190*/  STL [R1+0x17fc], R7 ;  /* 0x0017fc0701007387 */ /* 0x000fe40000100800 */
[----:B------:R-:W-:Y:S01]  /*481a0*/  STL [R1+0x1820], R3 ;  /* 0x0018200301007387 */ /* 0x000fe20000100800 */
[----:B------:R-:W-:Y:S01]  /*481b0*/  STL [R1+0x17f4], R4 ;  /* 0x0017f40401007387 */ /* 0x000fe20000100800 */
[----:B------:R-:W-:Y:S02]  /*481c0*/  STL [R1+0x1818], R6 ;  /* 0x0018180601007387 */ /* 0x000fe40000100800 */
[----:B------:R-:W-:Y:S02]  /*481d0*/  STL [R1+0x17ec], R5 ;  /* 0x0017ec0501007387 */ /* 0x000fe40000100800 */
[----:B------:R-:W-:Y:S01]  /*481e0*/  STL [R1+0x1810], R2 ;  /* 0x0018100201007387 */ /* 0x000fe20000100800 */
[----:B------:R-:W-:Y:S01]  /*481f0*/  STL [R1+0x17e4], R25 ;  /* 0x0017e41901007387 */ /* 0x000fe20000100800 */
[----:B------:R-:W-:Y:S02]  /*48200*/  STL [R1+0x1808], R19 ;  /* 0x0018081301007387 */ /* 0x000fe40000100800 */
[----:B------:R-:W-:Y:S02]  /*48210*/  STL [R1+0x17dc], R11 ;  /* 0x0017dc0b01007387 */ /* 0x000fe40000100800 */
[----:B------:R-:W-:Y:S01]  /*48220*/  STL [R1+0x1800], R10 ;  /* 0x0018000a01007387 */ /* 0x000fe20000100800 */
[----:B------:R-:W-:Y:S01]  /*48230*/  STL [R1+0x17d4], R18 ;  /* 0x0017d41201007387 */ /* 0x000fe20000100800 */
[----:B------:R-:W-:-:S02]  /*48240*/  IMAD.X R15, R15, 0x1, R0, P6 ;  /* 0x000000010f0f7824 */ /* 0x000fc400030e0600 */
[----:B------:R-:W-:Y:S02]  /*48250*/  STL [R1+0x17f8], R14 ;  /* 0x0017f80e01007387 */ /* 0x000fe40000100800 */
[----:B------:R-:W-:Y:S01]  /*48260*/  STL [R1+0x17cc], R17 ;  /* 0x0017cc1101007387 */ /* 0x000fe20000100800 */
[----:B------:R-:W-:Y:S01]  /*48270*/  IADD3 R12, P6, R12, R24, RZ ;  /* 0x000000180c0c7210 */ /* 0x000fe20007fde0ff */
[----:B------:R-:W-:Y:S01]  /*48280*/  STL [R1+0x17f0], R13 ;  /* 0x0017f00d01007387 */ /* 0x000fe20000100800 */
[----:B------:R-:W-:Y:S02]  /*48290*/  STL [R1+0x17c4], R16 ;  /* 0x0017c41001007387 */ /* 0x000fe40000100800 */
[----:B------:R-:W-:Y:S02]  /*482a0*/  STL [R1+0x17e8], R15 ;  /* 0x0017e80f01007387 */ /* 0x000fe40000100800 */
[----:B------:R0:W-:Y:S01]  /*482b0*/  STL [R1+0x210c], R24 ;  /* 0x00210c1801007387 */ /* 0x0001e20000100800 */
[----:B------:R-:W-:Y:S04]  /*482c0*/  STL [R1+0x17bc], R12 ;  /* 0x0017bc0c01007387 */ /* 0x000fe80000100800 */
        /* <DEDUP_REMOVED lines=8> */
[----:B--2---:R-:W-:-:S03]  /*48350*/  IMAD.X R24, R24, 0x1, R0, P2 ;  /* 0x0000000118187824 */ /* 0x004fc600010e0600 */
        /* <DEDUP_REMOVED lines=30> */
[----:B--2---:R-:W-:-:S05]  /*48540*/  IADD3 R21, P2, R21, R24, RZ ;  /* 0x0000001815157210 */ /* 0x004fca0007f5e0ff */
[----:B------:R0:W-:Y:S04]  /*48550*/  STL [R1+0x17ac], R21 ;  /* 0x0017ac1501007387 */ /* 0x0001e80000100800 */
[----:B0-----:R-:W2:Y:S02]  /*48560*/  LDL.LU R21, [R1+0x2108] ;  /* 0x0021080001157983 */ /* 0x001ea40000300800 */
[----:B--2---:R-:W-:-:S05]  /*48570*/  IMAD.X R21, R21, 0x1, R0, P3 ;  /* 0x0000000115157824 */ /* 0x004fca00018e0600 */
[----:B------:R0:W-:Y:S04]  /*48580*/  STL [R1+0x17d0], R21 ;  /* 0x0017d01501007387 */ /* 0x0001e80000100800 */
[----:B0-----:R-:W2:Y:S02]  /*48590*/  LDL.LU R21, [R1+0x2104] ;  /* 0x0021040001157983 */ /* 0x001ea40000300800 */
[----:B--2---:R-:W-:-:S05]  /*485a0*/  IADD3 R21, P3, R21, R24, RZ ;  /* 0x0000001815157210 */ /* 0x004fca0007f7e0ff */
[----:B------:R0:W-:Y:S04]  /*485b0*/  STL [R1+0x17a4], R21 ;  /* 0x0017a41501007387 */ /* 0x0001e80000100800 */
[----:B0-----:R-:W2:Y:S01]  /*485c0*/  LDL.LU R21, [R1+0x2100] ;  /* 0x0021000001157983 */ /* 0x001ea20000300800 */
[--C-:B----4-:R-:W-:Y:S01]  /*485d0*/  IMAD.X R22, R22, 0x1, R0.reuse, P5 ;  /* 0x0000000116167824 */ /* 0x110fe200028e0600 */
        /* <DEDUP_REMOVED lines=18> */
[----:B------:R-:W-:Y:S01]  /*48700*/  IADD3 R15, P3, R15, R24, RZ ;  /* 0x000000180f0f7210 */ /* 0x000fe20007f7e0ff */
[----:B------:R-:W-:-:S02]  /*48710*/  IMAD.X R28, R28, 0x1, R0, P5 ;  /* 0x000000011c1c7824 */ /* 0x000fc400028e0600 */
[----:B--2---:R-:W-:Y:S01]  /*48720*/  IMAD.X R21, R21, 0x1, R0, P4 ;  /* 0x0000000115157824 */ /* 0x004fe200020e0600 */
[----:B---3--:R-:W-:-:S04]  /*48730*/  IADD3 R20, P4, R20, R24, RZ ;  /* 0x0000001814147210 */ /* 0x008fc80007f9e0ff */
[----:B------:R-:W-:Y:S01]  /*48740*/  STL [R1+0x17c8], R21 ;  /* 0x0017c81501007387 */ /* 0x000fe20000100800 */
[----:B------:R-:W-:Y:S02]  /*48750*/  STL [R1+0x179c], R20 ;  /* 0x00179c1401007387 */ /* 0x000fe40000100800 */
[----:B------:R-:W-:Y:S02]  /*48760*/  STL [R1+0x17c0], R22 ;  /* 0x0017c01601007387 */ /* 0x000fe40000100800 */
[----:B------:R-:W-:Y:S01]  /*48770*/  STL [R1+0x1794], R23 ;  /* 0x0017941701007387 */ /* 0x000fe20000100800 */
[----:B------:R-:W-:Y:S01]  /*48780*/  STL [R1+0x17b8], R26 ;  /* 0x0017b81a01007387 */ /* 0x000fe20000100800 */
[----:B------:R-:W-:Y:S02]  /*48790*/  STL [R1+0x178c], R27 ;  /* 0x00178c1b01007387 */ /* 0x000fe40000100800 */
        /* <DEDUP_REMOVED lines=17> */
[----:B------:R-:W-:-:S02]  /*488b0*/  IMAD.X R12, R12, 0x1, R0, P4 ;  /* 0x000000010c0c7824 */ /* 0x000fc400020e0600 */
[----:B------:R-:W-:Y:S01]  /*488c0*/  STL [R1+0x174c], R13 ;  /* 0x00174c0d01007387 */ /* 0x000fe20000100800 */
[-C--:B------:R-:W-:Y:S01]  /*488d0*/  IADD3 R29, P4, R29, R24.reuse, RZ ;  /* 0x000000181d1d7210 */ /* 0x080fe20007f9e0ff */
[----:B------:R-:W-:Y:S01]  /*488e0*/  STL [R1+0x1770], R16 ;  /* 0x0017701001007387 */ /* 0x000fe20000100800 */
[----:B------:R-:W-:Y:S02]  /*488f0*/  STL [R1+0x1744], R15 ;  /* 0x0017440f01007387 */ /* 0x000fe40000100800 */
[----:B------:R0:W-:Y:S02]  /*48900*/  STL [R1+0x20fc], R0 ;  /* 0x0020fc0001007387 */ /* 0x0001e40000100800 */
        /* <DEDUP_REMOVED lines=2225> */
[----:B------:R0:W-:Y:S02]  /*51420*/  STL [R1+0xcb8], R28 ;  /* 0x000cb81c01007387 */ /* 0x0001e40000100800 */
[----:B0-----:R-:W3:Y:S01]  /*51430*/  LDL.LU R28, [R1+0xcb0] ;  /* 0x000cb000011c7983 */ /* 0x001ee20000300800 */
[----:B------:R-:W4:Y:S03]  /*51440*/  LDL.LU R21, [R1+0xc7c] ;  /* 0x000c7c0001157983 */ /* 0x000f260000300800 */
[----:B----4-:R0:W-:Y:S04]  /*51450*/  STL [R1+0x1f94], R21 ;  /* 0x001f941501007387 */ /* 0x0101e80000100800 */
[----:B0-----:R-:W4:Y:S01]  /*51460*/  LDL.LU R21, [R1+0xca8] ;  /* 0x000ca80001157983 */ /* 0x001f220000300800 */
[----:B--2---:R-:W-:-:S03]  /*51470*/  IADD3 R0, P4, R0, R24, RZ ;  /* 0x0000001800007210 */ /* 0x004fc60007f9e0ff */
[----:B----4-:R0:W-:Y:S04]  /*51480*/  STL [R1+0x1f98], R21 ;  /* 0x001f981501007387 */ /* 0x0101e80000100800 */
[----:B0-----:R-:W2:Y:S01]  /*51490*/  LDL.LU R21, [R1+0xc84] ;  /* 0x000c840001157983 */ /* 0x001ea20000300800 */
        /* <DEDUP_REMOVED lines=25> */
[----:B------:R0:W-:Y:S02]  /*51630*/  STL [R1+0xc8c], R0 ;  /* 0x000c8c0001007387 */ /* 0x0001e40000100800 */
[----:B0-----:R-:W3:Y:S02]  /*51640*/  LDL.LU R0, [R1+0x1f9c] ;  /* 0x001f9c0001007983 */ /* 0x001ee40000300800 */
[----:B---3--:R-:W-:Y:S01]  /*51650*/  IMAD.X R28, R28, 0x1, R0, P5 ;  /* 0x000000011c1c7824 */ /* 0x008fe200028e0600 */
[----:B--2---:R-:W-:-:S04]  /*51660*/  IADD3 R21, P5, R21, R24, RZ ;  /* 0x0000001815157210 */ /* 0x004fc80007fbe0ff */
[----:B------:R0:W-:Y:S04]  /*51670*/  STL [R1+0xcb0], R28 ;  /* 0x000cb01c01007387 */ /* 0x0001e80000100800 */
[----:B0-----:R-:W2:Y:S01]  /*51680*/  LDL.LU R28, [R1+0xc14] ;  /* 0x000c1400011c7983 */ /* 0x001ea20000300800 */
[----:B------:R0:W-:Y:S03]  /*51690*/  STL [R1+0xc84], R21 ;  /* 0x000c841501007387 */ /* 0x0001e60000100800 */
[----:B0-----:R-:W3:Y:S02]  /*516a0*/  LDL.LU R21, [R1+0x1f98] ;  /* 0x001f980001157983 */ /* 0x001ee40000300800 */
[----:B---3--:R-:W-:-:S05]  /*516b0*/  IMAD.X R21, R21, 0x1, R0, P6 ;  /* 0x0000000115157824 */ /* 0x008fca00030e0600 */
[----:B------:R0:W-:Y:S04]  /*516c0*/  STL [R1+0xca8], R21 ;  /* 0x000ca81501007387 */ /* 0x0001e80000100800 */
[----:B0-----:R-:W3:Y:S01]  /*516d0*/  LDL.LU R21, [R1+0x1f94] ;  /* 0x001f940001157983 */ /* 0x001ee20000300800 */
        /* <DEDUP_REMOVED lines=21> */
[----:B---3--:R-:W-:-:S05]  /*51830*/  IADD3 R21, P6, R21, R24, RZ ;  /* 0x0000001815157210 */ /* 0x008fca0007fde0ff */
        /* <DEDUP_REMOVED lines=24> */
[-C--:B------:R-:W-:Y:S01]  /*519c0*/  IADD3 R12, P6, R12, R24.reuse, RZ ;  /* 0x000000180c0c7210 */ /* 0x080fe20007fde0ff */
[----:B------:R-:W-:Y:S01]  /*519d0*/  STL [R1+0xc50], R13 ;  /* 0x000c500d01007387 */ /* 0x000fe20000100800 */
[----:B------:R-:W-:Y:S02]  /*519e0*/  STL [R1+0xc24], R16 ;  /* 0x000c241001007387 */ /* 0x000fe40000100800 */
[----:B------:R0:W-:Y:S02]  /*519f0*/  STL [R1+0xc48], R15 ;  /* 0x000c480f01007387 */ /* 0x0001e40000100800 */
[----:B0-----:R-:W3:Y:S01]  /*51a00*/  LDL.LU R15, [R1+0xc38] ;  /* 0x000c3800010f7983 */ /* 0x001ee20000300800 */
[----:B------:R0:W-:Y:S03]  /*51a10*/  STL [R1+0xc1c], R12 ;  /* 0x000c1c0c01007387 */ /* 0x0001e60000100800 */
[----:B0-----:R-:W4:Y:S01]  /*51a20*/  LDL.LU R12, [R1+0xc0c] ;  /* 0x000c0c00010c7983 */ /* 0x001f220000300800 */
[----:B------:R-:W-:Y:S02]  /*51a30*/  STL [R1+0xc40], R29 ;  /* 0x000c401d01007387 */ /* 0x000fe40000100800 */
[----:B------:R-:W3:Y:S01]  /*51a40*/  LDL.LU R21, [R1+0xc28] ;  /* 0x000c280001157983 */ /* 0x000ee20000300800 */
[-C--:B--2---:R-:W-:Y:S01]  /*51a50*/  IADD3 R28, P1, R28, R24.reuse, RZ ;  /* 0x000000181c1c7210 */ /* 0x084fe20007f3e0ff */
[----:B---3--:R0:W-:Y:S04]  /*51a60*/  STL [R1+0x1f8c], R21 ;  /* 0x001f8c1501007387 */ /* 0x0081e80000100800 */
[----:B0-----:R-:W2:Y:S01]  /*51a70*/  LDL.LU R21, [R1+0xc04] ;  /* 0x000c040001157983 */ /* 0x001ea20000300800 */
[----:B------:R-:W-:Y:S02]  /*51a80*/  STL [R1+0xc14], R28 ;  /* 0x000c141c01007387 */ /* 0x000fe40000100800 */
[--C-:B------:R-:W-:Y:S01]  /*51a90*/  IMAD.X R15, R15, 0x1, R0.reuse, P2 ;  /* 0x000000010f0f7824 */ /* 0x100fe200010e0600 */
[----:B--2---:R0:W-:Y:S04]  /*51aa0*/  STL [R1+0x1f90], R21 ;  /* 0x001f901501007387 */ /* 0x0041e80000100800 */
[----:B0-----:R-:W2:Y:S01]  /*51ab0*/  LDL.LU R21, [R1+0xc30] ;  /* 0x000c300001157983 */ /* 0x001ea20000300800 */
        /* <DEDUP_REMOVED lines=21> */
[----:B------:R-:W3:Y:S01]  /*51c10*/  LDL.LU R29, [R1+0x18bc] ;  /* 0x0018bc00011d7983 */ /* 0x000ee20000300800 */
[----:B----4-:R-:W-:Y:S01]  /*51c20*/  IADD3 R12, P2, R12, R24, RZ ;  /* 0x000000180c0c7210 */ /* 0x010fe20007f5e0ff */
[----:B------:R-:W4:Y:S01]  /*51c30*/  LDL.LU R28, [R1+0x18f4] ;  /* 0x0018f400011c7983 */ /* 0x000f220000300800 */
[----:B------:R-:W3:Y:S02]  /*51c40*/  LDL.LU R16, [R1+0x18c4] ;  /* 0x0018c40001107983 */ /* 0x000ee40000300800 */
[----:B------:R0:W-:Y:S02]  /*51c50*/  STL [R1+0xc38], R15 ;  /* 0x000c380f01007387 */ /* 0x0001e40000100800 */
[----:B0-----:R-:W3:Y:S01]  /*51c60*/  LDL.LU R15, [R1+0x1900] ;  /* 0x00190000010f7983 */ /* 0x001ee20000300800 */
[----:B------:R0:W-:Y:S03]  /*51c70*/  STL [R1+0xc0c], R12 ;  /* 0x000c0c0c01007387 */ /* 0x0001e60000100800 */
[----:B0-----:R-:W3:Y:S01]  /*51c80*/  LDL.LU R12, [R1+0x18b8] ;  /* 0x0018b800010c7983 */ /* 0x001ee20000300800 */
[----:B--2---:R-:W-:-:S05]  /*51c90*/  IMAD.X R21, R21, 0x1, R0, P3 ;  /* 0x0000000115157824 */ /* 0x004fca00018e0600 */
[----:B------:R0:W-:Y:S04]  /*51ca0*/  STL [R1+0xc30], R21 ;  /* 0x000c301501007387 */ /* 0x0001e80000100800 */
[----:B0-----:R-:W2:Y:S02]  /*51cb0*/  LDL.LU R21, [R1+0x1f90] ;  /* 0x001f900001157983 */ /* 0x001ea40000300800 */
[----:B--2---:R-:W-:-:S05]  /*51cc0*/  IADD3 R21, P3, R21, R24, RZ ;  /* 0x0000001815157210 */ /* 0x004fca0007f7e0ff */
[----:B------:R0:W-:Y:S04]  /*51cd0*/  STL [R1+0xc04], R21 ;  /* 0x000c041501007387 */ /* 0x0001e80000100800 */
[----:B0-----:R-:W2:Y:S01]  /*51ce0*/  LDL.LU R21, [R1+0x1f8c] ;  /* 0x001f8c0001157983 */ /* 0x001ea20000300800 */
[--C-:B---3--:R-:W-:Y:S01]  /*51cf0*/  IMAD.X R22, R22, 0x1, R0.reuse, P5 ;  /* 0x0000000116167824 */ /* 0x108fe200028e0600 */
        /* <DEDUP_REMOVED lines=16> */
[--C-:B------:R-:W-:Y:S01]  /*51e00*/  IMAD.X R29, R29, 0x1, R0.reuse, P3 ;  /* 0x000000011d1d7824 */ /* 0x100fe200018e0600 */
[-C--:B------:R-:W-:Y:S02]  /*51e10*/  IADD3 R13, P2, R13, R24.reuse, RZ ;  /* 0x000000180d0d7210 */ /* 0x080fe40007f5e0ff */
[-C--:B----4-:R-:W-:Y:S01]  /*51e20*/  IADD3 R28, P3, R28, R24.reuse, RZ ;  /* 0x000000181c1c7210 */ /* 0x090fe20007f7e0ff */
[----:B--2---:R-:W-:Y:S01]  /*51e30*/  IMAD.X R21, R21, 0x1, R0, P4 ;  /* 0x0000000115157824 */ /* 0x004fe200020e0600 */
[----:B------:R-:W-:-:S04]  /*51e40*/  IADD3 R20, P4, R20, R24, RZ ;  /* 0x0000001814147210 */ /* 0x000fc80007f9e0ff */
        /* <DEDUP_REMOVED lines=10> */
[-C--:B------:R-:W-:Y:S01]  /*51ef0*/  IADD3 R2, P4, R2, R24.reuse, RZ ;  /* 0x0000001802027210 */ /* 0x080fe20007f9e0ff */
        /* <DEDUP_REMOVED lines=12> */
[----:B------:R0:W-:Y:S02]  /*51fc0*/  STL [R1+0x18bc], R29 ;  /* 0x0018bc1d01007387 */ /* 0x0001e40000100800 */
[----:B------:R-:W-:Y:S01]  /*51fd0*/  STL [R1+0x18ec], R13 ;  /* 0x0018ec0d01007387 */ /* 0x000fe20000100800 */
[----:B0-----:R-:W2:Y:S01]  /*51fe0*/  LDL.LU R29, [R1+0x1908] ;  /* 0x00190800011d7983 */ /* 0x001ea20000300800 */
[----:B------:R0:W-:Y:S03]  /*51ff0*/  STL [R1+0x18f4], R28 ;  /* 0x0018f41c01007387 */ /* 0x0001e60000100800 */
[----:B0-----:R-:W3:Y:S01]  /*52000*/  LDL.LU R28, [R1+0x18d0] ;  /* 0x0018d000011c7983 */ /* 0x001ee20000300800 */
[----:B------:R-:W4:Y:S02]  /*52010*/  LDL.LU R21, [R1+0x1914] ;  /* 0x0019140001157983 */ /* 0x000f240000300800 */
[----:B------:R-:W-:Y:S01]  /*52020*/  IMAD.X R16, R16, 0x1, R0, P4 ;  /* 0x0000000110107824 */ /* 0x000fe200020e0600 */
[----:B------:R-:W-:-:S04]  /*52030*/  IADD3 R15, P4, R15, R24, RZ ;  /* 0x000000180f0f7210 */ /* 0x000fc80007f9e0ff */
[----:B------:R-:W-:Y:S04]  /*52040*/  STL [R1+0x18c4], R16 ;  /* 0x0018c41001007387 */ /* 0x000fe80000100800 */
[----:B----4-:R0:W-:Y:S01]  /*52050*/  STL [R1+0x1f84], R21 ;  /* 0x001f841501007387 */ /* 0x0101e20000100800 */
[----:B------:R-:W-:Y:S03]  /*52060*/  STL [R1+0x1900], R15 ;  /* 0x0019000f01007387 */ /* 0x000fe60000100800 */
[----:B0-----:R-:W4:Y:S01]  /*52070*/  LDL.LU R21, [R1+0x18dc] ;  /* 0x0018dc0001157983 */ /* 0x001f220000300800 */
[----:B------:R-:W-:-:S05]  /*52080*/  IMAD.X R12, R12, 0x1, R0, P5 ;  /* 0x000000010c0c7824 */ /* 0x000fca00028e0600 */
[----:B------:R-:W-:Y:S04]  /*52090*/  STL [R1+0x18b8], R12 ;  /* 0x0018b80c01007387 */ /* 0x000fe80000100800 */
[----:B----4-:R0:W-:Y:S04]  /*520a0*/  STL [R1+0x1f88], R21 ;  /* 0x001f881501007387 */ /* 0x0101e80000100800 */
        /* <DEDUP_REMOVED lines=20> */
[----:B--2---:R-:W-:Y:S01]  /*521f0*/  IADD3 R29, P5, R29, R24, RZ ;  /* 0x000000181d1d7210 */ /* 0x004fe20007fbe0ff */
[----:B------:R-:W2:Y:S01]  /*52200*/  LDL.LU R15, [R1+0x1968] ;  /* 0x00196800010f7983 */ /* 0x000ea20000300800 */
[----:B------:R-:W2:Y:S02]  /*52210*/  LDL.LU R12, [R1+0x1930] ;  /* 0x00193000010c7983 */ /* 0x000ea40000300800 */
[----:B---3--:R-:W-:-:S02]  /*52220*/  IMAD.X R28, R28, 0x1, R0, P6 ;  /* 0x000000011c1c7824 */ /* 0x008fc400030e0600 */
[----:B------:R-:W3:Y:S01]  /*52230*/  LDL.LU R17, [R1+0x196c] ;  /* 0x00196c0001117983 */ /* 0x000ee20000300800 */
[----:B------:R-:W2:Y:S01]  /*52240*/  LDL.LU R13, [R1+0x193c] ;  /* 0x00193c00010d7983 */ /* 0x000ea20000300800 */
[----:B------:R0:W-:Y:S02]  /*52250*/  STL [R1+0x1908], R29 ;  /* 0x0019081d01007387 */ /* 0x0001e40000100800 */
[----:B------:R-:W2:Y:S02]  /*52260*/  LDL.LU R16, [R1+0x1974] ;  /* 0x0019740001107983 */ /* 0x000ea40000300800 */
[----:B------:R1:W-:Y:S01]  /*52270*/  STL [R1+0x18d0], R28 ;  /* 0x0018d01c01007387 */ /* 0x0003e20000100800 */
[----:B0-----:R-:W2:Y:S01]  /*52280*/  LDL.LU R29, [R1+0x1944] ;  /* 0x00194400011d7983 */ /* 0x001ea20000300800 */
[----:B-1----:R-:W2:Y:S01]  /*52290*/  LDL.LU R28, [R1+0x1980] ;  /* 0x00198000011c7983 */ /* 0x002ea20000300800 */
[----:B----4-:R-:W-:-:S05]  /*522a0*/  IADD3 R21, P6, R21, R24, RZ ;  /* 0x0000001815157210 */ /* 0x010fca0007fde0ff */
[----:B------:R0:W-:Y:S04]  /*522b0*/  STL [R1+0x190c], R21 ;  /* 0x00190c1501007387 */ /* 0x0001e80000100800 */
[----:B0-----:R-:W4:Y:S02]  /*522c0*/  LDL.LU R21, [R1+0x1f88] ;  /* 0x001f880001157983 */ /* 0x001f240000300800 */
[----:B----4-:R-:W-:-:S05]  /*522d0*/  IMAD.X R21, R21, 0x1, R0, P1 ;  /* 0x0000000115157824 */ /* 0x010fca00008e0600 */
[----:B------:R0:W-:Y:S04]  /*522e0*/  STL [R1+0x18dc], R21 ;  /* 0x0018dc1501007387 */ /* 0x0001e80000100800 */
[----:B0-----:R-:W4:Y:S01]  /*522f0*/  LDL.LU R21, [R1+0x1f84] ;  /* 0x001f840001157983 */ /* 0x001f220000300800 */
        /* <DEDUP_REMOVED lines=17> */
[-C--:B--2---:R-:W-:Y:S01]  /*52410*/  IADD3 R15, P5, R15, R24.reuse, RZ ;  /* 0x000000180f0f7210 */ /* 0x084fe20007fbe0ff */
[----:B------:R-:W-:Y:S01]  /*52420*/  IMAD.X R12, R12, 0x1, R0, P6 ;  /* 0x000000010c0c7824 */ /* 0x000fe200030e0600 */
[----:B---3--:R-:W-:-:S02]  /*52430*/  IADD3 R17, P6, R17, R24, RZ ;  /* 0x0000001811117210 */ /* 0x008fc40007fde0ff */
[----:B----4-:R-:W-:-:S05]  /*52440*/  IADD3 R21, P1, R21, R24, RZ ;  /* 0x0000001815157210 */ /* 0x010fca0007f3e0ff */
        /* <DEDUP_REMOVED lines=21> */
[----:B------:R0:W-:Y:S02]  /*525a0*/  STL [R1+0x1968], R15 ;  /* 0x0019680f01007387 */ /* 0x0001e40000100800 */
[----:B------:R-:W-:Y:S02]  /*525b0*/  STL [R1+0x1918], R14 ;  /* 0x0019180e01007387 */ /* 0x000fe40000100800 */
[--C-:B------:R-:W-:Y:S01]  /*525c0*/  IMAD.X R13, R13, 0x1, R0.reuse, P1 ;  /* 0x000000010d0d7824 */ /* 0x100fe200008e0600 */
[----:B0-----:R-:W2:Y:S01]  /*525d0*/  LDL.LU R15, [R1+0x1938] ;  /* 0x00193800010f7983 */ /* 0x001ea20000300800 */
[----:B------:R0:W-:Y:S03]  /*525e0*/  STL [R1+0x1930], R12 ;  /* 0x0019300c01007387 */ /* 0x0001e60000100800 */
[----:B0-----:R-:W3:Y:S01]  /*525f0*/  LDL.LU R12, [R1+0x1988] ;  /* 0x00198800010c7983 */ /* 0x001ee20000300800 */
[----:B------:R-:W-:Y:S02]  /*52600*/  STL [R1+0x196c], R17 ;  /* 0x00196c1101007387 */ /* 0x000fe40000100800 */
[----:B------:R-:W-:Y:S02]  /*52610*/  STL [R1+0x193c], R13 ;  /* 0x00193c0d01007387 */ /* 0x000fe40000100800 */
[----:B------:R-:W4:Y:S01]  /*52620*/  LDL.LU R21, [R1+0x195c] ;  /* 0x00195c0001157983 */ /* 0x000f220000300800 */
[----:B------:R-:W-:Y:S01]  /*52630*/  IADD3 R16, P1, R16, R24, RZ ;  /* 0x0000001810107210 */ /* 0x000fe20007f3e0ff */
[----:B------:R-:W-:-:S04]  /*52640*/  IMAD.X R29, R29, 0x1, R0, P2 ;  /* 0x000000011d1d7824 */ /* 0x000fc800010e0600 */
[----:B------:R-:W-:Y:S04]  /*52650*/  STL [R1+0x1974], R16 ;  /* 0x0019741001007387 */ /* 0x000fe80000100800 */
[----:B----4-:R0:W-:Y:S01]  /*52660*/  STL [R1+0x1f7c], R21 ;  /* 0x001f7c1501007387 */ /* 0x0101e20000100800 */
[----:B------:R-:W-:Y:S03]  /*52670*/  STL [R1+0x1944], R29 ;  /* 0x0019441d01007387 */ /* 0x000fe60000100800 */
[----:B0-----:R-:W4:Y:S01]  /*52680*/  LDL.LU R21, [R1+0x198c] ;  /* 0x00198c0001157983 */ /* 0x001f220000300800 */
[----:B------:R-:W-:-:S05]  /*52690*/  IADD3 R28, P2, R28, R24, RZ ;  /* 0x000000181c1c7210 */ /* 0x000fca0007f5e0ff */
        /* <DEDUP_REMOVED lines=20> */
[----:B--2---:R-:W-:-:S02]  /*527e0*/  IMAD.X R15, R15, 0x1, R0, P3 ;  /* 0x000000010f0f7824 */ /* 0x004fc400018e0600 */
[----:B------:R-:W2:Y:S01]  /*527f0*/  LDL.LU R29, [R1+0x19a4] ;  /* 0x0019a400011d7983 */ /* 0x000ea20000300800 */
[----:B------:R-:W2:Y:S01]  /*52800*/  LDL.LU R28, [R1+0x19e0] ;  /* 0x0019e000011c7983 */ /* 0x000ea20000300800 */
[----:B---3--:R-:W-:Y:S01]  /*52810*/  IADD3 R12, P3, R12, R24, RZ ;  /* 0x000000180c0c7210 */ /* 0x008fe20007f7e0ff */
[----:B------:R-:W3:Y:S02]  /*52820*/  LDL.LU R18, [R1+0x1998] ;  /* 0x0019980001127983 */ /* 0x000ee40000300800 */
[----:B------:R-:W2:Y:S01]  /*52830*/  LDL.LU R14, [R1+0x19e8] ;  /* 0x0019e800010e7983 */ /* 0x000ea20000300800 */
[----:B------:R0:W-:Y:S01]  /*52840*/  STL [R1+0x1938], R15 ;  /* 0x0019380f01007387 */ /* 0x0001e20000100800 */
[----:B------:R-:W2:Y:S02]  /*52850*/  LDL.LU R17, [R1+0x19b0] ;  /* 0x0019b00001117983 */ /* 0x000ea40000300800 */
[----:B------:R1:W-:Y:S02]  /*52860*/  STL [R1+0x1988], R12 ;  /* 0x0019880c01007387 */ /* 0x0003e40000100800 */
[----:B------:R-:W2:Y:S01]  /*52870*/  LDL.LU R13, [R1+0x19ec] ;  /* 0x0019ec00010d7983 */ /* 0x000ea20000300800 */
[----:B------:R-:W2:Y:S04]  /*52880*/  LDL.LU R16, [R1+0x19bc] ;  /* 0x0019bc0001107983 */ /* 0x000ea80000300800 */
[----:B0-----:R-:W2:Y:S01]  /*52890*/  LDL.LU R15, [R1+0x19f4] ;  /* 0x0019f400010f7983 */ /* 0x001ea20000300800 */
[----:B-1----:R-:W2:Y:S02]  /*528a0*/  LDL.LU R12, [R1+0x19c4] ;  /* 0x0019c400010c7983 */ /* 0x002ea40000300800 */
[----:B----4-:R-:W-:-:S05]  /*528b0*/  IMAD.X R21, R21, 0x1, R0, P4 ;  /* 0x0000000115157824 */ /* 0x010fca00020e0600 */
[----:B------:R0:W-:Y:S04]  /*528c0*/  STL [R1+0x1950], R21 ;  /* 0x0019501501007387 */ /* 0x0001e80000100800 */
[----:B0-----:R-:W4:Y:S02]  /*528d0*/  LDL.LU R21, [R1+0x1f80] ;  /* 0x001f800001157983 */ /* 0x001f240000300800 */
[----:B----4-:R-:W-:-:S05]  /*528e0*/  IADD3 R21, P4, R21, R24, RZ ;  /* 0x0000001815157210 */ /* 0x010fca0007f9e0ff */
        /* <DEDUP_REMOVED lines=15> */
[--C-:B--2---:R-:W-:Y:S01]  /*529e0*/  IMAD.X R29, R29, 0x1, R0.reuse, P2 ;  /* 0x000000011d1d7824 */ /* 0x104fe200010e0600 */
[-C--:B------:R-:W-:Y:S02]  /*529f0*/  IADD3 R10, P1, R10, R24.reuse, RZ ;  /* 0x000000180a0a7210 */ /* 0x080fe40007f3e0ff */
[-C--:B------:R-:W-:Y:S01]  /*52a00*/  IADD3 R28, P2, R28, R24.reuse, RZ ;  /* 0x000000181c1c7210 */ /* 0x080fe20007f5e0ff */
[--C-:B---3--:R-:W-:Y:S01]  /*52a10*/  IMAD.X R18, R18, 0x1, R0.reuse, P3 ;  /* 0x0000000112127824 */ /* 0x108fe200018e0600 */
[-C--:B------:R-:W-:Y:S01]  /*52a20*/  IADD3 R14, P3, R14, R24.reuse, RZ ;  /* 0x000000180e0e7210 */ /* 0x080fe20007f7e0ff */
[--C-:B------:R-:W-:Y:S01]  /*52a30*/  IMAD.X R17, R17, 0x1, R0.reuse, P4 ;  /* 0x0000000111117824 */ /* 0x100fe200020e0600 */
[-C--:B------:R-:W-:Y:S01]  /*52a40*/  IADD3 R13, P4, R13, R24.reuse, RZ ;  /* 0x000000180d0d7210 */ /* 0x080fe20007f9e0ff */
[----:B----4-:R-:W-:Y:S01]  /*52a50*/  IMAD.X R21, R21, 0x1, R0, P5 ;  /* 0x0000000115157824 */ /* 0x010fe200028e0600 */
        /* <DEDUP_REMOVED lines=25> */
[----:B------:R-:W-:Y:S02]  /*52bf0*/  STL [R1+0x1998], R18 ;  /* 0x0019981201007387 */ /* 0x000fe40000100800 */
[----:B------:R-:W-:Y:S02]  /*52c00*/  STL [R1+0x19e8], R14 ;  /* 0x0019e80e01007387 */ /* 0x000fe40000100800 */
[----:B------:R-:W-:Y:S01]  /*52c10*/  STL [R1+0x19b0], R17 ;  /* 0x0019b01101007387 */ /* 0x000fe20000100800 */
[----:B------:R-:W-:Y:S01]  /*52c20*/  STL [R1+0x19ec], R13 ;  /* 0x0019ec0d01007387 */ /* 0x000fe20000100800 */
        /* <DEDUP_REMOVED lines=8> */
[----:B------:R-:W-:Y:S01]  /*52cb0*/  STL [R1+0x19c4], R12 ;  /* 0x0019c40c01007387 */ /* 0x000fe20000100800 */
[----:B--2---:R-:W-:-:S03]  /*52cc0*/  IADD3 R29, P6, R29, R24, RZ ;  /* 0x000000181d1d7210 */ /* 0x004fc60007fde0ff */
[----:B----4-:R0:W-:Y:S04]  /*52cd0*/  STL [R1+0x1f78], R21 ;  /* 0x001f781501007387 */ /* 0x0101e80000100800 */
[----:B0-----:R-:W2:Y:S01]  /*52ce0*/  LDL.LU R21, [R1+0x1a08] ;  /* 0x001a080001157983 */ /* 0x001ea20000300800 */
        /* <DEDUP_REMOVED lines=17> */
[----:B---3--:R-:W-:-:S02]  /*52e00*/  IMAD.X R28, R28, 0x1, R0, P1 ;  /* 0x000000011c1c7824 */ /* 0x008fc400008e0600 */
[----:B------:R-:W3:Y:S01]  /*52e10*/  LDL.LU R11, [R1+0x1a54] ;  /* 0x001a5400010b7983 */ /* 0x000ee20000300800 */
[----:B------:R-:W3:Y:S01]  /*52e20*/  LDL.LU R10, [R1+0x1a24] ;  /* 0x001a2400010a7983 */ /* 0x000ee20000300800 */
[----:B------:R0:W-:Y:S02]  /*52e30*/  STL [R1+0x1a00], R29 ;  /* 0x001a001d01007387 */ /* 0x0001e40000100800 */
[----:B------:R-:W3:Y:S02]  /*52e40*/  LDL.LU R18, [R1+0x1a60] ;  /* 0x001a600001127983 */ /* 0x000ee40000300800 */
[----:B------:R1:W-:Y:S01]  /*52e50*/  STL [R1+0x19b8], R28 ;  /* 0x0019b81c01007387 */ /* 0x0003e20000100800 */
[----:B------:R-:W3:Y:S01]  /*52e60*/  LDL.LU R14, [R1+0x1a18] ;  /* 0x001a1800010e7983 */ /* 0x000ee20000300800 */
[----:B------:R-:W3:Y:S02]  /*52e70*/  LDL.LU R17, [R1+0x1a68] ;  /* 0x001a680001117983 */ /* 0x000ee40000300800 */
[----:B------:R-:W3:Y:S02]  /*52e80*/  LDL.LU R13, [R1+0x1a30] ;  /* 0x001a3000010d7983 */ /* 0x000ee40000300800 */
[----:B------:R-:W3:Y:S01]  /*52e90*/  LDL.LU R16, [R1+0x1a6c] ;  /* 0x001a6c0001107983 */ /* 0x000ee20000300800 */
[----:B0-----:R-:W3:Y:S01]  /*52ea0*/  LDL.LU R29, [R1+0x1a3c] ;  /* 0x001a3c00011d7983 */ /* 0x001ee20000300800 */
[----:B-1----:R-:W3:Y:S01]  /*52eb0*/  LDL.LU R28, [R1+0x1a74] ;  /* 0x001a7400011c7983 */ /* 0x002ee20000300800 */
[----:B--2---:R-:W-:-:S05]  /*52ec0*/  IADD3 R21, P1, R21, R24, RZ ;  /* 0x0000001815157210 */ /* 0x004fca0007f3e0ff */
[----:B------:R0:W-:Y:S04]  /*52ed0*/  STL [R1+0x1a08], R21 ;  /* 0x001a081501007387 */ /* 0x0001e80000100800 */
[----:B0-----:R-:W2:Y:S02]  /*52ee0*/  LDL.LU R21, [R1+0x1f78] ;  /* 0x001f780001157983 */ /* 0x001ea40000300800 */
[----:B--2---:R-:W-:-:S05]  /*52ef0*/  IMAD.X R21, R21, 0x1, R0, P2 ;  /* 0x0000000115157824 */ /* 0x004fca00010e0600 */
        /* <DEDUP_REMOVED lines=17> */
[-C--:B---3--:R-:W-:Y:S01]  /*53010*/  IADD3 R11, P5, R11, R24.reuse, RZ ;  /* 0x000000180b0b7210 */ /* 0x088fe20007fbe0ff */
        /* <DEDUP_REMOVED lines=30> */
[----:B------:R-:W-:Y:S01]  /*53200*/  STL [R1+0x1a60], R18 ;  /* 0x001a601201007387 */ /* 0x000fe20000100800 */
[----:B------:R-:W-:Y:S01]  /*53210*/  STL [R1+0x1a18], R14 ;  /* 0x001a180e01007387 */ /* 0x000fe20000100800 */
        /* <DEDUP_REMOVED lines=10> */
[----:B------:R-:W-:Y:S01]  /*532c0*/  STL [R1+0x1a74], R28 ;  /* 0x001a741c01007387 */ /* 0x000fe20000100800 */
[--C-:B--2---:R-:W-:Y:S01]  /*532d0*/  IMAD.X R15, R15, 0x1, R0.reuse, P4 ;  /* 0x000000010f0f7824 */ /* 0x104fe200020e0600 */
[----:B---3--:R-:W-:Y:S02]  /*532e0*/  IADD3 R12, P4, R12, R24, RZ ;  /* 0x000000180c0c7210 */ /* 0x008fe40007f9e0ff */
[----:B----4-:R0:W-:Y:S04]  /*532f0*/  STL [R1+0x1f70], R21 ;  /* 0x001f701501007387 */ /* 0x0101e80000100800 */
        /* <DEDUP_REMOVED lines=18> */
[----:B------:R0:W-:Y:S02]  /*53420*/  STL [R1+0x1a44], R15 ;  /* 0x001a440f01007387 */ /* 0x0001e40000100800 */
[----:B------:R-:W3:Y:S01]  /*53430*/  LDL.LU R11, [R1+0x1a9c] ;  /* 0x001a9c00010b7983 */ /* 0x000ee20000300800 */
[----:B------:R1:W-:Y:S01]  /*53440*/  STL [R1+0x1a80], R12 ;  /* 0x001a800c01007387 */ /* 0x0003e20000100800 */
[----:B------:R-:W3:Y:S02]  /*53450*/  LDL.LU R10, [R1+0x1ad4] ;  /* 0x001ad400010a7983 */ /* 0x000ee40000300800 */
[----:B------:R-:W3:Y:S02]  /*53460*/  LDL.LU R18, [R1+0x1aa4] ;  /* 0x001aa40001127983 */ /* 0x000ee40000300800 */
[----:B------:R-:W3:Y:S01]  /*53470*/  LDL.LU R14, [R1+0x1ae0] ;  /* 0x001ae000010e7983 */ /* 0x000ee20000300800 */
[----:B------:R-:W3:Y:S01]  /*53480*/  LDL.LU R17, [R1+0x1a98] ;  /* 0x001a980001117983 */ /* 0x000ee20000300800 */
[----:B------:R-:W3:Y:S02]  /*53490*/  LDL.LU R13, [R1+0x1ae8] ;  /* 0x001ae800010d7983 */ /* 0x000ee40000300800 */
[----:B------:R-:W3:Y:S01]  /*534a0*/  LDL.LU R16, [R1+0x1ab0] ;  /* 0x001ab00001107983 */ /* 0x000ee20000300800 */
[----:B0-----:R-:W3:Y:S01]  /*534b0*/  LDL.LU R15, [R1+0x1aec] ;  /* 0x001aec00010f7983 */ /* 0x001ee20000300800 */
[----:B-1----:R-:W3:Y:S02]  /*534c0*/  LDL.LU R12, [R1+0x1abc] ;  /* 0x001abc00010c7983 */ /* 0x002ee40000300800 */
[----:B--2---:R-:W-:-:S05]  /*534d0*/  IMAD.X R21, R21, 0x1, R0, P5 ;  /* 0x0000000115157824 */ /* 0x004fca00028e0600 */
[----:B------:R0:W-:Y:S04]  /*534e0*/  STL [R1+0x1a38], R21 ;  /* 0x001a381501007387 */ /* 0x0001e80000100800 */
[----:B0-----:R-:W2:Y:S02]  /*534f0*/  LDL.LU R21, [R1+0x1f70] ;  /* 0x001f700001157983 */ /* 0x001ea40000300800 */
[----:B--2---:R-:W-:-:S05]  /*53500*/  IADD3 R21, P5, R21, R24, RZ ;  /* 0x0000001815157210 */ /* 0x004fca0007fbe0ff */
[----:B------:R0:W-:Y:S04]  /*53510*/  STL [R1+0x1a88], R21 ;  /* 0x001a881501007387 */ /* 0x0001e80000100800 */
[----:B0-----:R-:W2:Y:S01]  /*53520*/  LDL.LU R21, [R1+0x1f6c] ;  /* 0x001f6c0001157983 */ /* 0x001ea20000300800 */
[--C-:B----4-:R-:W-:Y:S01]  /*53530*/  IMAD.X R22, R22, 0x1, R0.reuse, P1 ;  /* 0x0000000116167824 */ /* 0x110fe200008e0600 */
[-C--:B---3--:R-:W-:Y:S01]  /*53540*/  IADD3 R23, P1, R23, R24.reuse, RZ ;  /* 0x0000001817177210 */ /* 0x088fe20007f3e0ff */
        /* <DEDUP_REMOVED lines=30> */
[----:B------:R-:W-:Y:S01]  /*53730*/  STL [R1+0x1aac], R3 ;  /* 0x001aac0301007387 */ /* 0x000fe20000100800 */
[-C--:B------:R-:W-:Y:S01]  /*53740*/  IADD3 R2, P6, R2, R24.reuse, RZ ;  /* 0x0000001802027210 */ /* 0x080fe20007fde0ff */
        /* <DEDUP_REMOVED lines=25> */
[-C--:B--2---:R-:W-:Y:S01]  /*538e0*/  IADD3 R29, P1, R29, R24.reuse, RZ ;  /* 0x000000181d1d7210 */ /* 0x084fe20007f3e0ff */
[----:B---3--:R-:W-:Y:S02]  /*538f0*/  IMAD.X R28, R28, 0x1, R0, P2 ;  /* 0x000000011c1c7824 */ /* 0x008fe400010e0600 */
        /* <DEDUP_REMOVED lines=17> */
[----:B------:R0:W-:Y:S01]  /*53a10*/  STL [R1+0x1af4], R29 ;  /* 0x001af41d01007387 */ /* 0x0001e20000100800 */
[----:B------:R-:W3:Y:S02]  /*53a20*/  LDL.LU R25, [R1+0x1b48] ;  /* 0x001b480001197983 */ /* 0x000ee40000300800 */
[----:B------:R1:W-:Y:S02]  /*53a30*/  STL [R1+0x1ac4], R28 ;  /* 0x001ac41c01007387 */ /* 0x0003e40000100800 */
        /* <DEDUP_REMOVED lines=43> */
[--C-:B------:R-:W-:Y:S02]  /*53cf0*/  IMAD.X R6, R6, 0x1, R0.reuse, P3 ;  /* 0x0000000106067824 */ /* 0x100fe400018e0600 */
[----:B------:R-:W-:Y:S01]  /*53d00*/  STL [R1+0x1b20], R9 ;  /* 0x001b200901007387 */ /* 0x000fe20000100800 */
[-C--:B------:R-:W-:Y:S01]  /*53d10*/  IADD3 R15, P3, R15, R24.reuse, RZ ;  /* 0x000000180f0f7210 */ /* 0x080fe20007f7e0ff */
[----:B------:R-:W-:Y:S01]  /*53d20*/  STL [R1+0x1ad8], R8 ;  /* 0x001ad80801007387 */ /* 0x000fe20000100800 */
[----:B------:R-:W-:Y:S02]  /*53d30*/  STL [R1+0x1b28], R7 ;  /* 0x001b280701007387 */ /* 0x000fe40000100800 */
[----:B------:R-:W-:Y:S02]  /*53d40*/  STL [R1+0x1af0], R3 ;  /* 0x001af00301007387 */ /* 0x000fe40000100800 */
[----:B------:R-:W-:Y:S01]  /*53d50*/  STL [R1+0x1b2c], R4 ;  /* 0x001b2c0401007387 */ /* 0x000fe20000100800 */
[----:B------:R0:W-:Y:S01]  /*53d60*/  STL [R1+0x1b34], R15 ;  /* 0x001b340f01007387 */ /* 0x0001e20000100800 */
        /* <DEDUP_REMOVED lines=67> */
[----:B------:R-:W-:Y:S01]  /*541a0*/  IADD3 R9, P4, R9, R24, RZ ;  /* 0x0000001809097210 */ /* 0x000fe20007f9e0ff */
[----:B------:R-:W-:-:S02]  /*541b0*/  IMAD.X R8, R8, 0x1, R0, P5 ;  /* 0x0000000108087824 */ /* 0x000fc400028e0600 */
[--C-:B------:R-:W-:Y:S01]  /*541c0*/  IMAD.X R29, R29, 0x1, R0.reuse, P6 ;  /* 0x000000011d1d7824 */ /* 0x100fe200030e0600 */
[-C--:B------:R-:W-:Y:S02]  /*541d0*/  IADD3 R3, P5, R3, R24.reuse, RZ ;  /* 0x0000001803037210 */ /* 0x080fe40007fbe0ff */
[-C--:B------:R-:W-:Y:S01]  /*541e0*/  IADD3 R28, P6, R28, R24.reuse, RZ ;  /* 0x000000181c1c7210 */ /* 0x080fe20007fde0ff */
[--C-:B------:R-:W-:Y:S01]  /*541f0*/  IMAD.X R5, R5, 0x1, R0.reuse, P2 ;  /* 0x0000000105057824 */ /* 0x100fe200010e0600 */
[-C--:B------:R-:W-:Y:S01]  /*54200*/  IADD3 R2, P2, R2, R24.reuse, RZ ;  /* 0x0000001802027210 */ /* 0x080fe20007f5e0ff */
[--C-:B------:R-:W-:Y:S01]  /*54210*/  IMAD.X R25, R25, 0x1, R0.reuse, P3 ;  /* 0x0000000119197824 */ /* 0x100fe200018e0600 */
[-C--:B------:R-:W-:Y:S01]  /*54220*/  IADD3 R19, P3, R19, R24.reuse, RZ ;  /* 0x0000001813137210 */ /* 0x080fe20007f7e0ff */
[--C-:B------:R-:W-:Y:S01]  /*54230*/  IMAD.X R11, R11, 0x1, R0.reuse, P4 ;  /* 0x000000010b0b7824 */ /* 0x100fe200020e0600 */
[----:B------:R-:W-:Y:S01]  /*54240*/  IADD3 R10, P4, R10, UR8, RZ ;  /* 0x000000080a0a7c10 */ /* 0x000fe2000ff9e0ff */
[--C-:B------:R-:W-:Y:S01]  /*54250*/  IMAD.X R18, R18, 0x1, R0.reuse, P5 ;  /* 0x0000000112127824 */ /* 0x100fe200028e0600 */
[----:B------:R-:W-:Y:S01]  /*54260*/  IADD3 R14, P5, R14, UR8, RZ ;  /* 0x000000080e0e7c10 */ /* 0x000fe2000ffbe0ff */
[--C-:B------:R-:W-:Y:S01]  /*54270*/  IMAD.X R17, R17, 0x1, R0.reuse, P6 ;  /* 0x0000000111117824 */ /* 0x100fe200030e0600 */
[----:B------:R-:W-:Y:S01]  /*54280*/  IADD3 R13, P6, R13, UR8, RZ ;  /* 0x000000080d0d7c10 */ /* 0x000fe2000ffde0ff */
[----:B--2---:R-:W-:Y:S01]  /*54290*/  IMAD.X R7, R7, 0x1, R0, P1 ;  /* 0x0000000107077824 */ /* 0x004fe200008e0600 */
[----:B------:R-:W-:-:S04]  /*542a0*/  IADD3 R21, P1, R21, R24, RZ ;  /* 0x0000001815157210 */ /* 0x000fc80007f3e0ff */
[----:B------:R0:W-:Y:S04]  /*542b0*/  STL [R1+0x1b38], R7 ;  /* 0x001b380701007387 */ /* 0x0001e80000100800 */
        /* <DEDUP_REMOVED lines=12> */
[----:B------:R-:W-:Y:S01]  /*54380*/  IADD3 R6, P1, R6, R24, RZ ;  /* 0x0000001806067210 */ /* 0x000fe20007f3e0ff */
[----:B0-----:R-:W3:Y:S01]  /*54390*/  LDL.LU R29, [R1+0x1c20] ;  /* 0x001c2000011d7983 */ /* 0x001ee20000300800 */
[----:B------:R0:W-:Y:S03]  /*543a0*/  STL [R1+0x1bac], R28 ;  /* 0x001bac1c01007387 */ /* 0x0001e60000100800 */
[----:B0-----:R-:W4:Y:S01]  /*543b0*/  LDL.LU R28, [R1+0x1bbc] ;  /* 0x001bbc00011c7983 */ /* 0x001f220000300800 */
[----:B------:R-:W-:Y:S02]  /*543c0*/  STL [R1+0x1b7c], R4 ;  /* 0x001b7c0401007387 */ /* 0x000fe40000100800 */
[----:B------:R0:W-:Y:S02]  /*543d0*/  STL [R1+0x1bb4], R6 ;  /* 0x001bb40601007387 */ /* 0x0001e40000100800 */
[----:B------:R1:W-:Y:S01]  /*543e0*/  STL [R1+0x1b84], R5 ;  /* 0x001b840501007387 */ /* 0x0003e20000100800 */
[----:B------:R0:W-:Y:S01]  /*543f0*/  STL [R1+0x1bc0], R2 ;  /* 0x001bc00201007387 */ /* 0x0001e20000100800 */
[----:B------:R0:W-:Y:S02]  /*54400*/  STL [R1+0x1b78], R25 ;  /* 0x001b781901007387 */ /* 0x0001e40000100800 */
[----:B------:R1:W-:Y:S02]  /*54410*/  STL [R1+0x1bc4], R19 ;  /* 0x001bc41301007387 */ /* 0x0003e40000100800 */
[----:B------:R1:W-:Y:S01]  /*54420*/  STL [R1+0x1b90], R11 ;  /* 0x001b900b01007387 */ /* 0x0003e20000100800 */
[----:B------:R3:W-:Y:S01]  /*54430*/  STL [R1+0x1bdc], R10 ;  /* 0x001bdc0a01007387 */ /* 0x0007e20000100800 */
[----:B------:R3:W-:Y:S02]  /*54440*/  STL [R1+0x1b9c], R18 ;  /* 0x001b9c1201007387 */ /* 0x0007e40000100800 */
[----:B------:R-:W-:-:S02]  /*54450*/  IMAD.X R16, R16, 0x1, R0, P1 ;  /* 0x0000000110107824 */ /* 0x000fc400008e0600 */
[----:B------:R3:W-:Y:S01]  /*54460*/  STL [R1+0x1c2c], R14 ;  /* 0x001c2c0e01007387 */ /* 0x0007e20000100800 */
[----:B------:R-:W-:Y:S01]  /*54470*/  IADD3 R15, P1, R15, UR8, RZ ;  /* 0x000000080f0f7c10 */ /* 0x000fe2000ff3e0ff */
[----:B------:R3:W-:Y:S01]  /*54480*/  STL [R1+0x1ba4], R17 ;  /* 0x001ba41101007387 */ /* 0x0007e20000100800 */
[----:B------:R3:W-:Y:S02]  /*54490*/  STL [R1+0x1c28], R13 ;  /* 0x001c280d01007387 */ /* 0x0007e40000100800 */
[----:B0-----:R-:W3:Y:S02]  /*544a0*/  LDL.LU R6, [R1+0x1c1c] ;  /* 0x001c1c0001067983 */ /* 0x001ee40000300800 */
[----:B------:R0:W-:Y:S01]  /*544b0*/  STL [R1+0x1b98], R16 ;  /* 0x001b981001007387 */ /* 0x0001e20000100800 */
[----:B-1----:R-:W3:Y:S01]  /*544c0*/  LDL.LU R5, [R1+0x1bb8] ;  /* 0x001bb80001057983 */ /* 0x002ee20000300800 */
[----:B------:R1:W-:Y:S02]  /*544d0*/  STL [R1+0x1c24], R15 ;  /* 0x001c240f01007387 */ /* 0x0003e40000100800 */
[----:B------:R-:W3:Y:S02]  /*544e0*/  LDL.LU R2, [R1+0x1c18] ;  /* 0x001c180001027983 */ /* 0x000ee40000300800 */
[----:B------:R-:W-:-:S05]  /*544f0*/  IMAD.X R12, R12, 0x1, R0, P2 ;  /* 0x000000010c0c7824 */ /* 0x000fca00010e0600 */
        /* <DEDUP_REMOVED lines=14> */
[----:B---3--:R-:W-:-:S05]  /*545e0*/  IADD3 R29, P2, R29, UR8, RZ ;  /* 0x000000081d1d7c10 */ /* 0x008fca000ff5e0ff */
[----:B------:R3:W-:Y:S01]  /*545f0*/  STL [R1+0x1c20], R29 ;  /* 0x001c201d01007387 */ /* 0x0007e20000100800 */
[----:B------:R-:W2:Y:S02]  /*54600*/  LDL.LU R11, [R1+0x1c04] ;  /* 0x001c0400010b7983 */ /* 0x000ea40000300800 */
[----:B----4-:R-:W-:-:S05]  /*54610*/  IMAD.X R28, R28, 0x1, R0, P3 ;  /* 0x000000011c1c7824 */ /* 0x010fca00018e0600 */
[----:B------:R4:W-:Y:S01]  /*54620*/  STL [R1+0x1bbc], R28 ;  /* 0x001bbc1c01007387 */ /* 0x0009e20000100800 */
[----:B---3--:R-:W3:Y:S03]  /*54630*/  LDL.LU R10, [R1+0x1c54] ;  /* 0x001c5400010a7983 */ /* 0x008ee60000300800 */
[----:B------:R-:W3:Y:S01]  /*54640*/  LDL.LU R18, [R1+0x1bfc] ;  /* 0x001bfc0001127983 */ /* 0x000ee20000300800 */
[----:B------:R-:W3:Y:S03]  /*54650*/  LDL.LU R14, [R1+0x1c5c] ;  /* 0x001c5c00010e7983 */ /* 0x000ee60000300800 */
[----:B------:R-:W3:Y:S01]  /*54660*/  LDL.LU R17, [R1+0x1bf8] ;  /* 0x001bf80001117983 */ /* 0x000ee20000300800 */
[----:B------:R-:W3:Y:S02]  /*54670*/  LDL.LU R13, [R1+0x1c64] ;  /* 0x001c6400010d7983 */ /* 0x000ee40000300800 */
[----:B0-----:R-:W3:Y:S02]  /*54680*/  LDL.LU R16, [R1+0x1bf4] ;  /* 0x001bf40001107983 */ /* 0x001ee40000300800 */
[----:B-1----:R-:W3:Y:S01]  /*54690*/  LDL.LU R15, [R1+0x1c6c] ;  /* 0x001c6c00010f7983 */ /* 0x002ee20000300800 */
[----:B------:R-:W3:Y:S01]  /*546a0*/  LDL.LU R12, [R1+0x1bf0] ;  /* 0x001bf000010c7983 */ /* 0x000ee20000300800 */
[----:B------:R-:W3:Y:S02]  /*546b0*/  LDL.LU R29, [R1+0x1c74] ;  /* 0x001c7400011d7983 */ /* 0x000ee40000300800 */
[----:B----4-:R-:W4:Y:S02]  /*546c0*/  LDL.LU R28, [R1+0x1bec] ;  /* 0x001bec00011c7983 */ /* 0x010f240000300800 */
[----:B------:R0:W-:Y:S01]  /*546d0*/  STL [R1+0x1f30], R0 ;  /* 0x001f300001007387 */ /* 0x0001e20000100800 */
[----:B------:R-:W-:-:S02]  /*546e0*/  IADD3 R6, P3, R6, UR8, RZ ;  /* 0x0000000806067c10 */ /* 0x000fc4000ff7e0ff */
[----:B------:R-:W-:Y:S01]  /*546f0*/  IADD3.X R5, R5, UR5, RZ, P4, !PT ;  /* 0x0000000505057c10 */ /* 0x000fe2000a7fe4ff */
[----:B0-----:R-:W4:Y:S01]  /*54700*/  LDL.LU R0, [R1+0x1bd8] ;  /* 0x001bd80001007983 */ /* 0x001f220000300800 */
[----:B------:R-:W-:Y:S01]  /*54710*/  IADD3 R2, P4, R2, UR8, RZ ;  /* 0x0000000802027c10 */ /* 0x000fe2000ff9e0ff */
[----:B------:R0:W-:Y:S02]  /*54720*/  STL [R1+0x1c1c], R6 ;  /* 0x001c1c0601007387 */ /* 0x0001e40000100800 */
[----:B0-----:R-:W4:Y:S01]  /*54730*/  LDL.LU R6, [R1+0x1f54] ;  /* 0x001f540001067983 */ /* 0x001f220000300800 */
[----:B------:R0:W-:Y:S03]  /*54740*/  STL [R1+0x1bb8], R5 ;  /* 0x001bb80501007387 */ /* 0x0001e60000100800 */
[----:B0-----:R-:W4:Y:S01]  /*54750*/  LDL.LU R5, [R1+0x1f50] ;  /* 0x001f500001057983 */ /* 0x001f220000300800 */
[----:B------:R0:W-:Y:S03]  /*54760*/  STL [R1+0x1c18], R2 ;  /* 0x001c180201007387 */ /* 0x0001e60000100800 */
[----:B0-----:R-:W4:Y:S01]  /*54770*/  LDL.LU R2, [R1+0x1f4c] ;  /* 0x001f4c0001027983 */ /* 0x001f220000300800 */
[----:B------:R-:W-:Y:S01]  /*54780*/  IADD3.X R20, R20, UR5, RZ, P6, !PT ;  /* 0x0000000514147c10 */ /* 0x000fe2000b7fe4ff */
[----:B------:R-:W-:Y:S01]  /*54790*/  IADD3 R22, P6, R22, UR8, RZ ;  /* 0x0000000816167c10 */ /* 0x000fe2000ffde0ff */
        /* <DEDUP_REMOVED lines=8> */
[----:B--2---:R-:W-:-:S02]  /*54820*/  IADD3.X R11, R11, UR5, RZ, P6, !PT ;  /* 0x000000050b0b7c10 */ /* 0x004fc4000b7fe4ff */
[----:B---3--:R-:W-:Y:S02]  /*54830*/  IADD3 R10, P6, R10, UR8, RZ ;  /* 0x000000080a0a7c10 */ /* 0x008fe4000ffde0ff */
[----:B----4-:R-:W-:Y:S01]  /*54840*/  IADD3.X R0, R0, UR5, RZ, P5, !PT ;  /* 0x0000000500007c10 */ /* 0x010fe2000affe4ff */
[----:B------:R-:W-:-:S04]  /*54850*/  IADD3 R21, P5, R21, UR8, RZ ;  /* 0x0000000815157c10 */ /* 0x000fc8000ffbe0ff */
[----:B------:R-:W-:Y:S01]  /*54860*/  STL [R1+0x1bd8], R0 ;  /* 0x001bd80001007387 */ /* 0x000fe20000100800 */
[----:B------:R-:W-:Y:S02]  /*54870*/  STL [R1+0x1c10], R21 ;  /* 0x001c101501007387 */ /* 0x000fe40000100800 */
[----:B------:R-:W-:Y:S02]  /*54880*/  STL [R1+0x1bd4], R20 ;  /* 0x001bd41401007387 */ /* 0x000fe40000100800 */
[----:B------:R-:W-:Y:S01]  /*54890*/  STL [R1+0x1c08], R22 ;  /* 0x001c081601007387 */ /* 0x000fe20000100800 */
[----:B------:R-:W-:Y:S01]  /*548a0*/  STL [R1+0x1bd0], R23 ;  /* 0x001bd01701007387 */ /* 0x000fe20000100800 */
[----:B------:R-:W-:Y:S02]  /*548b0*/  STL [R1+0x1c00], R26 ;  /* 0x001c001a01007387 */ /* 0x000fe40000100800 */
[----:B------:R-:W-:Y:S02]  /*548c0*/  STL [R1+0x1bcc], R27 ;  /* 0x001bcc1b01007387 */ /* 0x000fe40000100800 */
[----:B------:R0:W-:Y:S01]  /*548d0*/  STL [R1+0x1c34], R9 ;  /* 0x001c340901007387 */ /* 0x0001e20000100800 */
[----:B------:R-:W-:Y:S01]  /*548e0*/  STL [R1+0x1bc8], R8 ;  /* 0x001bc80801007387 */ /* 0x000fe20000100800 */
[----:B------:R1:W-:Y:S01]  /*548f0*/  STL [R1+0x1c3c], R3 ;  /* 0x001c3c0301007387 */ /* 0x0003e20000100800 */
[----:B------:R-:W-:Y:S01]  /*54900*/  IADD3.X R24, R24, UR5, RZ, P5, !PT ;  /* 0x0000000518187c10 */ /* 0x000fe2000affe4ff */
[----:B------:R-:W-:Y:S01]  /*54910*/  STL [R1+0x1c14], R4 ;  /* 0x001c140401007387 */ /* 0x000fe20000100800 */
[----:B------:R-:W-:Y:S01]  /*54920*/  IADD3 R19, P5, R19, UR8, RZ ;  /* 0x0000000813137c10 */ /* 0x000fe2000ffbe0ff */
[----:B------:R-:W-:Y:S01]  /*54930*/  STL [R1+0x1c44], R25 ;  /* 0x001c441901007387 */ /* 0x000fe20000100800 */
[----:B0-----:R-:W-:-:S02]  /*54940*/  IMAD.MOV.U32 R9, RZ, RZ, R6 ;  /* 0x000000ffff097224 */ /* 0x001fc400078e0006 */
[----:B-1----:R-:W-:Y:S01]  /*54950*/  IMAD.MOV.U32 R3, RZ, RZ, R7 ;  /* 0x000000ffff037224 */ /* 0x002fe200078e0007 */
[----:B------:R-:W-:Y:S01]  /*54960*/  IADD3.X R18, R18, UR5, RZ, P1, !PT ;  /* 0x0000000512127c10 */ /* 0x000fe20008ffe4ff */
[----:B------:R-:W-:Y:S02]  /*54970*/  IADD3 R14, P1, R14, UR8, RZ ;  /* 0x000000080e0e7c10 */ /* 0x000fe4000ff3e0ff */
[----:B------:R-:W-:Y:S02]  /*54980*/  IMAD.MOV.U32 R8, RZ, RZ, R2 ;  /* 0x000000ffff087224 */ /* 0x000fe400078e0002 */
[----:B------:R-:W-:Y:S01]  /*54990*/  IMAD.MOV.U32 R2, RZ, RZ, R5 ;  /* 0x000000ffff027224 */ /* 0x000fe200078e0005 */
[----:B------:R-:W-:Y:S02]  /*549a0*/  IADD3.X R17, R17, UR5, RZ, P2, !PT ;  /* 0x0000000511117c10 */ /* 0x000fe400097fe4ff */
[----:B------:R-:W-:Y:S02]  /*549b0*/  STL.64 [R1+0x5e0], R8 ;  /* 0x0005e00801007387 */ /* 0x000fe40000100a00 */
[----:B------:R-:W-:Y:S02]  /*549c0*/  STL.64 [R1+0x5d8], R2 ;  /* 0x0005d80201007387 */ /* 0x000fe40000100a00 */
[----:B------:R-:W-:Y:S02]  /*549d0*/  STL [R1+0x1c0c], R24 ;  /* 0x001c0c1801007387 */ /* 0x000fe40000100800 */
[----:B------:R-:W-:Y:S01]  /*549e0*/  STL [R1+0x1c4c], R19 ;  /* 0x001c4c1301007387 */ /* 0x000fe20000100800 */
[----:B------:R-:W-:Y:S01]  /*549f0*/  STL [R1+0x1c04], R11 ;  /* 0x001c040b01007387 */ /* 0x000fe20000100800 */
[----:B------:R-:W-:Y:S01]  /*54a00*/  IADD3 R13, P2, R13, UR8, RZ ;  /* 0x000000080d0d7c10 */ /* 0x000fe2000ff5e0ff */
[----:B------:R-:W-:Y:S01]  /*54a10*/  STL [R1+0x1c54], R10 ;  /* 0x001c540a01007387 */ /* 0x000fe20000100800 */
[----:B------:R-:W-:Y:S01]  /*54a20*/  IADD3.X R16, R16, UR5, RZ, P3, !PT ;  /* 0x0000000510107c10 */ /* 0x000fe20009ffe4ff */
[----:B------:R-:W-:Y:S01]  /*54a30*/  STL [R1+0x1bfc], R18 ;  /* 0x001bfc1201007387 */ /* 0x000fe20000100800 */
[----:B------:R-:W-:Y:S01]  /*54a40*/  IADD3 R15, P3, R15, UR8, RZ ;  /* 0x000000080f0f7c10 */ /* 0x000fe2000ff7e0ff */
[----:B------:R-:W-:Y:S02]  /*54a50*/  STL [R1+0x1c5c], R14 ;  /* 0x001c5c0e01007387 */ /* 0x000fe40000100800 */
[----:B------:R-:W-:Y:S01]  /*54a60*/  STL [R1+0x1bf8], R17 ;  /* 0x001bf81101007387 */ /* 0x000fe20000100800 */
[----:B------:R-:W-:Y:S01]  /*54a70*/  STL [R1+0x1c64], R13 ;  /* 0x001c640d01007387 */ /* 0x000fe20000100800 */
[----:B------:R-:W-:Y:S02]  /*54a80*/  STL [R1+0x1bf4], R16 ;  /* 0x001bf41001007387 */ /* 0x000fe40000100800 */
[----:B------:R-:W-:Y:S02]  /*54a90*/  STL [R1+0x1c6c], R15 ;  /* 0x001c6c0f01007387 */ /* 0x000fe40000100800 */
[----:B------:R-:W2:Y:S01]  /*54aa0*/  LDL.LU R5, [R1+0x1c84] ;  /* 0x001c840001057983 */ /* 0x000ea20000300800 */
[----:B------:R-:W-:Y:S01]  /*54ab0*/  IADD3.X R12, R12, UR5, RZ, P4, !PT ;  /* 0x000000050c0c7c10 */ /* 0x000fe2000a7fe4ff */
[----:B------:R-:W-:-:S04]  /*54ac0*/  IADD3 R29, P4, R29, UR8, RZ ;  /* 0x000000081d1d7c10 */ /* 0x000fc8000ff9e0ff */
[----:B------:R-:W-:Y:S04]  /*54ad0*/  STL [R1+0x1bf0], R12 ;  /* 0x001bf00c01007387 */ /* 0x000fe80000100800 */
[----:B--2---:R0:W-:Y:S01]  /*54ae0*/  STL [R1+0x1f44], R5 ;  /* 0x001f440501007387 */ /* 0x0041e20000100800 */
[----:B------:R-:W-:Y:S03]  /*54af0*/  STL [R1+0x1c74], R29 ;  /* 0x001c741d01007387 */ /* 0x000fe60000100800 */
[----:B0-----:R-:W2:Y:S01]  /*54b00*/  LDL.LU R5, [R1+0x1be8] ;  /* 0x001be80001057983 */ /* 0x001ea20000300800 */
[----:B------:R-:W-:-:S05]  /*54b10*/  IADD3.X R28, R28, UR5, RZ, P5, !PT ;  /* 0x000000051c1c7c10 */ /* 0x000fca000affe4ff */
[----:B------:R-:W-:Y:S04]  /*54b20*/  STL [R1+0x1bec], R28 ;  /* 0x001bec1c01007387 */ /* 0x000fe80000100800 */
        /* <DEDUP_REMOVED lines=30> */
[----:B--2---:R-:W-:-:S05]  /*54d10*/  IADD3 R5, P5, R5, UR8, RZ ;  /* 0x0000000805057c10 */ /* 0x004fca000ffbe0ff */
[----:B------:R0:W-:Y:S04]  /*54d20*/  STL [R1+0x1c7c], R5 ;  /* 0x001c7c0501007387 */ /* 0x0001e80000100800 */
[----:B0-----:R-:W2:Y:S02]  /*54d30*/  LDL.LU R5, [R1+0x1f48] ;  /* 0x001f480001057983 */ /* 0x001ea40000300800 */
[----:B--2---:R-:W-:-:S05]  /*54d40*/  IADD3.X R5, R5, UR5, RZ, P6, !PT ;  /* 0x0000000505057c10 */ /* 0x004fca000b7fe4ff */
[----:B------:R0:W-:Y:S04]  /*54d50*/  STL [R1+0x1be8], R5 ;  /* 0x001be80501007387 */ /* 0x0001e80000100800 */
[----:B0-----:R-:W2:Y:S01]  /*54d60*/  LDL.LU R5, [R1+0x1f44] ;  /* 0x001f440001057983 */ /* 0x001ea20000300800 */
[----:B---3--:R-:W-:Y:S01]  /*54d70*/  IADD3.X R7, R7, UR5, RZ, P1, !PT ;  /* 0x0000000507077c10 */ /* 0x008fe20008ffe4ff */
[----:B----4-:R-:W-:Y:S01]  /*54d80*/  IADD3 R2, P1, R2, UR8, RZ ;  /* 0x0000000802027c10 */ /* 0x010fe2000ff3e0ff */
        /* <DEDUP_REMOVED lines=18> */
[----:B------:R-:W-:-:S02]  /*54eb0*/  IADD3.X R15, R15, UR5, RZ, P1, !PT ;  /* 0x000000050f0f7c10 */ /* 0x000fc40008ffe4ff */
[----:B--2---:R-:W-:-:S05]  /*54ec0*/  IADD3 R5, P6, R5, UR8, RZ ;  /* 0x0000000805057c10 */ /* 0x004fca000ffde0ff */
[----:B------:R0:W-:Y:S01]  /*54ed0*/  STL [R1+0x1c84], R5 ;  /* 0x001c840501007387 */ /* 0x0001e20000100800 */
[----:B------:R-:W-:Y:S02]  /*54ee0*/  STL [R1+0x1be4], R7 ;  /* 0x001be40701007387 */ /* 0x000fe40000100800 */
[----:B------:R-:W-:Y:S02]  /*54ef0*/  STL [R1+0x1c8c], R2 ;  /* 0x001c8c0201007387 */ /* 0x000fe40000100800 */
[----:B------:R-:W-:Y:S01]  /*54f00*/  STL [R1+0x1be0], R6 ;  /* 0x001be00601007387 */ /* 0x000fe20000100800 */
[----:B------:R-:W-:Y:S01]  /*54f10*/  STL [R1+0x1c94], R0 ;  /* 0x001c940001007387 */ /* 0x000fe20000100800 */
[----:B------:R-:W-:Y:S02]  /*54f20*/  STL [R1+0x1c30], R21 ;  /* 0x001c301501007387 */ /* 0x000fe40000100800 */
        /* <DEDUP_REMOVED lines=15> */
[----:B------:R-:W-:Y:S01]  /*55020*/  IADD3.X R13, R13, UR5, RZ, P6, !PT ;  /* 0x000000050d0d7c10 */ /* 0x000fe2000b7fe4ff */
[----:B------:R-:W-:Y:S01]  /*55030*/  STL [R1+0x1c68], R10 ;  /* 0x001c680a01007387 */ /* 0x000fe20000100800 */
[----:B------:R-:W-:Y:S01]  /*55040*/  IADD3 R16, P6, R16, UR8, RZ ;  /* 0x0000000810107c10 */ /* 0x000fe2000ffde0ff */
[----:B------:R-:W-:Y:S01]  /*55050*/  STL [R1+0x1cd4], R18 ;  /* 0x001cd41201007387 */ /* 0x000fe20000100800 */
[----:B------:R-:W-:Y:S02]  /*55060*/  STL [R1+0x1c70], R14 ;  /* 0x001c700e01007387 */ /* 0x000fe40000100800 */
[----:B------:R-:W-:Y:S02]  /*55070*/  STL [R1+0x1cdc], R17 ;  /* 0x001cdc1101007387 */ /* 0x000fe40000100800 */
[----:B------:R-:W-:Y:S01]  /*55080*/  STL [R1+0x1c78], R13 ;  /* 0x001c780d01007387 */ /* 0x000fe20000100800 */
[----:B------:R-:W-:Y:S01]  /*55090*/  STL [R1+0x1ce4], R16 ;  /* 0x001ce41001007387 */ /* 0x000fe20000100800 */
[----:B------:R-:W-:Y:S02]  /*550a0*/  STL [R1+0x1c80], R15 ;  /* 0x001c800f01007387 */ /* 0x000fe40000100800 */
[----:B0-----:R-:W2:Y:S01]  /*550b0*/  LDL.LU R5, [R1+0x1c98] ;  /* 0x001c980001057983 */ /* 0x001ea20000300800 */
[----:B------:R-:W-:-:S02]  /*550c0*/  IADD3 R12, P1, R12, UR8, RZ ;  /* 0x000000080c0c7c10 */ /* 0x000fc4000ff3e0ff */
[----:B------:R-:W-:-:S03]  /*550d0*/  IADD3.X R29, R29, UR5, RZ, P2, !PT ;  /* 0x000000051d1d7c10 */ /* 0x000fc600097fe4ff */
[----:B------:R-:W-:Y:S04]  /*550e0*/  STL [R1+0x1cec], R12 ;  /* 0x001cec0c01007387 */ /* 0x000fe80000100800 */
[----:B--2---:R0:W-:Y:S01]  /*550f0*/  STL [R1+0x1f3c], R5 ;  /* 0x001f3c0501007387 */ /* 0x0041e20000100800 */
[----:B------:R-:W-:Y:S03]  /*55100*/  STL [R1+0x1c88], R29 ;  /* 0x001c881d01007387 */ /* 0x000fe60000100800 */
[----:B0-----:R-:W2:Y:S01]  /*55110*/  LDL.LU R5, [R1+0x1cfc] ;  /* 0x001cfc0001057983 */ /* 0x001ea20000300800 */
[----:B------:R-:W-:-:S05]  /*55120*/  IADD3 R28, P2, R28, UR8, RZ ;  /* 0x000000081c1c7c10 */ /* 0x000fca000ff5e0ff */
        /* <DEDUP_REMOVED lines=31> */
[----:B--2---:R-:W-:-:S05]  /*55320*/  IADD3.X R5, R5, UR5, RZ, P3, !PT ;  /* 0x0000000505057c10 */ /* 0x004fca0009ffe4ff */
[----:B------:R0:W-:Y:S04]  /*55330*/  STL [R1+0x1c90], R5 ;  /* 0x001c900501007387 */ /* 0x0001e80000100800 */
[----:B0-----:R-:W2:Y:S02]  /*55340*/  LDL.LU R5, [R1+0x1f40] ;  /* 0x001f400001057983 */ /* 0x001ea40000300800 */
[----:B--2---:R-:W-:-:S05]  /*55350*/  IADD3 R5, P3, R5, UR8, RZ ;  /* 0x0000000805057c10 */ /* 0x004fca000ff7e0ff */
[----:B------:R0:W-:Y:S04]  /*55360*/  STL [R1+0x1cfc], R5 ;  /* 0x001cfc0501007387 */ /* 0x0001e80000100800 */
[----:B0-----:R-:W2:Y:S01]  /*55370*/  LDL.LU R5, [R1+0x1f3c] ;  /* 0x001f3c0001057983 */ /* 0x001ea20000300800 */
[----:B----4-:R-:W-:Y:S01]  /*55380*/  IADD3.X R2, R2, UR5, RZ, P5, !PT ;  /* 0x0000000502027c10 */ /* 0x010fe2000affe4ff */
[----:B---3--:R-:W-:Y:S01]  /*55390*/  IADD3 R6, P5, R6, UR8, RZ ;  /* 0x0000000806067c10 */ /* 0x008fe2000ffbe0ff */
        /* <DEDUP_REMOVED lines=18> */
[----:B--2---:R-:W-:Y:S01]  /*554c0*/  IADD3.X R5, R5, UR5, RZ, P4, !PT ;  /* 0x0000000505057c10 */ /* 0x004fe2000a7fe4ff */
[----:B------:R-:W-:-:S04]  /*554d0*/  IADD3 R7, P4, R7, UR8, RZ ;  /* 0x0000000807077c10 */ /* 0x000fc8000ff9e0ff */
[----:B------:R-:W-:Y:S01]  /*554e0*/  STL [R1+0x1c98], R5 ;  /* 0x001c980501007387 */ /* 0x000fe20000100800 */
[----:B------:R-:W-:Y:S02]  /*554f0*/  STL [R1+0x1d04], R7 ;  /* 0x001d040701007387 */ /* 0x000fe40000100800 */
[----:B------:R-:W-:Y:S02]  /*55500*/  STL [R1+0x1ca0], R2 ;  /* 0x001ca00201007387 */ /* 0x000fe40000100800 */
[----:B------:R-:W-:Y:S01]  /*55510*/  STL [R1+0x1d0c], R6 ;  /* 0x001d0c0601007387 */ /* 0x000fe20000100800 */
[----:B------:R0:W-:Y:S01]  /*55520*/  STL [R1+0x1ca8], R0 ;  /* 0x001ca80001007387 */ /* 0x0001e20000100800 */
[----:B------:R-:W-:Y:S02]  /*55530*/  STL [R1+0x1d14], R21 ;  /* 0x001d141501007387 */ /* 0x000fe40000100800 */
        /* <DEDUP_REMOVED lines=24> */
[----:B0-----:R-:W2:Y:S01]  /*556c0*/  LDL.LU R0, [R1+0x1d7c] ;  /* 0x001d7c0001007983 */ /* 0x001ea20000300800 */
        /* <DEDUP_REMOVED lines=65> */
[----:B------:R-:W-:Y:S02]  /*55ae0*/  IADD3.X R27, R27, UR5, RZ, P5, !PT ;  /* 0x000000051b1b7c10 */ /* 0x000fe4000affe4ff */
[----:B------:R-:W-:Y:S02]  /*55af0*/  IADD3.X R23, R23, UR5, RZ, P3, !PT ;  /* 0x0000000517177c10 */ /* 0x000fe40009ffe4ff */
[----:B------:R-:W-:Y:S02]  /*55b00*/  IADD3.X R26, R26, UR5, RZ, P4, !PT ;  /* 0x000000051a1a7c10 */ /* 0x000fe4000a7fe4ff */
[----:B--2---:R-:W-:-:S05]  /*55b10*/  IADD3 R0, P1, R0, UR8, RZ ;  /* 0x0000000800007c10 */ /* 0x004fca000ff3e0ff */
[----:B------:R0:W-:Y:S04]  /*55b20*/  STL [R1+0x1d7c], R0 ;  /* 0x001d7c0001007387 */ /* 0x0001e80000100800 */
[----:B0-----:R0:W5:Y:S01]  /*55b30*/  LDL.LU R0, [R1+0x1f30] ;  /* 0x001f300001007983 */ /* 0x0011620000300800 */
[----:B------:R1:W-:Y:S03]  /*55b40*/  STL [R1+0x1d18], R20 ;  /* 0x001d181401007387 */ /* 0x0003e60000100800 */
[----:B-1----:R0:W5:Y:S01]  /*55b50*/  LDL.LU R20, [R1+0x1f2c] ;  /* 0x001f2c0001147983 */ /* 0x0021620000300800 */
[----:B------:R1:W-:Y:S03]  /*55b60*/  STL [R1+0x1d84], R21 ;  /* 0x001d841501007387 */ /* 0x0003e60000100800 */
[----:B-1----:R0:W5:Y:S01]  /*55b70*/  LDL.LU R21, [R1+0x1f28] ;  /* 0x001f280001157983 */ /* 0x0021620000300800 */
[----:B------:R1:W-:Y:S03]  /*55b80*/  STL [R1+0x1d20], R9 ;  /* 0x001d200901007387 */ /* 0x0003e60000100800 */
[----:B-1----:R0:W5:Y:S01]  /*55b90*/  LDL.LU R9, [R1+0x1f24] ;  /* 0x001f240001097983 */ /* 0x0021620000300800 */
[----:B------:R1:W-:Y:S01]  /*55ba0*/  STL [R1+0x1d8c], R8 ;  /* 0x001d8c0801007387 */ /* 0x0003e20000100800 */
[----:B------:R-:W-:-:S02]  /*55bb0*/  IADD3.X R19, R19, UR5, RZ, P1, !PT ;  /* 0x0000000513137c10 */ /* 0x000fc40008ffe4ff */
[----:B-1----:R0:W5:Y:S01]  /*55bc0*/  LDL.LU R8, [R1+0x1f20] ;  /* 0x001f200001087983 */ /* 0x0021620000300800 */
[----:B------:R1:W-:Y:S01]  /*55bd0*/  STL [R1+0x1d28], R3 ;  /* 0x001d280301007387 */ /* 0x0003e20000100800 */
[----:B------:R-:W-:Y:S02]  /*55be0*/  IADD3 R14, P1, R14, UR8, RZ ;  /* 0x000000080e0e7c10 */ /* 0x000fe4000ff3e0ff */
[----:B-1----:R0:W5:Y:S01]  /*55bf0*/  LDL.LU R3, [R1+0x1f1c] ;  /* 0x001f1c0001037983 */ /* 0x0021620000300800 */
[----:B------:R1:W-:Y:S03]  /*55c00*/  STL [R1+0x1d94], R4 ;  /* 0x001d940401007387 */ /* 0x0003e60000100800 */
        /* <DEDUP_REMOVED lines=29> */
[----:B------:R1:W-:Y:S02]  /*55de0*/  STL [R1+0x1db0], R28 ;  /* 0x001db01c01007387 */ /* 0x0003e40000100800 */
[----:B------:R0:W-:Y:S02]  /*55df0*/  STL [R1+0x1d68], R5 ;  /* 0x001d680501007387 */ /* 0x0001e40000100800 */
[----:B------:R0:W-:Y:S01]  /*55e00*/  STL [R1+0x1dac], R7 ;  /* 0x001dac0701007387 */ /* 0x0001e20000100800 */
[----:B------:R0:W-:Y:S01]  /*55e10*/  STL [R1+0x1d70], R2 ;  /* 0x001d700201007387 */ /* 0x0001e20000100800 */
[----:B------:R0:W-:Y:S03]  /*55e20*/  STL [R1+0x1da8], R6 ;  /* 0x001da80601007387 */ /* 0x0001e60000100800 */
[----:B-1----:R-:W1:Y:S01]  /*55e30*/  S2R R28, SR_TID.X ;  /* 0x00000000001c7919 */ /* 0x002e620000002100 */
[----:B------:R0:W-:Y:S02]  /*55e40*/  STL [R1+0x1d78], R22 ;  /* 0x001d781601007387 */ /* 0x0001e40000100800 */
[----:B------:R0:W-:Y:S02]  /*55e50*/  STL [R1+0x1d90], R27 ;  /* 0x001d901b01007387 */ /* 0x0001e40000100800 */
[----:B------:R0:W-:Y:S01]  /*55e60*/  STL [R1+0x1d80], R23 ;  /* 0x001d801701007387 */ /* 0x0001e20000100800 */
[----:B------:R0:W-:Y:S01]  /*55e70*/  STL [R1+0x1d88], R26 ;  /* 0x001d881a01007387 */ /* 0x0001e20000100800 */
[----:B-1----:R-:W-:-:S05]  /*55e80*/  LOP3.LUT R28, R28, 0x7f, RZ, 0xc0, !PT ;  /* 0x0000007f1c1c7812 */ /* 0x002fca00078ec0ff */
[----:B------:R-:W-:Y:S02]  /*55e90*/  IMAD.SHL.U32 R28, R28, 0x2, RZ ;  /* 0x000000021c1c7824 */ /* 0x000fe400078e00ff */
[----:B0-----:R-:W2:Y:S04]  /*55ea0*/  LDL.LU R26, [R1+0x1d98] ;  /* 0x001d9800011a7983 */ /* 0x001ea80000300800 */
[----:B------:R-:W3:Y:S01]  /*55eb0*/  LDL.LU R27, [R1+0x1da0] ;  /* 0x001da000011b7983 */ /* 0x000ee20000300800 */
[----:B-----5:R-:W-:Y:S02]  /*55ec0*/  IMAD.MOV.U32 R2, RZ, RZ, R3 ;  /* 0x000000ffff027224 */ /* 0x020fe400078e0003 */
[----:B------:R-:W-:Y:S02]  /*55ed0*/  IMAD.MOV.U32 R3, RZ, RZ, R9 ;  /* 0x000000ffff037224 */ /* 0x000fe400078e0009 */
[----:B------:R-:W-:Y:S01]  /*55ee0*/  IMAD.MOV.U32 R5, RZ, RZ, R8 ;  /* 0x000000ffff057224 */ /* 0x000fe200078e0008 */
[----:B--2---:R-:W-:-:S02]  /*55ef0*/  IADD3.X R26, R26, UR5, RZ, P6, !PT ;  /* 0x000000051a1a7c10 */ /* 0x004fc4000b7fe4ff */
[----:B---3--:R-:W-:-:S03]  /*55f00*/  IADD3.X R27, R27, UR5, RZ, P1, !PT ;  /* 0x000000051b1b7c10 */ /* 0x008fc60008ffe4ff */
[----:B------:R0:W-:Y:S04]  /*55f10*/  STL [R1+0x1d98], R26 ;  /* 0x001d981a01007387 */ /* 0x0001e80000100800 */
[----:B------:R0:W-:Y:S04]  /*55f20*/  STL.64 [R1+0x518], R2 ;  /* 0x0005180201007387 */ /* 0x0001e80000100a00 */
[----:B------:R0:W-:Y:S04]  /*55f30*/  STL [R1+0x1da0], R27 ;  /* 0x001da01b01007387 */ /* 0x0001e80000100800 */
[----:B------:R0:W-:Y:S01]  /*55f40*/  STL.64 [R1+0x5d0], R4 ;  /* 0x0005d00401007387 */ /* 0x0001e20000100a00 */
[----:B------:R-:W-:Y:S01]  /*55f50*/  @!P0 CALL.REL.NOINC `(.L_x_1) ;  /* 0x0000001000008944 */ /* 0x000fe20003c00000 */
[----:B------:R-:W-:Y:S05]  /*55f60*/  BRA `(.L_x_2) ;  /* 0xfffba56000007947 */ /* 0x000fea000383ffff */
.L_x_1:
[----:B------:R-:W2:Y:S04]  /*55f70*/  LDL.LU R28, [R1+0x47c] ;  /* 0x00047c00011c7983 */ /* 0x000ea80000300800 */
[----:B--2---:R1:W-:Y:S04]  /*55f80*/  STL [R1+0x20dc], R28 ;  /* 0x0020dc1c01007387 */ /* 0x0043e80000100800 */
[----:B-1----:R-:W2:Y:S04]  /*55f90*/  LDL.LU R28, [R1+0x45c] ;  /* 0x00045c00011c7983 */ /* 0x002ea80000300800 */
[----:B--2---:R1:W-:Y:S04]  /*55fa0*/  STL [R1+0x20e0], R28 ;  /* 0x0020e01c01007387 */ /* 0x0043e80000100800 */
[----:B------:R-:W2:Y:S01]  /*55fb0*/  LDL.LU R0, [R1+0x478] ;  /* 0x0004780001007983 */ /* 0x000ea20000300800 */
[----:B-1----:R-:W-:-:S03]  /*55fc0*/  IMAD.MOV.U32 R28, RZ, RZ, R21 ;  /* 0x000000ffff1c7224 */ /* 0x002fc600078e0015 */
[----:B--2---:R1:W-:Y:S04]  /*55fd0*/  STL [R1+0x20e4], R0 ;  /* 0x0020e40001007387 */ /* 0x0043e80000100800 */
[----:B0-----:R-:W2:Y:S04]  /*55fe0*/  LDL.LU R3, [R1+0x48c] ;  /* 0x00048c0001037983 */ /* 0x001ea80000300800 */
[----:B------:R-:W2:Y:S04]  /*55ff0*/  LDL.LU R9, [R1+0x488] ;  /* 0x0004880001097983 */ /* 0x000ea80000300800 */
[----:B------:R-:W3:Y:S04]  /*56000*/  LDL.LU R4, [R1+0x49c] ;  /* 0x00049c0001047983 */ /* 0x000ee80000300800 */
[----:B------:R-:W3:Y:S01]  /*56010*/  LDL.LU R8, [R1+0x498] ;  /* 0x0004980001087983 */ /* 0x000ee20000300800 */
[----:B-1----:R-:W-:-:S03]  /*56020*/  IMAD.MOV.U32 R0, RZ, RZ, R20 ;  /* 0x000000ffff007224 */ /* 0x002fc600078e0014 */
[----:B------:R-:W4:Y:S04]  /*56030*/  LDL.LU R5, [R1+0x4ac] ;  /* 0x0004ac0001057983 */ /* 0x000f280000300800 */
[----:B------:R-:W4:Y:S04]  /*56040*/  LDL.LU R7, [R1+0x4a8] ;  /* 0x0004a80001077983 */ /* 0x000f280000300800 */
[----:B------:R-:W2:Y:S04]  /*56050*/  LDL.LU R2, [R1+0x474] ;  /* 0x0004740001027983 */ /* 0x000ea80000300800 */
[----:B------:R-:W2:Y:S04]  /*56060*/  LDL.LU R6, [R1+0x470] ;  /* 0x0004700001067983 */ /* 0x000ea80000300800 */
[----:B------:R-:W2:Y:S04]  /*56070*/  LDL.LU R20, [R1+0x484] ;  /* 0x0004840001147983 */ /* 0x000ea80000300800 */
[----:B------:R-:W2:Y:S04]  /*56080*/  LDL.LU R21, [R1+0x480] ;  /* 0x0004800001157983 */ /* 0x000ea80000300800 */
[----:B------:R-:W2:Y:S04]  /*56090*/  LDL.LU R22, [R1+0x494] ;  /* 0x0004940001167983 */ /* 0x000ea80000300800 */
[----:B------:R-:W2:Y:S04]  /*560a0*/  LDL.LU R23, [R1+0x490] ;  /* 0x0004900001177983 */ /* 0x000ea80000300800 */
[----:B------:R-:W2:Y:S04]  /*560b0*/  LDL.LU R26, [R1+0x4a4] ;  /* 0x0004a400011a7983 */ /* 0x000ea80000300800 */
[----:B------:R-:W2:Y:S04]  /*560c0*/  LDL.LU R27, [R1+0x4a0] ;  /* 0x0004a000011b7983 */ /* 0x000ea80000300800 */
        /* <DEDUP_REMOVED lines=12> */
[----:B------:R0:W-:Y:S01]  /*56190*/  STL [R1+0x1ff0], R15 ;  /* 0x001ff00f01007387 */ /* 0x0001e20000100800 */
[----:B------:R-:W-:-:S03]  /*561a0*/  F2FP.BF16.PACK_AB R28, R0, R28 ;  /* 0x0000001c001c723e */ /* 0x000fc600000010ff */
        /* <DEDUP_REMOVED lines=13> */
[----:B------:R-:W2:Y:S04]  /*56280*/  LDL.LU R0, [R1+0x20e4] ;  /* 0x0020e40001007983 */ /* 0x000ea80000300800 */
[----:B------:R0:W-:Y:S04]  /*56290*/  STL [R1+0x17c], R28 ;  /* 0x00017c1c01007387 */ /* 0x0001e80000100800 */
[----:B0-----:R-:W2:Y:S02]  /*562a0*/  LDL.LU R28, [R1+0x20e0] ;  /* 0x0020e000011c7983 */ /* 0x001ea40000300800 */
[----:B--2---:R-:W-:-:S02]  /*562b0*/  F2FP.BF16.PACK_AB R29, R28, R29 ;  /* 0x0000001d1c1d723e */ /* 0x004fc400000010ff */
[----:B------:R-:W2:Y:S01]  /*562c0*/  LDL.LU R28, [R1+0x20dc] ;  /* 0x0020dc00011c7983 */ /* 0x000ea20000300800 */
[----:B------:R-:W-:Y:S02]  /*562d0*/  F2FP.BF16.PACK_AB R13, R12, R13 ;  /* 0x0000000d0c0d723e */ /* 0x000fe400000010ff */
[----:B------:R-:W-:Y:S02]  /*562e0*/  F2FP.BF16.PACK_AB R12, R14, R11 ;  /* 0x0000000b0e0c723e */ /* 0x000fe400000010ff */
[----:B------:R-:W-:Y:S01]  /*562f0*/  F2FP.BF16.PACK_AB R11, R10, R15 ;  /* 0x0000000f0a0b723e */ /* 0x000fe200000010ff */
[----:B------:R-:W-:Y:S01]  /*56300*/  STL [R1+0x178], R29 ;  /* 0x0001781d01007387 */ /* 0x000fe20000100800 */
[----:B------:R-:W-:-:S03]  /*56310*/  F2FP.BF16.PACK_AB R10, R16, R17 ;  /* 0x00000011100a723e */ /* 0x000fc600000010ff */
[----:B------:R-:W-:Y:S04]  /*56320*/  STL [R1+0x174], R13 ;  /* 0x0001740d01007387 */ /* 0x000fe80000100800 */
[----:B------:R0:W-:Y:S04]  /*56330*/  STL [R1+0x170], R12 ;  /* 0x0001700c01007387 */ /* 0x0001e80000100800 */
[----:B------:R1:W-:Y:S04]  /*56340*/  STL [R1+0x18c], R11 ;  /* 0x00018c0b01007387 */ /* 0x0003e80000100800 */
[----:B------:R2:W-:Y:S01]  /*56350*/  STL [R1+0x188], R10 ;  /* 0x0001880a01007387 */ /* 0x0005e20000100800 */
[----:B0-----:R-:W-:-:S02]  /*56360*/  F2FP.BF16.PACK_AB R12, R18, R19 ;  /* 0x00000013120c723e */ /* 0x001fc400000010ff */
[----:B-1----:R-:W-:-:S03]  /*56370*/  F2FP.BF16.PACK_AB R11, R24, R25 ;  /* 0x00000019180b723e */ /* 0x002fc600000010ff */
[----:B------:R-:W-:Y:S04]  /*56380*/  STL [R1+0x184], R12 ;  /* 0x0001840c01007387 */ /* 0x000fe80000100800 */
[----:B------:R-:W-:Y:S01]  /*56390*/  STL [R1+0x180], R11 ;  /* 0x0001800b01007387 */ /* 0x000fe20000100800 */
[----:B--2---:R-:W-:Y:S02]  /*563a0*/  F2FP.BF16.PACK_AB R10, R28, R0 ;  /* 0x000000001c0a723e */ /* 0x004fe400000010ff */
[----:B------:R-:W-:Y:S02]  /*563b0*/  F2FP.BF16.PACK_AB R0, R3, R9 ;  /* 0x000000090300723e */ /* 0x000fe400000010ff */
[----:B---3--:R-:W-:Y:S01]  /*563c0*/  F2FP.BF16.PACK_AB R3, R4, R8 ;  /* 0x000000080403723e */ /* 0x008fe200000010ff */
[----:B------:R-:W-:Y:S01]  /*563d0*/  STL [R1+0x19c], R10 ;  /* 0x00019c0a01007387 */ /* 0x000fe20000100800 */
[----:B----4-:R-:W-:-:S03]  /*563e0*/  F2FP.BF16.PACK_AB R4, R5, R7 ;  /* 0x000000070504723e */ /* 0x010fc600000010ff */
[----:B------:R0:W-:Y:S04]  /*563f0*/  STL [R1+0x198], R0 ;  /* 0x0001980001007387 */ /* 0x0001e80000100800 */
[----:B------:R1:W-:Y:S01]  /*56400*/  STL [R1+0x194], R3 ;  /* 0x0001940301007387 */ /* 0x0003e20000100800 */
[----:B0-----:R-:W-:-:S03]  /*56410*/  F2FP.BF16.PACK_AB R0, R2, R6 ;  /* 0x000000060200723e */ /* 0x001fc600000010ff */
[----:B------:R-:W-:Y:S01]  /*56420*/  STL [R1+0x190], R4 ;  /* 0x0001900401007387 */ /* 0x000fe20000100800 */
[----:B-1----:R-:W-:-:S03]  /*56430*/  F2FP.BF16.PACK_AB R3, R20, R21 ;  /* 0x000000151403723e */ /* 0x002fc600000010ff */
[----:B------:R0:W-:Y:S04]  /*56440*/  STL [R1+0xac], R0 ;  /* 0x0000ac0001007387 */ /* 0x0001e80000100800 */
[----:B------:R-:W-:Y:S04]  /*56450*/  STL [R1+0xa8], R3 ;  /* 0x0000a80301007387 */ /* 0x000fe80000100800 */
[----:B------:R-:W2:Y:S01]  /*56460*/  LDL.LU R29, [R1+0x4e8] ;  /* 0x0004e800011d7983 */ /* 0x000ea20000300800 */
[----:B------:R-:W-:Y:S02]  /*56470*/  F2FP.BF16.PACK_AB R2, R22, R23 ;  /* 0x000000171602723e */ /* 0x000fe400000010ff */
[----:B0-----:R-:W-:-:S03]  /*56480*/  F2FP.BF16.PACK_AB R0, R26, R27 ;  /* 0x0000001b1a00723e */ /* 0x001fc600000010ff */
        /* <DEDUP_REMOVED lines=36> */
[----:B------:R-:W3:Y:S04]  /*566d0*/  LDL.LU R12, [R1+0x3fc] ;  /* 0x0003fc00010c7983 */ /* 0x000ee80000300800 */
[----:B---3--:R0:W-:Y:S04]  /*566e0*/  STL [R1+0x2050], R12 ;  /* 0x0020500c01007387 */ /* 0x0081e80000100800 */
[----:B0-----:R-:W3:Y:S04]  /*566f0*/  LDL.LU R12, [R1+0x4ec] ;  /* 0x0004ec00010c7983 */ /* 0x001ee80000300800 */
        /* <DEDUP_REMOVED lines=33> */
[----:B0-----:R-:W2:Y:S04]  /*56910*/  LDL.LU R12, [R1+0x4bc] ;  /* 0x0004bc00010c7983 */ /* 0x001ea80000300800 */
[----:B------:R-:W3:Y:S04]  /*56920*/  LDL.LU R13, [R1+0x3f8] ;  /* 0x0003f800010d7983 */ /* 0x000ee80000300800 */
[----:B------:R-:W4:Y:S04]  /*56930*/  LDL.LU R14, [R1+0x40c] ;  /* 0x00040c00010e7983 */ /* 0x000f280000300800 */
        /* <DEDUP_REMOVED lines=24> */
[----:B------:R-:W3:Y:S01]  /*56ac0*/  LDL.LU R27, [R1+0x530] ;  /* 0x00053000011b7983 */ /* 0x000ee20000300800 */
[----:B--2---:R-:W-:-:S03]  /*56ad0*/  F2FP.BF16.PACK_AB R29, R12, R29 ;  /* 0x0000001d0c1d723e */ /* 0x004fc600000010ff */
[----:B------:R-:W2:Y:S04]  /*56ae0*/  LDL.LU R12, [R1+0x20d8] ;  /* 0x0020d800010c7983 */ /* 0x000ea80000300800 */
[----:B------:R0:W-:Y:S04]  /*56af0*/  STL [R1+0xbc], R29 ;  /* 0x0000bc1d01007387 */ /* 0x0001e80000100800 */
[----:B0-----:R-:W2:Y:S02]  /*56b00*/  LDL.LU R29, [R1+0x20d4] ;  /* 0x0020d400011d7983 */ /* 0x001ea40000300800 */
[----:B--2---:R-:W-:-:S02]  /*56b10*/  F2FP.BF16.PACK_AB R29, R12, R29 ;  /* 0x0000001d0c1d723e */ /* 0x004fc400000010ff */
        /* <DEDUP_REMOVED lines=64> */
[----:B------:R-:W3:Y:S04]  /*56f20*/  LDL.LU R12, [R1+0x2050] ;  /* 0x00205000010c7983 */ /* 0x000ee80000300800 */
[----:B------:R-:W-:Y:S01]  /*56f30*/  STL [R1+0xf8], R29 ;  /* 0x0000f81d01007387 */ /* 0x000fe20000100800 */
[----:B---3--:R-:W-:Y:S02]  /*56f40*/  F2FP.BF16.PACK_AB R13, R12, R13 ;  /* 0x0000000d0c0d723e */ /* 0x008fe400000010ff */
[----:B----4-:R-:W-:Y:S02]  /*56f50*/  F2FP.BF16.PACK_AB R12, R14, R11 ;  /* 0x0000000b0e0c723e */ /* 0x010fe400000010ff */
[----:B------:R-:W-:Y:S02]  /*56f60*/  F2FP.BF16.PACK_AB R11, R10, R15 ;  /* 0x0000000f0a0b723e */ /* 0x000fe400000010ff */
[----:B------:R-:W-:Y:S01]  /*56f70*/  F2FP.BF16.PACK_AB R10, R16, R17 ;  /* 0x00000011100a723e */ /* 0x000fe200000010ff */
[----:B------:R-:W-:Y:S04]  /*56f80*/  STL [R1+0xf4], R13 ;  /* 0x0000f40d01007387 */ /* 0x000fe80000100800 */
[----:B------:R0:W-:Y:S04]  /*56f90*/  STL [R1+0xf0], R12 ;  /* 0x0000f00c01007387 */ /* 0x0001e80000100800 */
[----:B------:R1:W-:Y:S04]  /*56fa0*/  STL [R1+0x10c], R11 ;  /* 0x00010c0b01007387 */ /* 0x0003e80000100800 */
[----:B------:R2:W-:Y:S01]  /*56fb0*/  STL [R1+0x108], R10 ;  /* 0x0001080a01007387 */ /* 0x0005e20000100800 */
[----:B0-----:R-:W-:-:S02]  /*56fc0*/  F2FP.BF16.PACK_AB R12, R18, R19 ;  /* 0x00000013120c723e */ /* 0x001fc400000010ff */
[----:B-1----:R-:W-:-:S03]  /*56fd0*/  F2FP.BF16.PACK_AB R11, R24, R25 ;  /* 0x00000019180b723e */ /* 0x002fc600000010ff */
[----:B------:R-:W-:Y:S01]  /*56fe0*/  STL [R1+0x104], R12 ;  /* 0x0001040c01007387 */ /* 0x000fe20000100800 */
[----:B--2---:R-:W-:Y:S02]  /*56ff0*/  F2FP.BF16.PACK_AB R10, R28, R0 ;  /* 0x000000001c0a723e */ /* 0x004fe400000010ff */
[----:B------:R-:W-:Y:S02]  /*57000*/  F2FP.BF16.PACK_AB R0, R3, R9 ;  /* 0x000000090300723e */ /* 0x000fe400000010ff */
[----:B------:R-:W-:Y:S01]  /*57010*/  F2FP.BF16.PACK_AB R3, R4, R8 ;  /* 0x000000080403723e */ /* 0x000fe200000010ff */
[----:B------:R-:W-:Y:S01]  /*57020*/  STL [R1+0x100], R11 ;  /* 0x0001000b01007387 */ /* 0x000fe20000100800 */
[----:B------:R-:W-:-:S03]  /*57030*/  F2FP.BF16.PACK_AB R4, R5, R7 ;  /* 0x000000070504723e */ /* 0x000fc600000010ff */
[----:B------:R-:W-:Y:S04]  /*57040*/  STL [R1+0x11c], R10 ;  /* 0x00011c0a01007387 */ /* 0x000fe80000100800 */
        /* <DEDUP_REMOVED lines=28> */
[----:B---3--:R0:W-:Y:S04]  /*57210*/  STL [R1+0x2030], R6 ;  /* 0x0020300601007387 */ /* 0x0081e80000100800 */
[----:B0-----:R-:W3:Y:S04]  /*57220*/  LDL.LU R6, [R1+0x554] ;  /* 0x0005540001067983 */ /* 0x001ee80000300800 */
[----:B------:R-:W4:Y:S04]  /*57230*/  LDL.LU R25, [R1+0x59c] ;  /* 0x00059c0001197983 */ /* 0x000f280000300800 */
[----:B----4-:R0:W-:Y:S04]  /*57240*/  STL [R1+0x200c], R25 ;  /* 0x00200c1901007387 */ /* 0x0101e80000100800 */
[----:B0-----:R-:W4:Y:S04]  /*57250*/  LDL.LU R25, [R1+0x608] ;  /* 0x0006080001197983 */ /* 0x001f280000300800 */
        /* <DEDUP_REMOVED lines=8> */
[----:B------:R-:W2:Y:S04]  /*572e0*/  LDL.LU R24, [R1+0x598] ;  /* 0x0005980001187983 */ /* 0x000ea80000300800 */
[----:B--2---:R0:W-:Y:S04]  /*572f0*/  STL [R1+0x2010], R24 ;  /* 0x0020101801007387 */ /* 0x0041e80000100800 */
[----:B0-----:R-:W2:Y:S04]  /*57300*/  LDL.LU R24, [R1+0x60c] ;  /* 0x00060c0001187983 */ /* 0x001ea80000300800 */
[----:B--2---:R0:W-:Y:S04]  /*57310*/  STL [R1+0x2018], R24 ;  /* 0x0020181801007387 */ /* 0x0041e80000100800 */
[----:B0-----:R-:W2:Y:S04]  /*57320*/  LDL.LU R24, [R1+0x5fc] ;  /* 0x0005fc0001187983 */ /* 0x001ea80000300800 */
[----:B--2---:R0:W-:Y:S04]  /*57330*/  STL [R1+0x2020], R24 ;  /* 0x0020201801007387 */ /* 0x0041e80000100800 */
[----:B0-----:R-:W2:Y:S01]  /*57340*/  LDL.LU R24, [R1+0x5c4] ;  /* 0x0005c40001187983 */ /* 0x001ea20000300800 */
[----:B------:R-:W-:-:S03]  /*57350*/  F2FP.BF16.PACK_AB R7, R2, R7 ;  /* 0x000000070207723e */ /* 0x000fc600000010ff */
[----:B--2---:R0:W-:Y:S04]  /*57360*/  STL [R1+0x2028], R24 ;  /* 0x0020281801007387 */ /* 0x0041e80000100800 */
[----:B0-----:R-:W2:Y:S04]  /*57370*/  LDL.LU R24, [R1+0x584] ;  /* 0x0005840001187983 */ /* 0x001ea80000300800 */
        /* <DEDUP_REMOVED lines=37> */
[----:B------:R0:W-:Y:S04]  /*575d0*/  STL [R1+0x130], R7 ;  /* 0x0001300701007387 */ /* 0x0001e80000100800 */
[----:B0-----:R-:W2:Y:S01]  /*575e0*/  LDL.LU R7, [R1+0x66c] ;  /* 0x00066c0001077983 */ /* 0x001ea20000300800 */
[----:B---3--:R-:W-:-:S03]  /*575f0*/  F2FP.BF16.PACK_AB R2, R6, R2 ;  /* 0x000000020602723e */ /* 0x008fc600000010ff */
[----:B------:R-:W4:Y:S04]  /*57600*/  LDL.LU R6, [R1+0x2030] ;  /* 0x0020300001067983 */ /* 0x000f280000300800 */
[----:B------:R0:W-:Y:S04]  /*57610*/  STL [R1+0x14c], R2 ;  /* 0x00014c0201007387 */ /* 0x0001e80000100800 */
[----:B0-----:R-:W3:Y:S01]  /*57620*/  LDL.LU R2, [R1+0x67c] ;  /* 0x00067c0001027983 */ /* 0x001ee20000300800 */
[----:B----4-:R-:W-:-:S03]  /*57630*/  F2FP.BF16.PACK_AB R6, R25, R6 ;  /* 0x000000061906723e */ /* 0x010fc600000010ff */
[----:B------:R-:W4:Y:S04]  /*57640*/  LDL.LU R25, [R1+0x202c] ;  /* 0x00202c0001197983 */ /* 0x000f280000300800 */
[----:B------:R0:W-:Y:S04]  /*57650*/  STL [R1+0x148], R6 ;  /* 0x0001480601007387 */ /* 0x0001e80000100800 */
[----:B0-----:R-:W2:Y:S01]  /*57660*/  LDL.LU R6, [R1+0x68c] ;  /* 0x00068c0001067983 */ /* 0x001ea20000300800 */
[----:B----4-:R-:W-:-:S03]  /*57670*/  F2FP.BF16.PACK_AB R25, R24, R25 ;  /* 0x000000191819723e */ /* 0x010fc600000010ff */
[----:B------:R-:W4:Y:S04]  /*57680*/  LDL.LU R24, [R1+0x2028] ;  /* 0x0020280001187983 */ /* 0x000f280000300800 */
[----:B------:R0:W-:Y:S04]  /*57690*/  STL [R1+0x144], R25 ;  /* 0x0001441901007387 */ /* 0x0001e80000100800 */
[----:B0-----:R-:W4:Y:S02]  /*576a0*/  LDL.LU R25, [R1+0x2024] ;  /* 0x0020240001197983 */ /* 0x001f240000300800 */
[----:B----4-:R-:W-:-:S02]  /*576b0*/  F2FP.BF16.PACK_AB R25, R24, R25 ;  /* 0x000000191819723e */ /* 0x010fc400000010ff */
        /* <DEDUP_REMOVED lines=10> */
[----:B0-----:R-:W4:Y:S01]  /*57760*/  LDL.LU R25, [R1+0x200c] ;  /* 0x00200c0001197983 */ /* 0x001f220000300800 */
[----:B------:R-:W-:Y:S02]  /*57770*/  F2FP.BF16.PACK_AB R18, R19, R18 ;  /* 0x000000121312723e */ /* 0x000fe400000010ff */
[----:B------:R-:W-:-:S02]  /*57780*/  F2FP.BF16.PACK_AB R16, R17, R16 ;  /* 0x000000101110723e */ /* 0x000fc400000010ff */
[----:B------:R-:W-:Y:S02]  /*57790*/  F2FP.BF16.PACK_AB R10, R15, R10 ;  /* 0x0000000a0f0a723e */ /* 0x000fe400000010ff */
[----:B------:R-:W-:Y:S02]  /*577a0*/  F2FP.BF16.PACK_AB R14, R11, R14 ;  /* 0x0000000e0b0e723e */ /* 0x000fe400000010ff */
[----:B----4-:R-:W-:Y:S02]  /*577b0*/  F2FP.BF16.PACK_AB R24, R25, R24 ;  /* 0x000000181918723e */ /* 0x010fe400000010ff */
[----:B------:R-:W4:Y:S04]  /*577c0*/  LDL.LU R25, [R1+0x2008] ;  /* 0x0020080001197983 */ /* 0x000f280000300800 */
[----:B------:R0:W-:Y:S04]  /*577d0*/  STL [R1+0x154], R24 ;  /* 0x0001541801007387 */ /* 0x0001e80000100800 */
[----:B0-----:R-:W2:Y:S04]  /*577e0*/  LDL.LU R24, [R1+0x2004] ;  /* 0x0020040001187983 */ /* 0x001ea80000300800 */
[----:B------:R-:W3:Y:S04]  /*577f0*/  LDL.LU R19, [R1+0x2000] ;  /* 0x0020000001137983 */ /* 0x000ee80000300800 */
[----:B------:R0:W-:Y:S04]  /*57800*/  STL [R1+0x150], R18 ;  /* 0x0001501201007387 */ /* 0x0001e80000100800 */
[----:B0-----:R-:W3:Y:S04]  /*57810*/  LDL.LU R18, [R1+0x1ffc] ;  /* 0x001ffc0001127983 */ /* 0x001ee80000300800 */
[----:B------:R-:W3:Y:S04]  /*57820*/  LDL.LU R17, [R1+0x1ff8] ;  /* 0x001ff80001117983 */ /* 0x000ee80000300800 */
[----:B------:R0:W-:Y:S04]  /*57830*/  STL [R1+0x16c], R16 ;  /* 0x00016c1001007387 */ /* 0x0001e80000100800 */
[----:B0-----:R-:W3:Y:S04]  /*57840*/  LDL.LU R16, [R1+0x1ff4] ;  /* 0x001ff40001107983 */ /* 0x001ee80000300800 */
[----:B------:R-:W3:Y:S04]  /*57850*/  LDL.LU R15, [R1+0x1ff0] ;  /* 0x001ff000010f7983 */ /* 0x000ee80000300800 */
[----:B------:R0:W-:Y:S04]  /*57860*/  STL [R1+0x168], R10 ;  /* 0x0001680a01007387 */ /* 0x0001e80000100800 */
[----:B0-----:R-:W3:Y:S04]  /*57870*/  LDL.LU R10, [R1+0x1fec] ;  /* 0x001fec00010a7983 */ /* 0x001ee80000300800 */
[----:B------:R-:W3:Y:S01]  /*57880*/  LDL.LU R11, [R1+0x1fe8] ;  /* 0x001fe800010b7983 */ /* 0x000ee20000300800 */
[----:B------:R-:W-:-:S02]  /*57890*/  F2FP.BF16.PACK_AB R27, R13, R27 ;  /* 0x0000001b0d1b723e */ /* 0x000fc400000010ff */
[----:B------:R-:W-:Y:S01]  /*578a0*/  F2FP.BF16.PACK_AB R12, R29, R12 ;  /* 0x0000000c1d0c723e */ /* 0x000fe200000010ff */
[----:B------:R0:W-:Y:S01]  /*578b0*/  STL [R1+0x164], R14 ;  /* 0x0001640e01007387 */ /* 0x0001e20000100800 */
[----:B------:R-:W-:Y:S02]  /*578c0*/  F2FP.BF16.PACK_AB R26, R28, R26 ;  /* 0x0000001a1c1a723e */ /* 0x000fe400000010ff */
[----:B------:R-:W-:Y:S02]  /*578d0*/  F2FP.BF16.PACK_AB R23, R9, R23 ;  /* 0x000000170917723e */ /* 0x000fe400000010ff */
[----:B------:R-:W-:Y:S02]  /*578e0*/  F2FP.BF16.PACK_AB R22, R4, R22 ;  /* 0x000000160416723e */ /* 0x000fe400000010ff */
[----:B------:R-:W-:Y:S01]  /*578f0*/  F2FP.BF16.PACK_AB R21, R8, R21 ;  /* 0x000000150815723e */ /* 0x000fe200000010ff */
[----:B0-----:R-:W3:Y:S01]  /*57900*/  LDL.LU R14, [R1+0x1fe4] ;  /* 0x001fe400010e7983 */ /* 0x001ee20000300800 */
[----:B------:R-:W-:-:S03]  /*57910*/  F2FP.BF16.PACK_AB R20, R5, R20 ;  /* 0x000000140514723e */ /* 0x000fc600000010ff */
[----:B------:R-:W-:Y:S04]  /*57920*/  STL [R1+0x1ee8], R27 ;  /* 0x001ee81b01007387 */ /* 0x000fe80000100800 */
[----:B------:R0:W-:Y:S04]  /*57930*/  STL [R1+0x160], R12 ;  /* 0x0001600c01007387 */ /* 0x0001e80000100800 */
[----:B------:R-:W-:Y:S01]  /*57940*/  STL [R1+0x1eec], R26 ;  /* 0x001eec1a01007387 */ /* 0x000fe20000100800 */
[----:B----4-:R-:W-:-:S05]  /*57950*/  F2FP.BF16.PACK_AB R25, R0, R25 ;  /* 0x000000190019723e */ /* 0x010fca00000010ff */
[----:B------:R-:W-:Y:S01]  /*57960*/  STL [R1+0x1ef0], R25 ;  /* 0x001ef01901007387 */ /* 0x000fe20000100800 */
[----:B--2---:R-:W-:Y:S02]  /*57970*/  F2FP.BF16.PACK_AB R24, R3, R24 ;  /* 0x000000180318723e */ /* 0x004fe400000010ff */
[----:B---3--:R-:W-:-:S03]  /*57980*/  F2FP.BF16.PACK_AB R19, R7, R19 ;  /* 0x000000130713723e */ /* 0x008fc600000010ff */
[----:B------:R-:W-:Y:S04]  /*57990*/  STL [R1+0x1ef4], R24 ;  /* 0x001ef41801007387 */ /* 0x000fe80000100800 */
[----:B------:R-:W-:Y:S04]  /*579a0*/  STL [R1+0x1ef8], R23 ;  /* 0x001ef81701007387 */ /* 0x000fe80000100800 */
[----:B------:R-:W-:Y:S01]  /*579b0*/  STL [R1+0x1efc], R22 ;  /* 0x001efc1601007387 */ /* 0x000fe20000100800 */
[----:B------:R-:W-:-:S03]  /*579c0*/  F2FP.BF16.PACK_AB R18, R2, R18 ;  /* 0x000000120212723e */ /* 0x000fc600000010ff */
[----:B------:R-:W-:Y:S01]  /*579d0*/  STL [R1+0x1f00], R21 ;  /* 0x001f001501007387 */ /* 0x000fe20000100800 */
[----:B------:R-:W-:-:S03]  /*579e0*/  F2FP.BF16.PACK_AB R17, R6, R17 ;  /* 0x000000110611723e */ /* 0x000fc600000010ff */
[----:B------:R-:W-:Y:S04]  /*579f0*/  STL [R1+0x1f04], R20 ;  /* 0x001f041401007387 */ /* 0x000fe80000100800 */
[----:B------:R-:W-:Y:S04]  /*57a00*/  STL [R1+0x1f08], R19 ;  /* 0x001f081301007387 */ /* 0x000fe80000100800 */
[----:B------:R-:W-:Y:S04]  /*57a10*/  STL [R1+0x1f0c], R18 ;  /* 0x001f0c1201007387 */ /* 0x000fe80000100800 */
[----:B------:R-:W-:Y:S01]  /*57a20*/  STL [R1+0x1f10], R17 ;  /* 0x001f101101007387 */ /* 0x000fe20000100800 */
[----:B------:R-:W-:-:S05]  /*57a30*/  F2FP.BF16.PACK_AB R16, R16, R15 ;  /* 0x0000000f1010723e */ /* 0x000fca00000010ff */
[----:B------:R-:W-:Y:S04]  /*57a40*/  STL [R1+0x1f14], R16 ;  /* 0x001f141001007387 */ /* 0x000fe80000100800 */
[----:B------:R-:W2:Y:S04]  /*57a50*/  LDL.LU R13, [R1+0x674] ;  /* 0x00067400010d7983 */ /* 0x000ea80000300800 */
[----:B0-----:R-:W3:Y:S01]  /*57a60*/  LDL.LU R12, [R1+0x684] ;  /* 0x00068400010c7983 */ /* 0x001ee20000300800 */
[----:B------:R-:W-:-:S03]  /*57a70*/  F2FP.BF16.PACK_AB R15, R11, R10 ;  /* 0x0000000a0b0f723e */ /* 0x000fc600000010ff */
[----:B------:R-:W4:Y:S04]  /*57a80*/  LDL.LU R11, [R1+0x628] ;  /* 0x00062800010b7983 */ /* 0x000f280000300800 */
[----:B----4-:R0:W-:Y:S04]  /*57a90*/  STL [R1+0x1fd8], R11 ;  /* 0x001fd80b01007387 */ /* 0x0101e80000100800 */
[----:B0-----:R-:W4:Y:S04]  /*57aa0*/  LDL.LU R11, [R1+0x694] ;  /* 0x00069400010b7983 */ /* 0x001f280000300800 */
[----:B------:R-:W2:Y:S04]  /*57ab0*/  LDL.LU R10, [R1+0x638] ;  /* 0x00063800010a7983 */ /* 0x000ea80000300800 */
[----:B--2---:R0:W-:Y:S04]  /*57ac0*/  STL [R1+0x1fd4], R10 ;  /* 0x001fd40a01007387 */ /* 0x0041e80000100800 */
[----:B0-----:R-:W2:Y:S04]  /*57ad0*/  LDL.LU R10, [R1+0x62c] ;  /* 0x00062c00010a7983 */ /* 0x001ea80000300800 */
[----:B------:R-:W2:Y:S01]  /*57ae0*/  LDL.LU R9, [R1+0x648] ;  /* 0x0006480001097983 */ /* 0x000ea20000300800 */
        /* <DEDUP_REMOVED lines=39> */
[----:B------:R-:W2:Y:S04]  /*57d60*/  LDL.LU R10, [R1+0x1fd4] ;  /* 0x001fd400010a7983 */ /* 0x000ea80000300800 */
[----:B------:R0:W-:Y:S04]  /*57d70*/  STL [R1+0x1f28], R11 ;  /* 0x001f280b01007387 */ /* 0x0001e80000100800 */
[----:B0-----:R-:W4:Y:S01]  /*57d80*/  LDL.LU R11, [R1+0x64c] ;  /* 0x00064c00010b7983 */ /* 0x001f220000300800 */
[----:B--2---:R-:W-:-:S03]  /*57d90*/  F2FP.BF16.PACK_AB R10, R9, R10 ;  /* 0x0000000a090a723e */ /* 0x004fc600000010ff */
[----:B------:R-:W4:Y:S01]  /*57da0*/  LDL.LU R9, [R1+0x1fd0] ;  /* 0x001fd00001097983 */ /* 0x000f220000300800 */
[----:B------:R-:W-:Y:S02]  /*57db0*/  F2FP.BF16.PACK_AB R8, R12, R8 ;  /* 0x000000080c08723e */ /* 0x000fe400000010ff */
[----:B---3--:R-:W-:Y:S01]  /*57dc0*/  F2FP.BF16.PACK_AB R7, R13, R7 ;  /* 0x000000070d07723e */ /* 0x008fe200000010ff */
[----:B------:R-:W-:Y:S01]  /*57dd0*/  STL [R1+0x1f2c], R10 ;  /* 0x001f2c0a01007387 */ /* 0x000fe20000100800 */
[----:B------:R-:W-:Y:S02]  /*57de0*/  F2FP.BF16.PACK_AB R6, R14, R6 ;  /* 0x000000060e06723e */ /* 0x000fe400000010ff */
[----:B------:R-:W-:Y:S02]  /*57df0*/  F2FP.BF16.PACK_AB R5, R15, R5 ;  /* 0x000000050f05723e */ /* 0x000fe400000010ff */
[----:B------:R-:W-:Y:S02]  /*57e00*/  F2FP.BF16.PACK_AB R4, R16, R4 ;  /* 0x000000041004723e */ /* 0x000fe400000010ff */
[----:B----4-:R-:W-:-:S05]  /*57e10*/  F2FP.BF16.PACK_AB R9, R11, R9 ;  /* 0x000000090b09723e */ /* 0x010fca00000010ff */
[----:B------:R-:W-:Y:S04]  /*57e20*/  STL [R1+0x1f30], R9 ;  /* 0x001f300901007387 */ /* 0x000fe80000100800 */
[----:B------:R-:W-:Y:S04]  /*57e30*/  STL [R1+0x1f34], R8 ;  /* 0x001f340801007387 */ /* 0x000fe80000100800 */
[----:B------:R-:W-:Y:S04]  /*57e40*/  STL [R1+0x1f38], R7 ;  /* 0x001f380701007387 */ /* 0x000fe80000100800 */
[----:B------:R0:W-:Y:S04]  /*57e50*/  STL [R1+0x1f3c], R6 ;  /* 0x001f3c0601007387 */ /* 0x0001e80000100800 */
[----:B------:R1:W-:Y:S04]  /*57e60*/  STL [R1+0x1f40], R5 ;  /* 0x001f400501007387 */ /* 0x0003e80000100800 */
[----:B------:R2:W-:Y:S01]  /*57e70*/  STL [R1+0x1f44], R4 ;  /* 0x001f440401007387 */ /* 0x0005e20000100800 */
[----:B0-----:R-:W-:-:S02]  /*57e80*/  F2FP.BF16.PACK_AB R6, R19, R20 ;  /* 0x000000141306723e */ /* 0x001fc400000010ff */
[----:B-1----:R-:W-:Y:S02]  /*57e90*/  F2FP.BF16.PACK_AB R5, R17, R18 ;  /* 0x000000121105723e */ /* 0x002fe400000010ff */
[----:B--2---:R-:W-:-:S03]  /*57ea0*/  F2FP.BF16.PACK_AB R4, R21, R22 ;  /* 0x000000161504723e */ /* 0x004fc600000010ff */
[----:B------:R0:W-:Y:S04]  /*57eb0*/  STL [R1+0xc], R5 ;  /* 0x00000c0501007387 */ /* 0x0001e80000100800 */
[----:B------:R1:W-:Y:S04]  /*57ec0*/  STL [R1+0x8], R6 ;  /* 0x0000080601007387 */ /* 0x0003e80000100800 */
[----:B------:R2:W-:Y:S01]  /*57ed0*/  STL [R1+0x4], R4 ;  /* 0x0000040401007387 */ /* 0x0005e20000100800 */
[----:B0-----:R-:W-:Y:S02]  /*57ee0*/  F2FP.BF16.PACK_AB R5, R23, R24 ;  /* 0x000000181705723e */ /* 0x001fe400000010ff */
[----:B-1----:R-:W-:-:S03]  /*57ef0*/  F2FP.BF16.PACK_AB R6, R25, R26 ;  /* 0x0000001a1906723e */ /* 0x002fc600000010ff */
[----:B------:R-:W-:Y:S01]  /*57f00*/  STL [R1], R5 ;  /* 0x0000000501007387 */ /* 0x000fe20000100800 */
[----:B--2---:R-:W-:-:S03]  /*57f10*/  F2FP.BF16.PACK_AB R4, R27, R29 ;  /* 0x0000001d1b04723e */ /* 0x004fc600000010ff */
[----:B------:R-:W-:Y:S04]  /*57f20*/  STL [R1+0x1c], R6 ;  /* 0x00001c0601007387 */ /* 0x000fe80000100800 */
[----:B------:R0:W-:Y:S04]  /*57f30*/  STL [R1+0x18], R4 ;  /* 0x0000180401007387 */ /* 0x0001e80000100800 */
[----:B0-----:R-:W2:Y:S01]  /*57f40*/  LDL.LU R4, [R1+0x7bc] ;  /* 0x0007bc0001047983 */ /* 0x001ea20000300800 */
[----:B------:R-:W-:Y:S02]  /*57f50*/  F2FP.BF16.PACK_AB R5, R28, R0 ;  /* 0x000000001c05723e */ /* 0x000fe400000010ff */
[----:B------:R-:W-:-:S03]  /*57f60*/  F2FP.BF16.PACK_AB R0, R3, R2 ;  /* 0x000000020300723e */ /* 0x000fc600000010ff */
        /* <DEDUP_REMOVED lines=165> */
[----:B0-----:R-:W2:Y:S01]  /*589c0*/  LDL.LU R4, [R1+0x1f48] ;  /* 0x001f480001047983 */ /* 0x001ea20000300800 */
[----:B---3--:R-:W-:Y:S02]  /*589d0*/  F2FP.BF16.PACK_AB R7, R6, R7 ;  /* 0x000000070607723e */ /* 0x008fe400000010ff */
[----:B----4-:R-:W-:-:S02]  /*589e0*/  F2FP.BF16.PACK_AB R9, R8, R9 ;  /* 0x000000090809723e */ /* 0x010fc400000010ff */
[----:B------:R-:W-:Y:S02]  /*589f0*/  F2FP.BF16.PACK_AB R11, R10, R11 ;  /* 0x0000000b0a0b723e */ /* 0x000fe400000010ff */
[----:B------:R-:W-:Y:S02]  /*58a00*/  F2FP.BF16.PACK_AB R13, R12, R13 ;  /* 0x0000000d0c0d723e */ /* 0x000fe400000010ff */
[----:B------:R-:W-:Y:S02]  /*58a10*/  F2FP.BF16.PACK_AB R15, R14, R15 ;  /* 0x0000000f0e0f723e */ /* 0x000fe400000010ff */
[----:B------:R-:W-:Y:S02]  /*58a20*/  F2FP.BF16.PACK_AB R17, R16, R17 ;  /* 0x000000111011723e */ /* 0x000fe400000010ff */
[----:B------:R-:W-:Y:S02]  /*58a30*/  F2FP.BF16.PACK_AB R19, R18, R19 ;  /* 0x000000131213723e */ /* 0x000fe400000010ff */
[----:B------:R-:W-:-:S02]  /*58a40*/  F2FP.BF16.PACK_AB R21, R20, R21 ;  /* 0x000000151415723e */ /* 0x000fc400000010ff */
[----:B------:R-:W-:Y:S02]  /*58a50*/  F2FP.BF16.PACK_AB R23, R22, R23 ;  /* 0x000000171617723e */ /* 0x000fe400000010ff */
[----:B------:R-:W-:Y:S02]  /*58a60*/  F2FP.BF16.PACK_AB R25, R24, R25 ;  /* 0x000000191819723e */ /* 0x000fe400000010ff */
[----:B------:R-:W-:Y:S02]  /*58a70*/  F2FP.BF16.PACK_AB R27, R26, R27 ;  /* 0x0000001b1a1b723e */ /* 0x000fe400000010ff */
[----:B------:R-:W-:Y:S02]  /*58a80*/  F2FP.BF16.PACK_AB R28, R29, R28 ;  /* 0x0000001c1d1c723e */ /* 0x000fe400000010ff */
[----:B--2---:R-:W-:Y:S02]  /*58a90*/  F2FP.BF16.PACK_AB R5, R4, R5 ;  /* 0x000000050405723e */ /* 0x004fe400000010ff */
[----:B------:R0:W5:Y:S04]  /*58aa0*/  LDL.LU R4, [R1+0x1f44] ;  /* 0x001f440001047983 */ /* 0x0001680000300800 */
[----:B------:R1:W-:Y:S04]  /*58ab0*/  STL [R1+0x68], R5 ;  /* 0x0000680501007387 */ /* 0x0003e80000100800 */
[----:B-1----:R0:W5:Y:S04]  /*58ac0*/  LDL.LU R5, [R1+0x1f40] ;  /* 0x001f400001057983 */ /* 0x0021680000300800 */
        /* <DEDUP_REMOVED lines=33> */
[----:B------:R-:W2:Y:S01]  /*58ce0*/  LDL.LU R29, [R1+0x1ee4] ;  /* 0x001ee400011d7983 */ /* 0x000ea20000300800 */
[----:B------:R-:W-:-:S03]  /*58cf0*/  F2FP.BF16.PACK_AB R3, R0, R3 ;  /* 0x000000030003723e */ /* 0x000fc600000010ff */
[----:B------:R0:W-:Y:S01]  /*58d00*/  STL [R1+0x98], R28 ;  /* 0x0000981c01007387 */ /* 0x0001e20000100800 */
[----:B--2---:R-:W-:-:S05]  /*58d10*/  F2FP.BF16.PACK_AB R0, R2, R29 ;  /* 0x0000001d0200723e */ /* 0x004fca00000010ff */
[----:B------:R0:W-:Y:S04]  /*58d20*/  STL [R1+0x90], R0 ;  /* 0x0000900001007387 */ /* 0x0001e80000100800 */
[----:B------:R0:W-:Y:S02]  /*58d30*/  STL [R1+0x94], R3 ;  /* 0x0000940301007387 */ /* 0x0001e40000100800 */
.L_x_0:
[----:B0-----:R-:W2:Y:S04]  /*58d40*/  LDL.LU R28, [R1+0x44] ;  /* 0x00004400011c7983 */ /* 0x001ea80000300800 */
[----:B------:R-:W3:Y:S04]  /*58d50*/  LDL.LU R3, [R1+0x48] ;  /* 0x0000480001037983 */ /* 0x000ee80000300800 */
[----:B------:R-:W4:Y:S04]  /*58d60*/  LDL.LU R2, [R1+0x4c] ;  /* 0x00004c0001027983 */ /* 0x000f280000300800 */
[----:B------:R-:W2:Y:S04]  /*58d70*/  LDL.LU R0, [R1+0x40] ;  /* 0x0000400001007983 */ /* 0x000ea80000300800 */
[----:B-----5:R0:W-:Y:S04]  /*58d80*/  STL.64 [R1+0x2088], R6 ;  /* 0x0020880601007387 */ /* 0x0201e80000100a00 */
[----:B0-----:R-:W2:Y:S04]  /*58d90*/  LDL.LU R6, [R1+0x10] ;  /* 0x0000100001067983 */ /* 0x001ea80000300800 */
[----:B------:R-:W4:Y:S04]  /*58da0*/  LDL.LU R7, [R1+0x14] ;  /* 0x0000140001077983 */ /* 0x000f280000300800 */
[----:B------:R0:W-:Y:S04]  /*58db0*/  STL.64 [R1+0x2080], R4 ;  /* 0x0020800401007387 */ /* 0x0001e80000100a00 */
[----:B0-----:R-:W4:Y:S04]  /*58dc0*/  LDL.LU R4, [R1+0x18] ;  /* 0x0000180001047983 */ /* 0x001f280000300800 */
[----:B------:R-:W4:Y:S04]  /*58dd0*/  LDL.LU R5, [R1+0x1c] ;  /* 0x00001c0001057983 */ /* 0x000f280000300800 */
[----:B------:R0:W-:Y:S04]  /*58de0*/  STL.64 [R1+0x2078], R10 ;  /* 0x0020780a01007387 */ /* 0x0001e80000100a00 */
[----:B0-----:R-:W4:Y:S04]  /*58df0*/  LDL.LU R10, [R1+0x4] ;  /* 0x00000400010a7983 */ /* 0x001f280000300800 */
[----:B------:R-:W4:Y:S04]  /*58e00*/  LDL.LU R11, [R1] ;  /* 0x00000000010b7983 */ /* 0x000f280000300800 */
[----:B------:R-:W-:Y:S04]  /*58e10*/  STL.64 [R1+0x2070], R8 ;  /* 0x0020700801007387 */ /* 0x000fe80000100a00 */
[----:B------:R-:W-:Y:S04]  /*58e20*/  STL.64 [R1+0x2068], R14 ;  /* 0x0020680e01007387 */ /* 0x000fe80000100a00 */
[----:B------:R-:W-:Y:S04]  /*58e30*/  STL.64 [R1+0x2060], R12 ;  /* 0x0020600c01007387 */ /* 0x000fe80000100a00 */
[----:B------:R-:W-:Y:S04]  /*58e40*/  STL.64 [R1+0x2058], R18 ;  /* 0x0020581201007387 */ /* 0x000fe80000100a00 */
[----:B------:R0:W-:Y:S04]  /*58e50*/  STL.64 [R1+0x2050], R16 ;  /* 0x0020501001007387 */ /* 0x0001e80000100a00 */
[----:B0-----:R-:W4:Y:S04]  /*58e60*/  LDL.LU R16, [R1+0x8] ;  /* 0x0000080001107983 */ /* 0x001f280000300800 */
[----:B------:R-:W4:Y:S04]  /*58e70*/  LDL.LU R17, [R1+0xc] ;  /* 0x00000c0001117983 */ /* 0x000f280000300800 */
[----:B------:R2:W-:Y:S04]  /*58e80*/  STL.64 [R1+0x2048], R22 ;  /* 0x0020481601007387 */ /* 0x0005e80000100a00 */
[----:B------:R0:W-:Y:S04]  /*58e90*/  STL.64 [R1+0x2040], R20 ;  /* 0x0020401401007387 */ /* 0x0001e80000100a00 */
[----:B------:R-:W-:Y:S04]  /*58ea0*/  STL.64 [R1+0x2038], R26 ;  /* 0x0020381a01007387 */ /* 0x000fe80000100a00 */
[----:B------:R-:W-:Y:S04]  /*58eb0*/  STL.64 [R1+0x2030], R24 ;  /* 0x0020301801007387 */ /* 0x000fe80000100a00 */
[----:B------:R-:W4:Y:S04]  /*58ec0*/  LDL.LU R12, [R1+0x20] ;  /* 0x00002000010c7983 */ /* 0x000f280000300800 */
[----:B------:R-:W4:Y:S04]  /*58ed0*/  LDL.LU R13, [R1+0x24] ;  /* 0x00002400010d7983 */ /* 0x000f280000300800 */
[----:B------:R-:W4:Y:S04]  /*58ee0*/  LDL.LU R14, [R1+0x28] ;  /* 0x00002800010e7983 */ /* 0x000f280000300800 */
[----:B------:R-:W4:Y:S04]  /*58ef0*/  LDL.LU R15, [R1+0x2c] ;  /* 0x00002c00010f7983 */ /* 0x000f280000300800 */
[----:B------:R-:W1:Y:S01]  /*58f00*/  S2R R29, SR_TID.X ;  /* 0x00000000001d7919 */ /* 0x000e620000002100 */
[----:B--2---:R-:W-:-:S02]  /*58f10*/  IMAD.MOV.U32 R22, RZ, RZ, R6 ;  /* 0x000000ffff167224 */ /* 0x004fc400078e0006 */
[----:B---3--:R-:W-:Y:S02]  /*58f20*/  IMAD.MOV.U32 R6, RZ, RZ, R3 ;  /* 0x000000ffff067224 */ /* 0x008fe400078e0003 */
[----:B----4-:R-:W-:Y:S02]  /*58f30*/  IMAD.MOV.U32 R23, RZ, RZ, R7 ;  /* 0x000000ffff177224 */ /* 0x010fe400078e0007 */
[----:B------:R-:W-:Y:S02]  /*58f40*/  IMAD.MOV.U32 R7, RZ, RZ, R2 ;  /* 0x000000ffff077224 */ /* 0x000fe400078e0002 */
[C---:B-1----:R-:W-:Y:S02]  /*58f50*/  IMAD.SHL.U32 R2, R29.reuse, 0x8, RZ ;  /* 0x000000081d027824 */ /* 0x042fe400078e00ff */
[----:B------:R-:W-:-:S03]  /*58f60*/  IMAD.SHL.U32 R3, R29, 0x4, RZ ;  /* 0x000000041d037824 */ /* 0x000fc600078e00ff */
[----:B------:R-:W-:-:S04]  /*58f70*/  LOP3.LUT R2, R2, 0x300, RZ, 0xc0, !PT ;  /* 0x0000030002027812 */ /* 0x000fc800078ec0ff */
[----:B------:R-:W-:Y:S01]  /*58f80*/  LOP3.LUT R2, R2, 0x70, R3, 0xf8, !PT ;  /* 0x0000007002027812 */ /* 0x000fe200078ef803 */
[C---:B------:R-:W-:Y:S02]  /*58f90*/  IMAD.SHL.U32 R3, R29.reuse, 0x400, RZ ;  /* 0x000004001d037824 */ /* 0x040fe400078e00ff */
[----:B------:R-:W-:Y:S02]  /*58fa0*/  IMAD.MOV.U32 R18, RZ, RZ, R4 ;  /* 0x000000ffff127224 */ /* 0x000fe400078e0004 */
[----:B------:R-:W-:Y:S02]  /*58fb0*/  IMAD.MOV.U32 R4, RZ, RZ, R0 ;  /* 0x000000ffff047224 */ /* 0x000fe400078e0000 */
[C---:B------:R-:W-:Y:S02]  /*58fc0*/  IMAD.SHL.U32 R0, R29.reuse, 0x100, RZ ;  /* 0x000001001d007824 */ /* 0x040fe400078e00ff */
[----:B------:R-:W-:Y:S02]  /*58fd0*/  IMAD.MOV.U32 R19, RZ, RZ, R5 ;  /* 0x000000ffff137224 */ /* 0x000fe400078e0005 */
[----:B------:R-:W-:Y:S01]  /*58fe0*/  IMAD.MOV.U32 R5, RZ, RZ, R28 ;  /* 0x000000ffff057224 */ /* 0x000fe200078e001c */
[----:B------:R-:W-:Y:S01]  /*58ff0*/  LOP3.LUT R0, R0, 0x1800, RZ, 0xc0, !PT ;  /* 0x0000180000007812 */ /* 0x000fe200078ec0ff */
[----:B------:R-:W-:-:S02]  /*59000*/  IMAD.SHL.U32 R28, R29, 0x20, RZ ;  /* 0x000000201d1c7824 */ /* 0x000fc400078e00ff */
[----:B0-----:R-:W-:Y:S02]  /*59010*/  IMAD.MOV.U32 R21, RZ, RZ, R10 ;  /* 0x000000ffff157224 */ /* 0x001fe400078e000a */
[----:B------:R-:W-:Y:S01]  /*59020*/  IMAD.MOV.U32 R20, RZ, RZ, R11 ;  /* 0x000000ffff147224 */ /* 0x000fe200078e000b */
[----:B------:R-:W-:Y:S04]  /*59030*/  STL.64 [R1+0x2098], R14 ;  /* 0x0020980e01007387 */ /* 0x000fe80000100a00 */
[----:B------:R-:W-:Y:S04]  /*59040*/  STL.64 [R1+0x2090], R12 ;  /* 0x0020900c01007387 */ /* 0x000fe80000100a00 */
[----:B------:R-:W2:Y:S04]  /*59050*/  LDL.LU R8, [R1+0x30] ;  /* 0x0000300001087983 */ /* 0x000ea80000300800 */
[----:B------:R-:W2:Y:S04]  /*59060*/  LDL.LU R9, [R1+0x34] ;  /* 0x0000340001097983 */ /* 0x000ea80000300800 */
[----:B------:R-:W3:Y:S04]  /*59070*/  LDL.LU R10, [R1+0x38] ;  /* 0x00003800010a7983 */ /* 0x000ee80000300800 */
[----:B------:R-:W3:Y:S04]  /*59080*/  LDL.LU R11, [R1+0x3c] ;  /* 0x00003c00010b7983 */ /* 0x000ee80000300800 */
[----:B------:R-:W-:Y:S06]  /*59090*/  BAR.SYNC.DEFER_BLOCKING 0x0 ;  /* 0x0000000000007b1d */ /* 0x000fec0000010000 */
[----:B---3--:R-:W-:Y:S04]  /*590a0*/  STL.64 [R1+0x20a8], R10 ;  /* 0x0020a80a01007387 */ /* 0x008fe80000100a00 */
[----:B--2---:R0:W-:Y:S04]  /*590b0*/  STL.64 [R1+0x20a0], R8 ;  /* 0x0020a00801007387 */ /* 0x0041e80000100a00 */
[----:B0-----:R-:W2:Y:S04]  /*590c0*/  LDL.LU R8, [R1+0x60] ;  /* 0x0000600001087983 */ /* 0x001ea80000300800 */
[----:B------:R-:W2:Y:S04]  /*590d0*/  LDL.LU R9, [R1+0x64] ;  /* 0x0000640001097983 */ /* 0x000ea80000300800 */
[----:B------:R-:W3:Y:S04]  /*590e0*/  LDL.LU R10, [R1+0x68] ;  /* 0x00006800010a7983 */ /* 0x000ee80000300800 */
[----:B------:R-:W3:Y:S04]  /*590f0*/  LDL.LU R11, [R1+0x6c] ;  /* 0x00006c00010b7983 */ /* 0x000ee80000300800 */
        /* <DEDUP_REMOVED lines=11> */
[----:B------:R-:W3:Y:S01]  /*591b0*/  LDL.LU R11, [R1+0x8c] ;  /* 0x00008c00010b7983 */ /* 0x000ee20000300800 */
[----:B------:R-:W-:-:S03]  /*591c0*/  LOP3.LUT R0, R0, 0x60, R28, 0xf8, !PT ;  /* 0x0000006000007812 */ /* 0x000fc600078ef81c */
[----:B---3--:R-:W-:Y:S04]  /*591d0*/  STL.64 [R1+0x20d8], R10 ;  /* 0x0020d80a01007387 */ /* 0x008fe80000100a00 */
[----:B--2---:R0:W-:Y:S04]  /*591e0*/  STL.64 [R1+0x20d0], R8 ;  /* 0x0020d00801007387 */ /* 0x0041e80000100a00 */
[----:B0-----:R-:W2:Y:S04]  /*591f0*/  LDL.LU R8, [R1+0x90] ;  /* 0x0000900001087983 */ /* 0x001ea80000300800 */
[----:B------:R-:W2:Y:S04]  /*59200*/  LDL.LU R9, [R1+0x94] ;  /* 0x0000940001097983 */ /* 0x000ea80000300800 */
[----:B------:R-:W2:Y:S04]  /*59210*/  LDL.LU R10, [R1+0x98] ;  /* 0x00009800010a7983 */ /* 0x000ea80000300800 */
[----:B------:R-:W2:Y:S01]  /*59220*/  LDL.LU R11, [R1+0x9c] ;  /* 0x00009c00010b7983 */ /* 0x000ea20000300800 */
[----:B------:R-:W-:Y:S01]  /*59230*/  LOP3.LUT R0, R0, R2, RZ, 0x3c, !PT ;  /* 0x0000000200007212 */ /* 0x000fe200078e3cff */
[----:B------:R-:W-:-:S02]  /*59240*/  IMAD.MOV.U32 R27, RZ, RZ, R21 ;  /* 0x000000ffff1b7224 */ /* 0x000fc400078e0015 */
[----:B------:R-:W3:Y:S01]  /*59250*/  LDL.LU R12, [R1+0x50] ;  /* 0x00005000010c7983 */ /* 0x000ee20000300800 */
[----:B------:R-:W-:-:S03]  /*59260*/  IMAD.MOV.U32 R26, RZ, RZ, R20 ;  /* 0x000000ffff1a7224 */ /* 0x000fc600078e0014 */
[----:B------:R-:W3:Y:S01]  /*59270*/  LDL.LU R13, [R1+0x54] ;  /* 0x00005400010d7983 */ /* 0x000ee20000300800 */
[----:B------:R-:W-:-:S03]  /*59280*/  IMAD.MOV.U32 R21, RZ, RZ, R17 ;  /* 0x000000ffff157224 */ /* 0x000fc600078e0011 */
[----:B------:R-:W3:Y:S01]  /*59290*/  LDL.LU R14, [R1+0x58] ;  /* 0x00005800010e7983 */ /* 0x000ee20000300800 */
[----:B------:R-:W-:-:S03]  /*592a0*/  IMAD.MOV.U32 R20, RZ, RZ, R16 ;  /* 0x000000ffff147224 */ /* 0x000fc600078e0010 */
[----:B------:R-:W3:Y:S04]  /*592b0*/  LDL.LU R15, [R1+0x5c] ;  /* 0x00005c00010f7983 */ /* 0x000ee80000300800 */
[----:B------:R-:W4:Y:S04]  /*592c0*/  LDL.LU R17, [R1+0x1dec] ;  /* 0x001dec0001117983 */ /* 0x000f280000300800 */
[----:B------:R-:W3:Y:S04]  /*592d0*/  LDL.LU R16, [R1+0x1de8] ;  /* 0x001de80001107983 */ /* 0x000ee80000300800 */
[----:B--2---:R0:W-:Y:S04]  /*592e0*/  STS.128 [R0], R8 ;  /* 0x0000000800007388 */ /* 0x0041e80000000c00 */
[----:B0-----:R-:W2:Y:S04]  /*592f0*/  LDL.LU.64 R10, [R1+0x20d8] ;  /* 0x0020d800010a7983 */ /* 0x001ea80000300a00 */
[----:B------:R-:W2:Y:S04]  /*59300*/  LDL.LU.64 R8, [R1+0x20d0] ;  /* 0x0020d00001087983 */ /* 0x000ea80000300a00 */
[----:B--2---:R0:W-:Y:S04]  /*59310*/  STS.128 [R0+0x80], R8 ;  /* 0x0000800800007388 */ /* 0x0041e80000000c00 */
[----:B0-----:R-:W2:Y:S04]  /*59320*/  LDL.LU.64 R10, [R1+0x20c8] ;  /* 0x0020c800010a7983 */ /* 0x001ea80000300a00 */
[----:B------:R-:W2:Y:S04]  /*59330*/  LDL.LU.64 R8, [R1+0x20c0] ;  /* 0x0020c00001087983 */ /* 0x000ea80000300a00 */
[----:B--2---:R0:W-:Y:S04]  /*59340*/  STS.128 [R0+0x400], R8 ;  /* 0x0004000800007388 */ /* 0x0041e80000000c00 */
[----:B0-----:R-:W2:Y:S04]  /*59350*/  LDL.LU.64 R10, [R1+0x20b8] ;  /* 0x0020b800010a7983 */ /* 0x001ea80000300a00 */
[----:B------:R-:W2:Y:S01]  /*59360*/  LDL.LU.64 R8, [R1+0x20b0] ;  /* 0x0020b00001087983 */ /* 0x000ea20000300a00 */
[----:B------:R-:W-:-:S02]  /*59370*/  LOP3.LUT R3, R3, 0x1800, RZ, 0xc0, !PT ;  /* 0x0000180003037812 */ /* 0x000fc400078ec0ff */
[----:B------:R-:W-:Y:S02]  /*59380*/  LOP3.LUT R29, R29, 0x7f, RZ, 0xc0, !PT ;  /* 0x0000007f1d1d7812 */ /* 0x000fe400078ec0ff */
[----:B---3--:R-:W-:-:S03]  /*59390*/  ISETP.GE.AND P2, PT, R16, c[0x0][0x17c], PT ;  /* 0x00005f0010007a0c */ /* 0x008fc60003f46270 */
[----:B------:R-:W-:-:S05]  /*593a0*/  IMAD R16, R29, 0x10, R3 ;  /* 0x000000101d107824 */ /* 0x000fca00078e0203 */
[C---:B------:R-:W-:Y:S02]  /*593b0*/  LOP3.LUT R3, R16.reuse, 0x20, RZ, 0x3c, !PT ;  /* 0x0000002010037812 */ /* 0x040fe400078e3cff */
[C---:B------:R-:W-:Y:S02]  /*593c0*/  LOP3.LUT R29, R16.reuse, 0x40, RZ, 0x3c, !PT ;  /* 0x00000040101d7812 */ /* 0x040fe400078e3cff */
[----:B------:R-:W-:Y:S01]  /*593d0*/  LOP3.LUT R2, R16, 0x60, RZ, 0x3c, !PT ;  /* 0x0000006010027812 */ /* 0x000fe200078e3cff */
[----:B--2---:R-:W-:Y:S04]  /*593e0*/  STS.128 [R0+0x480], R8 ;  /* 0x0004800800007388 */ /* 0x004fe80000000c00 */
[----:B------:R-:W-:Y:S06]  /*593f0*/  BAR.SYNC.DEFER_BLOCKING 0x0 ;  /* 0x0000000000007b1d */ /* 0x000fec0000010000 */
[----:B------:R-:W0:Y:S04]  /*59400*/  LDS.128 R8, [R16] ;  /* 0x0000000010087984 */ /* 0x000e280000000c00 */
[----:B0-----:R-:W-:Y:S01]  /*59410*/  STL [R1+0x64], R9 ;  /* 0x0000640901007387 */ /* 0x001fe20000100800 */
[----:B------:R-:W-:-:S03]  /*59420*/  IMAD.MOV.U32 R28, RZ, RZ, R8 ;  /* 0x000000ffff1c7224 */ /* 0x000fc600078e0008 */
[----:B------:R-:W-:Y:S04]  /*59430*/  STL.64 [R1+0x68], R10 ;  /* 0x0000680a01007387 */ /* 0x000fe80000100a00 */
[----:B------:R-:W0:Y:S04]  /*59440*/  LDS.128 R8, [R3] ;  /* 0x0000000003087984 */ /* 0x000e280000000c00 */
[----:B0-----:R-:W-:Y:S04]  /*59450*/  STL.64 [R1+0x80], R8 ;  /* 0x0000800801007387 */ /* 0x001fe80000100a00 */
[----:B------:R-:W-:Y:S04]  /*59460*/  STL.64 [R1+0x88], R10 ;  /* 0x0000880a01007387 */ /* 0x000fe80000100a00 */
[----:B------:R-:W0:Y:S04]  /*59470*/  LDS.128 R8, [R29] ;  /* 0x000000001d087984 */ /* 0x000e280000000c00 */
[----:B0-----:R-:W-:Y:S04]  /*59480*/  STL.64 [R1+0x1c0], R8 ;  /* 0x0001c00801007387 */ /* 0x001fe80000100a00 */
[----:B------:R-:W-:Y:S04]  /*59490*/  STL.64 [R1+0x1c8], R10 ;  /* 0x0001c80a01007387 */ /* 0x000fe80000100a00 */
[----:B------:R-:W0:Y:S04]  /*594a0*/  LDS.128 R8, [R2] ;  /* 0x0000000002087984 */ /* 0x000e280000000c00 */
[----:B------:R-:W-:Y:S06]  /*594b0*/  BAR.SYNC.DEFER_BLOCKING 0x0 ;  /* 0x0000000000007b1d */ /* 0x000fec0000010000 */
[----:B------:R-:W-:Y:S04]  /*594c0*/  STS.128 [R0], R12 ;  /* 0x0000000c00007388 */ /* 0x000fe80000000c00 */
[----:B0-----:R-:W-:Y:S04]  /*594d0*/  STL.64 [R1+0x1d0], R8 ;  /* 0x0001d00801007387 */ /* 0x001fe80000100a00 */
[----:B------:R0:W-:Y:S04]  /*594e0*/  STL.64 [R1+0x1d8], R10 ;  /* 0x0001d80a01007387 */ /* 0x0001e80000100a00 */
[----:B0-----:R-:W2:Y:S04]  /*594f0*/  LDL.LU.64 R10, [R1+0x20a8] ;  /* 0x0020a800010a7983 */ /* 0x001ea80000300a00 */
[----:B------:R-:W2:Y:S04]  /*59500*/  LDL.LU.64 R8, [R1+0x20a0] ;  /* 0x0020a00001087983 */ /* 0x000ea80000300a00 */
[----:B------:R-:W3:Y:S04]  /*59510*/  LDL.LU.64 R14, [R1+0x2098] ;  /* 0x00209800010e7983 */ /* 0x000ee80000300a00 */
[----:B------:R-:W3:Y:S04]  /*59520*/  LDL.LU.64 R12, [R1+0x2090] ;  /* 0x00209000010c7983 */ /* 0x000ee80000300a00 */
[----:B------:R0:W-:Y:S04]  /*59530*/  STS.128 [R0+0x80], R4 ;  /* 0x0000800400007388 */ /* 0x0001e80000000c00 */
[----:B0-----:R-:W3:Y:S04]  /*59540*/  LDL.LU.64 R6, [R1+0x2088] ;  /* 0x0020880001067983 */ /* 0x001ee80000300a00 */
[----:B------:R-:W3:Y:S01]  /*59550*/  LDL.LU.64 R4, [R1+0x2080] ;  /* 0x0020800001047983 */ /* 0x000ee20000300a00 */
[----:B------:R-:W-:-:S02]  /*59560*/  IMAD.MOV.U32 R24, RZ, RZ, R26 ;  /* 0x000000ffff187224 */ /* 0x000fc400078e001a */
[----:B------:R-:W-:Y:S02]  /*59570*/  IMAD.MOV.U32 R25, RZ, RZ, R27 ;  /* 0x000000ffff197224 */ /* 0x000fe400078e001b */
[----:B------:R-:W-:Y:S02]  /*59580*/  IMAD.MOV.U32 R26, RZ, RZ, R20 ;  /* 0x000000ffff1a7224 */ /* 0x000fe400078e0014 */
[----:B------:R-:W-:Y:S01]  /*59590*/  IMAD.MOV.U32 R27, RZ, RZ, R21 ;  /* 0x000000ffff1b7224 */ /* 0x000fe200078e0015 */
[----:B----4-:R-:W-:Y:S01]  /*595a0*/  ISETP.GE.AND P3, PT, R17, c[0x0][0x17c], PT ;  /* 0x00005f0011007a0c */ /* 0x010fe20003f66270 */
[----:B------:R-:W-:Y:S02]  /*595b0*/  IMAD.MOV.U32 R20, RZ, RZ, R22 ;  /* 0x000000ffff147224 */ /* 0x000fe400078e0016 */
[----:B------:R-:W-:Y:S02]  /*595c0*/  IMAD.MOV.U32 R21, RZ, RZ, R23 ;  /* 0x000000ffff157224 */ /* 0x000fe400078e0017 */
[----:B------:R-:W-:-:S02]  /*595d0*/  IMAD.MOV.U32 R22, RZ, RZ, R18 ;  /* 0x000000ffff167224 */ /* 0x000fc400078e0012 */
[----:B------:R-:W-:Y:S01]  /*595e0*/  IMAD.MOV.U32 R23, RZ, RZ, R19 ;  /* 0x000000ffff177224 */ /* 0x000fe200078e0013 */
[----:B--2---:R0:W-:Y:S04]  /*595f0*/  STS.128 [R0+0x400], R8 ;  /* 0x0004000800007388 */ /* 0x0041e80000000c00 */
[----:B---3--:R1:W-:Y:S04]  /*59600*/  STS.128 [R0+0x480], R12 ;  /* 0x0004800c00007388 */ /* 0x0083e80000000c00 */
[----:B------:R-:W-:Y:S06]  /*59610*/  BAR.SYNC.DEFER_BLOCKING 0x0 ;  /* 0x0000000000007b1d */ /* 0x000fec0000010000 */
[----:B0-----:R-:W2:Y:S04]  /*59620*/  LDL.LU.64 R10, [R1+0x2078] ;  /* 0x00207800010a7983 */ /* 0x001ea80000300a00 */
[----:B------:R-:W2:Y:S04]  /*59630*/  LDL.LU.64 R8, [R1+0x2070] ;  /* 0x0020700001087983 */ /* 0x000ea80000300a00 */
[----:B-1----:R-:W3:Y:S04]  /*59640*/  LDL.LU.64 R14, [R1+0x2068] ;  /* 0x00206800010e7983 */ /* 0x002ee80000300a00 */
[----:B------:R-:W3:Y:S04]  /*59650*/  LDL.LU.64 R12, [R1+0x2060] ;  /* 0x00206000010c7983 */ /* 0x000ee80000300a00 */
[----:B------:R-:W0:Y:S04]  /*59660*/  LDS.128 R16, [R16] ;  /* 0x0000000010107984 */ /* 0x000e280000000c00 */
[----:B0-----:R-:W-:Y:S04]  /*59670*/  STL.64 [R1+0x30], R16 ;  /* 0x0000301001007387 */ /* 0x001fe80000100a00 */
        /* <DEDUP_REMOVED lines=12> */
[----:B0-----:R-:W4:Y:S04]  /*59740*/  LDL.LU.64 R18, [R1+0x2058] ;  /* 0x0020580001127983 */ /* 0x001f280000300a00 */
[----:B------:R-:W4:Y:S04]  /*59750*/  LDL.LU.64 R16, [R1+0x2050] ;  /* 0x0020500001107983 */ /* 0x000f280000300a00 */
[----:B------:R-:W3:Y:S04]  /*59760*/  LDL.LU.64 R22, [R1+0x2048] ;  /* 0x0020480001167983 */ /* 0x000ee80000300a00 */
[----:B------:R-:W3:Y:S04]  /*59770*/  LDL.LU.64 R20, [R1+0x2040] ;  /* 0x0020400001147983 */ /* 0x000ee80000300a00 */
[----:B------:R0:W-:Y:S04]  /*59780*/  STS.128 [R0+0x400], R4 ;  /* 0x0004000400007388 */ /* 0x0001e80000000c00 */
[----:B------:R-:W1:Y:S04]  /*59790*/  S2R R3, SR_TID.X ;  /* 0x0000000000037919 */ /* 0x000e680000002100 */
[----:B0-----:R-:W0:Y:S04]  /*597a0*/  S2R R7, SR_TID.X ;  /* 0x0000000000077919 */ /* 0x001e280000002100 */
[----:B------:R0:W-:Y:S01]  /*597b0*/  STS.128 [R0+0x80], R24 ;  /* 0x0000801800007388 */ /* 0x0001e20000000c00 */
[----:B-1----:R-:W-:-:S03]  /*597c0*/  LOP3.LUT R3, R3, 0x7f, RZ, 0xc0, !PT ;  /* 0x0000007f03037812 */ /* 0x002fc600078ec0ff */
[----:B0-----:R-:W4:Y:S01]  /*597d0*/  LDL.LU.64 R26, [R1+0x2038] ;  /* 0x00203800011a7983 */ /* 0x001f220000300a00 */
[----:B------:R-:W-:-:S03]  /*597e0*/  IMAD.SHL.U32 R5, R7, 0x400, RZ ;  /* 0x0000040007057824 */ /* 0x000fc600078e00ff */
[----:B------:R-:W4:Y:S02]  /*597f0*/  LDL.LU.64 R24, [R1+0x2030] ;  /* 0x0020300001187983 */ /* 0x000f240000300a00 */
[----:B------:R-:W-:-:S05]  /*59800*/  LOP3.LUT R5, R5, 0x1800, RZ, 0xc0, !PT ;  /* 0x0000180005057812 */ /* 0x000fca00078ec0ff */
[----:B------:R-:W-:Y:S01]  /*59810*/  IMAD R5, R3, 0x10, R5 ;  /* 0x0000001003057824 */ /* 0x000fe200078e0205 */
[----:B--2---:R-:W-:Y:S04]  /*59820*/  STS.128 [R0+0x480], R8 ;  /* 0x0004800800007388 */ /* 0x004fe80000000c00 */
[----:B------:R-:W-:Y:S01]  /*59830*/  BAR.SYNC.DEFER_BLOCKING 0x0 ;  /* 0x0000000000007b1d */ /* 0x000fe20000010000 */
[----:B------:R-:W-:-:S05]  /*59840*/  IMAD.SHL.U32 R6, R7, 0x400, RZ ;  /* 0x0000040007067824 */ /* 0x000fca00078e00ff */
[----:B------:R-:W0:Y:S01]  /*59850*/  LDS.128 R8, [R5] ;  /* 0x0000000005087984 */ /* 0x000e220000000c00 */
[----:B------:R-:W-:-:S05]  /*59860*/  LOP3.LUT R6, R6, 0x1800, RZ, 0xc0, !PT ;  /* 0x0000180006067812 */ /* 0x000fca00078ec0ff */
[----:B------:R-:W-:-:S05]  /*59870*/  IMAD R6, R3, 0x10, R6 ;  /* 0x0000001003067824 */ /* 0x000fca00078e0206 */
[----:B------:R-:W-:Y:S01]  /*59880*/  LOP3.LUT R6, R6, 0x20, RZ, 0x3c, !PT ;  /* 0x0000002006067812 */ /* 0x000fe200078e3cff */
        /* <DEDUP_REMOVED lines=10> */
[----:B0-----:R-:W-:Y:S04]  /*59930*/  STL.64 [R1+0x50], R8 ;  /* 0x0000500801007387 */ /* 0x001fe80000100a00 */
[----:B------:R-:W-:Y:S04]  /*59940*/  STL.64 [R1+0x58], R10 ;  /* 0x0000580a01007387 */ /* 0x000fe80000100a00 */
[----:B---3--:R0:W-:Y:S04]  /*59950*/  STS.128 [R0+0x400], R20 ;  /* 0x0004001400007388 */ /* 0x0081e80000000c00 */
[----:B0-----:R-:W2:Y:S04]  /*59960*/  LDL.LU R20, [R1+0xb0] ;  /* 0x0000b00001147983 */ /* 0x001ea80000300800 */
[----:B------:R-:W2:Y:S04]  /*59970*/  LDL.LU R21, [R1+0xb4] ;  /* 0x0000b40001157983 */ /* 0x000ea80000300800 */
[----:B------:R-:W3:Y:S04]  /*59980*/  LDL.LU R22, [R1+0xb8] ;  /* 0x0000b80001167983 */ /* 0x000ee80000300800 */
[----:B------:R-:W3:Y:S04]  /*59990*/  LDL.LU R23, [R1+0xbc] ;  /* 0x0000bc0001177983 */ /* 0x000ee80000300800 */
[----:B----4-:R0:W-:Y:S04]  /*599a0*/  STS.128 [R0+0x480], R24 ;  /* 0x0004801800007388 */ /* 0x0101e80000000c00 */
        /* <DEDUP_REMOVED lines=8> */
[----:B-1----:R-:W2:Y:S04]  /*59a30*/  LDL.LU R20, [R1+0xe0] ;  /* 0x0000e00001147983 */ /* 0x002ea80000300800 */
        /* <DEDUP_REMOVED lines=16> */
[----:B--2---:R-:W-:Y:S04]  /*59b40*/  STL.64 [R1+0x1fd0], R20 ;  /* 0x001fd01401007387 */ /* 0x004fe80000100a00 */
        /* <DEDUP_REMOVED lines=22> */
[----:B------:R-:W-:Y:S04]  /*59cb0*/  STS.128 [R0], R12 ;  /* 0x0000000c00007388 */ /* 0x000fe80000000c00 */
[----:B------:R-:W-:Y:S04]  /*59cc0*/  STS.128 [R0+0x80], R16 ;  /* 0x0000801000007388 */ /* 0x000fe80000000c00 */
[----:B------:R-:W-:Y:S06]  /*59cd0*/  BAR.SYNC.DEFER_BLOCKING 0x0 ;  /* 0x0000000000007b1d */ /* 0x000fec0000010000 */
[----:B------:R-:W0:Y:S04]  /*59ce0*/  LDS.128 R16, [R5] ;  /* 0x0000000005107984 */ /* 0x000e280000000c00 */
[----:B------:R-:W1:Y:S04]  /*59cf0*/  LDS.128 R8, [R6] ;  /* 0x0000000006087984 */ /* 0x000e680000000c00 */
[----:B------:R-:W4:Y:S04]  /*59d00*/  LDS.128 R12, [R29] ;  /* 0x000000001d0c7984 */ /* 0x000f280000000c00 */
[----:B---3--:R-:W-:Y:S04]  /*59d10*/  STL.64 [R1+0x2018], R26 ;  /* 0x0020181a01007387 */ /* 0x008fe80000100a00 */
[----:B--2---:R2:W-:Y:S04]  /*59d20*/  STL.64 [R1+0x2010], R24 ;  /* 0x0020101801007387 */ /* 0x0045e80000100a00 */
[----:B--2---:R-:W2:Y:S04]  /*59d30*/  LDL.LU R24, [R1+0x160] ;  /* 0x0001600001187983 */ /* 0x004ea80000300800 */
[----:B------:R-:W2:Y:S04]  /*59d40*/  LDL.LU R25, [R1+0x164] ;  /* 0x0001640001197983 */ /* 0x000ea80000300800 */
[----:B------:R-:W3:Y:S04]  /*59d50*/  LDL.LU R26, [R1+0x168] ;  /* 0x00016800011a7983 */ /* 0x000ee80000300800 */
[----:B------:R-:W3:Y:S04]  /*59d60*/  LDL.LU R27, [R1+0x16c] ;  /* 0x00016c00011b7983 */ /* 0x000ee80000300800 */
[----:B---3--:R-:W-:Y:S04]  /*59d70*/  STL.64 [R1+0x2028], R26 ;  /* 0x0020281a01007387 */ /* 0x008fe80000100a00 */
[----:B--2---:R-:W-:Y:S04]  /*59d80*/  STL.64 [R1+0x2020], R24 ;  /* 0x0020201801007387 */ /* 0x004fe80000100a00 */
[----:B------:R-:W2:Y:S04]  /*59d90*/  LDS.128 R24, [R2] ;  /* 0x0000000002187984 */ /* 0x000ea80000000c00 */
[----:B------:R-:W3:Y:S04]  /*59da0*/  LDL.LU R20, [R1+0x120] ;  /* 0x0001200001147983 */ /* 0x000ee80000300800 */
[----:B------:R-:W3:Y:S04]  /*59db0*/  LDL.LU R21, [R1+0x124] ;  /* 0x0001240001157983 */ /* 0x000ee80000300800 */
[----:B------:R-:W3:Y:S04]  /*59dc0*/  LDL.LU R22, [R1+0x128] ;  /* 0x0001280001167983 */ /* 0x000ee80000300800 */
[----:B------:R-:W3:Y:S04]  /*59dd0*/  LDL.LU R23, [R1+0x12c] ;  /* 0x00012c0001177983 */ /* 0x000ee80000300800 */
[----:B0-----:R-:W-:Y:S04]  /*59de0*/  STL [R1+0x1f4c], R17 ;  /* 0x001f4c1101007387 */ /* 0x001fe80000100800 */
[----:B------:R-:W-:Y:S04]  /*59df0*/  STL [R1+0x1f54], R17 ;  /* 0x001f541101007387 */ /* 0x000fe80000100800 */
[----:B------:R-:W-:Y:S04]  /*59e00*/  STL [R1+0x1f5c], R17 ;  /* 0x001f5c1101007387 */ /* 0x000fe80000100800 */
[----:B------:R-:W-:Y:S04]  /*59e10*/  STL [R1+0x1f40], R18 ;  /* 0x001f401201007387 */ /* 0x000fe80000100800 */
[----:B------:R-:W-:Y:S04]  /*59e20*/  STL [R1+0x1f30], R19 ;  /* 0x001f301301007387 */ /* 0x000fe80000100800 */
[----:B-1----:R-:W-:Y:S04]  /*59e30*/  STL [R1+0x1f60], R8 ;  /* 0x001f600801007387 */ /* 0x002fe80000100800 */
[----:B------:R-:W-:Y:S04]  /*59e40*/  STL [R1+0x1f44], R9 ;  /* 0x001f440901007387 */ /* 0x000fe80000100800 */
[----:B------:R-:W-:Y:S04]  /*59e50*/  STL [R1+0x1f3c], R10 ;  /* 0x001f3c0a01007387 */ /* 0x000fe80000100800 */
[----:B------:R-:W-:Y:S04]  /*59e60*/  STL [R1+0x1f2c], R11 ;  /* 0x001f2c0b01007387 */ /* 0x000fe80000100800 */
[----:B----4-:R0:W-:Y:S04]  /*59e70*/  STL [R1+0x1f58], R12 ;  /* 0x001f580c01007387 */ /* 0x0101e80000100800 */
[----:B------:R1:W-:Y:S04]  /*59e80*/  STL [R1+0x1f50], R13 ;  /* 0x001f500d01007387 */ /* 0x0003e80000100800 */
[----:B------:R4:W-:Y:S04]  /*59e90*/  STL [R1+0x1f48], R14 ;  /* 0x001f480e01007387 */ /* 0x0009e80000100800 */
[----:B------:R4:W-:Y:S04]  /*59ea0*/  STL [R1+0x1f34], R15 ;  /* 0x001f340f01007387 */ /* 0x0009e80000100800 */
[----:B0-----:R-:W3:Y:S04]  /*59eb0*/  LDL.LU R12, [R1+0xd0] ;  /* 0x0000d000010c7983 */ /* 0x001ee80000300800 */
[----:B-1----:R-:W3:Y:S01]  /*59ec0*/  LDL.LU R13, [R1+0xd4] ;  /* 0x0000d400010d7983 */ /* 0x002ee20000300800 */
[----:B--2---:R-:W-:-:S03]  /*59ed0*/  IMAD.MOV.U32 R19, RZ, RZ, R26 ;  /* 0x000000ffff137224 */ /* 0x004fc600078e001a */
[----:B----4-:R-:W2:Y:S01]  /*59ee0*/  LDL.LU R14, [R1+0xd8] ;  /* 0x0000d800010e7983 */ /* 0x010ea20000300800 */
[----:B------:R-:W-:-:S03]  /*59ef0*/  IMAD.MOV.U32 R10, RZ, RZ, R24 ;  /* 0x000000ffff0a7224 */ /* 0x000fc600078e0018 */
[----:B------:R-:W2:Y:S04]  /*59f00*/  LDL.LU R15, [R1+0xdc] ;  /* 0x0000dc00010f7983 */ /* 0x000ea80000300800 */
[----:B------:R-:W-:Y:S04]  /*59f10*/  STL [R1+0x4], R25 ;  /* 0x0000041901007387 */ /* 0x000fe80000100800 */
[----:B------:R0:W-:Y:S04]  /*59f20*/  STL [R1+0xc], R27 ;  /* 0x00000c1b01007387 */ /* 0x0001e80000100800 */
[----:B------:R-:W-:Y:S06]  /*59f30*/  BAR.SYNC.DEFER_BLOCKING 0x0 ;  /* 0x0000000000007b1d */ /* 0x000fec0000010000 */
[----:B0-----:R-:W4:Y:S04]  /*59f40*/  LDL.LU.64 R26, [R1+0x2028] ;  /* 0x00202800011a7983 */ /* 0x001f280000300a00 */
[----:B------:R-:W4:Y:S04]  /*59f50*/  LDL.LU.64 R24, [R1+0x2020] ;  /* 0x0020200001187983 */ /* 0x000f280000300a00 */
[----:B------:R-:W-:Y:S04]  /*59f60*/  STL [R1+0x1f38], R19 ;  /* 0x001f381301007387 */ /* 0x000fe80000100800 */
[----:B----4-:R0:W-:Y:S04]  /*59f70*/  STS.128 [R0], R24 ;  /* 0x0000001800007388 */ /* 0x0101e80000000c00 */
[----:B0-----:R-:W4:Y:S04]  /*59f80*/  LDL.LU.64 R26, [R1+0x2018] ;  /* 0x00201800011a7983 */ /* 0x001f280000300a00 */
[----:B------:R-:W4:Y:S04]  /*59f90*/  LDL.LU.64 R24, [R1+0x2010] ;  /* 0x0020100001187983 */ /* 0x000f280000300a00 */
[----:B----4-:R0:W-:Y:S04]  /*59fa0*/  STS.128 [R0+0x80], R24 ;  /* 0x0000801800007388 */ /* 0x0101e80000000c00 */
[----:B0-----:R-:W4:Y:S04]  /*59fb0*/  LDL.LU.64 R26, [R1+0x2008] ;  /* 0x00200800011a7983 */ /* 0x001f280000300a00 */
[----:B------:R-:W4:Y:S04]  /*59fc0*/  LDL.LU.64 R24, [R1+0x2000] ;  /* 0x0020000001187983 */ /* 0x000f280000300a00 */
[----:B----4-:R0:W-:Y:S04]  /*59fd0*/  STS.128 [R0+0x400], R24 ;  /* 0x0004001800007388 */ /* 0x0101e80000000c00 */
[----:B0-----:R-:W4:Y:S04]  /*59fe0*/  LDL.LU.64 R26, [R1+0x1ff8] ;  /* 0x001ff800011a7983 */ /* 0x001f280000300a00 */
[----:B------:R-:W4:Y:S04]  /*59ff0*/  LDL.LU.64 R24, [R1+0x1ff0] ;  /* 0x001ff00001187983 */ /* 0x000f280000300a00 */
[----:B----4-:R-:W-:Y:S04]  /*5a000*/  STS.128 [R0+0x480], R24 ;  /* 0x0004801800007388 */ /* 0x010fe80000000c00 */
[----:B------:R-:W-:Y:S06]  /*5a010*/  BAR.SYNC.DEFER_BLOCKING 0x0 ;  /* 0x0000000000007b1d */ /* 0x000fec0000010000 */
        /* <DEDUP_REMOVED lines=12> */
[----:B------:R0:W-:Y:S04]  /*5a0e0*/  STL.64 [R1+0x168], R26 ;  /* 0x0001681a01007387 */ /* 0x0001e80000100a00 */
[----:B0-----:R-:W4:Y:S04]  /*5a0f0*/  LDL.LU.64 R26, [R1+0x1fe8] ;  /* 0x001fe800011a7983 */ /* 0x001f280000300a00 */
[----:B------:R-:W4:Y:S04]  /*5a100*/  LDL.LU.64 R24, [R1+0x1fe0] ;  /* 0x001fe00001187983 */ /* 0x000f280000300a00 */
[----:B------:R-:W2:Y:S04]  /*5a110*/  LDL R19, [R1+0xbd4] ;  /* 0x000bd40001137983 */ /* 0x000ea80000100800 */
[----:B---3--:R0:W-:Y:S04]  /*5a120*/  STS.128 [R0], R20 ;  /* 0x0000001400007388 */ /* 0x0081e80000000c00 */
[----:B0-----:R-:W3:Y:S04]  /*5a130*/  LDL.LU.64 R22, [R1+0x1fd8] ;  /* 0x001fd80001167983 */ /* 0x001ee80000300a00 */
[----:B------:R-:W3:Y:S04]  /*5a140*/  LDL.LU.64 R20, [R1+0x1fd0] ;  /* 0x001fd00001147983 */ /* 0x000ee80000300a00 */
[----:B----4-:R0:W-:Y:S04]  /*5a150*/  STS.128 [R0+0x80], R24 ;  /* 0x0000801800007388 */ /* 0x0101e80000000c00 */
[----:B0-----:R-:W4:Y:S04]  /*5a160*/  LDL.LU.64 R26, [R1+0x1fc8] ;  /* 0x001fc800011a7983 */ /* 0x001f280000300a00 */
[----:B------:R-:W4:Y:S04]  /*5a170*/  LDL.LU.64 R24, [R1+0x1fc0] ;  /* 0x001fc00001187983 */ /* 0x000f280000300a00 */
[----:B---3--:R0:W-:Y:S04]  /*5a180*/  STS.128 [R0+0x400], R20 ;  /* 0x0004001400007388 */ /* 0x0081e80000000c00 */
[----:B0-----:R-:W3:Y:S04]  /*5a190*/  LDL.LU.64 R22, [R1+0x1fb8] ;  /* 0x001fb80001167983 */ /* 0x001ee80000300a00 */
[----:B------:R-:W3:Y:S04]  /*5a1a0*/  LDL.LU.64 R20, [R1+0x1fb0] ;  /* 0x001fb00001147983 */ /* 0x000ee80000300a00 */
        /* <DEDUP_REMOVED lines=13> */
[----:B---3--:R-:W-:Y:S04]  /*5a280*/  STS.128 [R0], R20 ;  /* 0x0000001400007388 */ /* 0x008fe80000000c00 */
[----:B0-----:R-:W-:Y:S04]  /*5a290*/  STL.64 [R1+0x100], R24 ;  /* 0x0001001801007387 */ /* 0x001fe80000100a00 */
[----:B------:R0:W-:Y:S04]  /*5a2a0*/  STL.64 [R1+0x108], R26 ;  /* 0x0001081a01007387 */ /* 0x0001e80000100a00 */
[----:B0-----:R-:W3:Y:S04]  /*5a2b0*/  LDL.LU.64 R26, [R1+0x1fa8] ;  /* 0x001fa800011a7983 */ /* 0x001ee80000300a00 */
[----:B------:R-:W3:Y:S04]  /*5a2c0*/  LDL.LU.64 R24, [R1+0x1fa0] ;  /* 0x001fa00001187983 */ /* 0x000ee80000300a00 */
[----:B------:R-:W4:Y:S04]  /*5a2d0*/  LDL.LU.64 R22, [R1+0x1f98] ;  /* 0x001f980001167983 */ /* 0x000f280000300a00 */
[----:B------:R-:W4:Y:S04]  /*5a2e0*/  LDL.LU.64 R20, [R1+0x1f90] ;  /* 0x001f900001147983 */ /* 0x000f280000300a00 */
[----:B----4-:R0:W-:Y:S04]  /*5a2f0*/  STS.128 [R0+0x480], R20 ;  /* 0x0004801400007388 */ /* 0x0101e80000000c00 */
[----:B0-----:R-:W4:Y:S04]  /*5a300*/  LDL.LU R20, [R1+0x180] ;  /* 0x0001800001147983 */ /* 0x001f280000300800 */
[----:B------:R-:W4:Y:S04]  /*5a310*/  LDL.LU R21, [R1+0x184] ;  /* 0x0001840001157983 */ /* 0x000f280000300800 */
[----:B------:R-:W4:Y:S04]  /*5a320*/  LDL.LU R22, [R1+0x188] ;  /* 0x0001880001167983 */ /* 0x000f280000300800 */
[----:B------:R-:W4:Y:S04]  /*5a330*/  LDL.LU R23, [R1+0x18c] ;  /* 0x00018c0001177983 */ /* 0x000f280000300800 */
[----:B--2---:R-:W-:Y:S04]  /*5a340*/  STS.128 [R0+0x80], R12 ;  /* 0x0000800c00007388 */ /* 0x004fe80000000c00 */
[----:B---3--:R-:W-:Y:S04]  /*5a350*/  STS.128 [R0+0x400], R24 ;  /* 0x0004001800007388 */ /* 0x008fe80000000c00 */
[----:B------:R-:W-:Y:S06]  /*5a360*/  BAR.SYNC.DEFER_BLOCKING 0x0 ;  /* 0x0000000000007b1d */ /* 0x000fec0000010000 */
[----:B----4-:R-:W-:Y:S04]  /*5a370*/  STL.64 [R1+0x1f78], R22 ;  /* 0x001f781601007387 */ /* 0x010fe80000100a00 */
[----:B------:R0:W-:Y:S04]  /*5a380*/  STL.64 [R1+0x1f70], R20 ;  /* 0x001f701401007387 */ /* 0x0001e80000100a00 */
[----:B0-----:R-:W2:Y:S04]  /*5a390*/  LDL.LU R20, [R1+0xa0] ;  /* 0x0000a00001147983 */ /* 0x001ea80000300800 */
[----:B------:R-:W2:Y:S04]  /*5a3a0*/  LDL.LU R21, [R1+0xa4] ;  /* 0x0000a40001157983 */ /* 0x000ea80000300800 */
[----:B------:R-:W3:Y:S04]  /*5a3b0*/  LDL.LU R22, [R1+0xa8] ;  /* 0x0000a80001167983 */ /* 0x000ee80000300800 */
[----:B------:R-:W3:Y:S04]  /*5a3c0*/  LDL.LU R23, [R1+0xac] ;  /* 0x0000ac0001177983 */ /* 0x000ee80000300800 */
[----:B---3--:R-:W-:Y:S04]  /*5a3d0*/  STL.64 [R1+0x1f88], R22 ;  /* 0x001f881601007387 */ /* 0x008fe80000100a00 */
[----:B--2---:R-:W-:Y:S04]  /*5a3e0*/  STL.64 [R1+0x1f80], R20 ;  /* 0x001f801401007387 */ /* 0x004fe80000100a00 */
[----:B------:R-:W0:Y:S04]  /*5a3f0*/  LDS.128 R20, [R5] ;  /* 0x0000000005147984 */ /* 0x000e280000000c00 */
[----:B------:R-:W2:Y:S04]  /*5a400*/  LDL.LU R24, [R1+0x190] ;  /* 0x0001900001187983 */ /* 0x000ea80000300800 */
[----:B------:R-:W2:Y:S04]  /*5a410*/  LDL.LU R25, [R1+0x194] ;  /* 0x0001940001197983 */ /* 0x000ea80000300800 */
[----:B------:R-:W2:Y:S04]  /*5a420*/  LDL.LU R26, [R1+0x198] ;  /* 0x00019800011a7983 */ /* 0x000ea80000300800 */
[----:B------:R-:W2:Y:S04]  /*5a430*/  LDL.LU R27, [R1+0x19c] ;  /* 0x00019c00011b7983 */ /* 0x000ea80000300800 */
[----:B------:R-:W3:Y:S04]  /*5a440*/  LDL.LU R8, [R1+0x30] ;  /* 0x0000300001087983 */ /* 0x000ee80000300800 */
[----:B------:R-:W4:Y:S04]  /*5a450*/  LDL R13, [R1+0xbd8] ;  /* 0x000bd800010d7983 */ /* 0x000f280000100800 */
[----:B0-----:R-:W-:Y:S04]  /*5a460*/  STL.64 [R1+0xe0], R20 ;  /* 0x0000e01401007387 */ /* 0x001fe80000100a00 */
[----:B------:R-:W-:Y:S04]  /*5a470*/  STL.64 [R1+0xe8], R22 ;  /* 0x0000e81601007387 */ /* 0x000fe80000100a00 */
[----:B------:R-:W0:Y:S04]  /*5a480*/  LDS.128 R20, [R6] ;  /* 0x0000000006147984 */ /* 0x000e280000000c00 */
[----:B------:R-:W2:Y:S04]  /*5a490*/  LDL.LU R12, [R1+0xbd0] ;  /* 0x000bd000010c7983 */ /* 0x000ea80000300800 */
        /* <DEDUP_REMOVED lines=9> */
[----:B0-----:R-:W2:Y:S04]  /*5a530*/  LDL.LU.64 R22, [R1+0x1f88] ;  /* 0x001f880001167983 */ /* 0x001ea80000300a00 */
[----:B------:R-:W2:Y:S04]  /*5a540*/  LDL.LU.64 R20, [R1+0x1f80] ;  /* 0x001f800001147983 */ /* 0x000ea80000300a00 */
[----:B--2---:R0:W-:Y:S04]  /*5a550*/  STS.128 [R0], R20 ;  /* 0x0000001400007388 */ /* 0x0041e80000000c00 */
[----:B0-----:R-:W2:Y:S04]  /*5a560*/  LDL.LU.64 R22, [R1+0x1f78] ;  /* 0x001f780001167983 */ /* 0x001ea80000300a00 */
[----:B------:R-:W2:Y:S04]  /*5a570*/  LDL.LU.64 R20, [R1+0x1f70] ;  /* 0x001f700001147983 */ /* 0x000ea80000300a00 */
[----:B------:R-:W2:Y:S04]  /*5a580*/  LDL.LU R17, [R1+0x20] ;  /* 0x0000200001117983 */ /* 0x000ea80000300800 */
[----:B------:R-:W2:Y:S04]  /*5a590*/  LDL R11, [R1+0xbdc] ;  /* 0x000bdc00010b7983 */ /* 0x000ea80000100800 */
[----:B------:R-:W3:Y:S04]  /*5a5a0*/  LDL R18, [R1+0xbe0] ;  /* 0x000be00001127983 */ /* 0x000ee80000100800 */
[----:B--2---:R-:W-:Y:S04]  /*5a5b0*/  STL.64 [R1+0x1f68], R10 ;  /* 0x001f680a01007387 */ /* 0x004fe80000100a00 */
[----:B---3--:R0:W-:Y:S04]  /*5a5c0*/  STL [R1+0x1f64], R8 ;  /* 0x001f640801007387 */ /* 0x0081e80000100800 */
[----:B0-----:R-:W2:Y:S04]  /*5a5d0*/  LDL.LU R8, [R1+0x170] ;  /* 0x0001700001087983 */ /* 0x001ea80000300800 */
[----:B------:R-:W2:Y:S04]  /*5a5e0*/  LDL.LU R9, [R1+0x174] ;  /* 0x0001740001097983 */ /* 0x000ea80000300800 */
[----:B------:R-:W2:Y:S04]  /*5a5f0*/  LDL.LU R10, [R1+0x178] ;  /* 0x00017800010a7983 */ /* 0x000ea80000300800 */
[----:B------:R-:W2:Y:S01]  /*5a600*/  LDL.LU R11, [R1+0x17c] ;  /* 0x00017c00010b7983 */ /* 0x000ea20000300800 */
[----:B------:R-:W-:-:S02]  /*5a610*/  ISETP.GE.AND P0, PT, R19, c[0x0][0x178], PT ;  /* 0x00005e0013007a0c */ /* 0x000fc40003f06270 */
[C---:B------:R-:W-:Y:S01]  /*5a620*/  ISETP.GE.AND P5, PT, R12.reuse, c[0x0][0x17c], PT ;  /* 0x00005f000c007a0c */ /* 0x040fe20003fa6270 */
[----:B------:R0:W-:Y:S01]  /*5a630*/  STS.128 [R0+0x80], R24 ;  /* 0x0000801800007388 */ /* 0x0001e20000000c00 */
[C---:B------:R-:W-:Y:S01]  /*5a640*/  ISETP.LT.AND P0, PT, R12.reuse, c[0x0][0x17c], !P0 ;  /* 0x00005f000c007a0c */ /* 0x040fe20004701270 */
[----:B0-----:R-:W-:Y:S02]  /*5a650*/  IMAD R26, R12, c[0x0][0x198], RZ ;  /* 0x000066000c1a7a24 */ /* 0x001fe400078e02ff */
[----:B------:R-:W-:Y:S01]  /*5a660*/  STS.128 [R0+0x400], R20 ;  /* 0x0004001400007388 */ /* 0x000fe20000000c00 */
[----:B------:R-:W-:-:S03]  /*5a670*/  IMAD R3, R19, c[0x0][0x194], RZ ;  /* 0x0000650013037a24 */ /* 0x000fc600078e02ff */
[----:B--2---:R0:W-:Y:S04]  /*5a680*/  STS.128 [R0+0x480], R8 ;  /* 0x0004800800007388 */ /* 0x0041e80000000c00 */
[----:B0-----:R-:W2:Y:S04]  /*5a690*/  LDL.LU.64 R10, [R1+0x1f68] ;  /* 0x001f6800010a7983 */ /* 0x001ea80000300a00 */
[----:B------:R-:W3:Y:S04]  /*5a6a0*/  LDL.LU R8, [R1+0x1f64] ;  /* 0x001f640001087983 */ /* 0x000ee80000300800 */
[----:B------:R-:W3:Y:S01]  /*5a6b0*/  LDL.LU R12, [R1+0x1df0] ;  /* 0x001df000010c7983 */ /* 0x000ee20000300800 */
[----:B------:R-:W-:-:S03]  /*5a6c0*/  IMAD.MOV.U32 R7, RZ, RZ, c[0x0][0x194] ;  /* 0x00006500ff077624 */ /* 0x000fc600078e00ff */
[----:B------:R-:W-:Y:S01]  /*5a6d0*/  BAR.SYNC.DEFER_BLOCKING 0x0 ;  /* 0x0000000000007b1d */ /* 0x000fe20000010000 */
[----:B------:R-:W-:Y:S01]  /*5a6e0*/  LEA R2, P4, R3, c[0x0][0x170], 0x1 ;  /* 0x00005c0003027a11 */ /* 0x000fe200078808ff */
[----:B------:R-:W-:-:S03]  /*5a6f0*/  IMAD R6, R7, 0x80, R3 ;  /* 0x0000008007067824 */ /* 0x000fc600078e0203 */
[----:B------:R-:W-:Y:S01]  /*5a700*/  LEA.HI.X.SX32 R3, R3, c[0x0][0x174], 0x1, P4 ;  /* 0x00005d0003037a11 */ /* 0x000fe200020f0eff */
[----:B------:R-:W3:Y:S01]  /*5a710*/  LDL.LU R14, [R1+0x1df4] ;  /* 0x001df400010e7983 */ /* 0x000ee20000300800 */
[----:B------:R-:W-:Y:S02]  /*5a720*/  LEA R4, P1, R6, c[0x0][0x170], 0x1 ;  /* 0x00005c0006047a11 */ /* 0x000fe400078208ff */
[----:B----4-:R-:W-:Y:S01]  /*5a730*/  ISETP.LT.AND P6, PT, R13, c[0x0][0x178], !P5 ;  /* 0x00005e000d007a0c */ /* 0x010fe20006fc1270 */
[----:B------:R-:W-:Y:S01]  /*5a740*/  IMAD.WIDE R20, R26, 0x2, R2 ;  /* 0x000000021a147825 */ /* 0x000fe200078e0202 */
[----:B------:R-:W-:Y:S01]  /*5a750*/  LEA.HI.X.SX32 R5, R6, c[0x0][0x174], 0x1, P1 ;  /* 0x00005d0006057a11 */ /* 0x000fe200008f0eff */
[----:B------:R-:W4:Y:S02]  /*5a760*/  LDL.LU R15, [R1+0x80] ;  /* 0x00008000010f7983 */ /* 0x000f240000300800 */
[----:B------:R-:W-:Y:S02]  /*5a770*/  IMAD R0, R7, 0x80, R6 ;  /* 0x0000008007007824 */ /* 0x000fe400078e0206 */
[----:B------:R-:W-:Y:S01]  /*5a780*/  IMAD.WIDE R22, R26, 0x2, R4 ;  /* 0x000000021a167825 */ /* 0x000fe200078e0204 */
[----:B------:R-:W-:Y:S01]  /*5a790*/  ISETP.LT.AND P4, PT, R18, c[0x0][0x178], !P5 ;  /* 0x00005e0012007a0c */ /* 0x000fe20006f81270 */
[----:B------:R-:W4:Y:S01]  /*5a7a0*/  LDL.LU R9, [R1+0x70] ;  /* 0x0000700001097983 */ /* 0x000f220000300800 */
[----:B------:R-:W-:-:S03]  /*5a7b0*/  LEA R6, P1, R0, c[0x0][0x170], 0x1 ;  /* 0x00005c0000067a11 */ /* 0x000fc600078208ff */
[----:B------:R0:W-:Y:S02]  /*5a7c0*/  @P0 STG.E.U16 [R20.64], R28 ;  /* 0x0000001c14000986 */ /* 0x0001e4000c101506 */
[----:B0-----:R-:W-:Y:S01]  /*5a7d0*/  IMAD R21, R7, 0x80, R0 ;  /* 0x0000008007157824 */ /* 0x001fe200078e0200 */
[----:B------:R-:W-:-:S04]  /*5a7e0*/  LEA.HI.X.SX32 R7, R0, c[0x0][0x174], 0x1, P1 ;  /* 0x00005d0000077a11 */ /* 0x000fc800008f0eff */
[----:B------:R-:W-:-:S04]  /*5a7f0*/  LEA R20, P0, R21, c[0x0][0x170], 0x1 ;  /* 0x00005c0015147a11 */ /* 0x000fc800078008ff */
[----:B------:R-:W-:Y:S01]  /*5a800*/  LEA.HI.X.SX32 R21, R21, c[0x0][0x174], 0x1, P0 ;  /* 0x00005d0015157a11 */ /* 0x000fe200000f0eff */
[----:B------:R-:W-:Y:S01]  /*5a810*/  IMAD.WIDE R24, R26, 0x2, R6 ;  /* 0x000000021a187825 */ /* 0x000fe200078e0206 */
[----:B--2---:R-:W-:Y:S01]  /*5a820*/  ISETP.LT.AND P5, PT, R11, c[0x0][0x178], !P5 ;  /* 0x00005e000b007a0c */ /* 0x004fe20006fa1270 */
[----:B---3--:R0:W-:Y:S01]  /*5a830*/  @P6 STG.E.U16 [R22.64], R8 ;  /* 0x0000000816006986 */ /* 0x0081e2000c101506 */
[----:B------:R-:W-:Y:S02]  /*5a840*/  ISETP.LT.AND P6, PT, R19, c[0x0][0x178], !P3 ;  /* 0x00005e0013007a0c */ /* 0x000fe40005fc1270 */
[----:B------:R-:W-:Y:S02]  /*5a850*/  PRMT R0, R8, 0x7632, R0 ;  /* 0x0000763208007816 */ /* 0x000fe40000000000 */
[----:B------:R-:W-:Y:S02]  /*5a860*/  ISETP.GE.AND P1, PT, R12, c[0x0][0x17c], PT ;  /* 0x00005f000c007a0c */ /* 0x000fe40003f26270 */
[----:B------:R-:W2:Y:S01]  /*5a870*/  LDL.LU R12, [R1+0x40] ;  /* 0x00004000010c7983 */ /* 0x000ea20000300800 */
[----:B0-----:R-:W-:-:S03]  /*5a880*/  IADD3 R22, R26, c[0x0][0x198], RZ ;  /* 0x000066001a167a10 */ /* 0x001fc60007ffe0ff */
[----:B------:R-:W3:Y:S01]  /*5a890*/  LDL.LU R8, [R1+0x1f60] ;  /* 0x001f600001087983 */ /* 0x000ee20000300800 */
[----:B------:R-:W-:Y:S01]  /*5a8a0*/  IMAD.WIDE R26, R26, 0x2, R20 ;  /* 0x000000021a1a7825 */ /* 0x000fe200078e0214 */
[----:B------:R-:W-:-:S03]  /*5a8b0*/  PRMT R23, R28, 0x7632, R23 ;  /* 0x000076321c177816 */ /* 0x000fc60000000017 */
[----:B------:R-:W-:Y:S01]  /*5a8c0*/  IMAD.WIDE R28, R22, 0x2, R2 ;  /* 0x00000002161c7825 */ /* 0x000fe200078e0202 */
[----:B------:R-:W-:Y:S04]  /*5a8d0*/  @P4 STG.E.U16 [R24.64], R17 ;  /* 0x0000001118004986 */ /* 0x000fe8000c101506 */
[----:B------:R0:W-:Y:S04]  /*5a8e0*/  @P5 STG.E.U16 [R26.64], R16 ;  /* 0x000000101a005986 */ /* 0x0001e8000c101506 */
[----:B------:R1:W-:Y:S01]  /*5a8f0*/  @P6 STG.E.U16 [R28.64], R23 ;  /* 0x000000171c006986 */ /* 0x0003e2000c101506 */
[----:B0-----:R-:W-:-:S03]  /*5a900*/  PRMT R16, R17, 0x7632, R16 ;  /* 0x0000763211107816 */ /* 0x001fc60000000010 */
[----:B------:R-:W3:Y:S04]  /*5a910*/  LDL.LU R17, [R1+0x1f5c] ;  /* 0x001f5c0001117983 */ /* 0x000ee80000300800 */
[----:B-1----:R-:W3:Y:S01]  /*5a920*/  LDL.LU R29, [R1+0x1df8] ;  /* 0x001df800011d7983 */ /* 0x002ee20000300800 */
[----:B------:R-:W-:Y:S02]  /*5a930*/  ISETP.LT.AND P0, PT, R13, c[0x0][0x178], !P3 ;  /* 0x00005e000d007a0c */ /* 0x000fe40005f01270 */
[----:B------:R-:W-:Y:S01]  /*5a940*/  ISETP.LT.AND P4, PT, R18, c[0x0][0x178], !P3 ;  /* 0x00005e0012007a0c */ /* 0x000fe20005f81270 */
[C---:B------:R-:W-:Y:S01]  /*5a950*/  IMAD.WIDE R26, R22.reuse, 0x2, R4 ;  /* 0x00000002161a7825 */ /* 0x040fe200078e0204 */
[----:B------:R-:W-:Y:S02]  /*5a960*/  ISETP.LT.AND P3, PT, R11, c[0x0][0x178], !P3 ;  /* 0x00005e000b007a0c */ /* 0x000fe40005f61270 */
[----:B------:R-:W-:Y:S01]  /*5a970*/  ISETP.LT.AND P5, PT, R19, c[0x0][0x178], !P2 ;  /* 0x00005e0013007a0c */ /* 0x000fe200057a1270 */
[----:B------:R-:W-:Y:S01]  /*5a980*/  IMAD.WIDE R24, R22, 0x2, R6 ;  /* 0x0000000216187825 */ /* 0x000fe200078e0206 */
[----:B------:R-:W-:-:S05]  /*5a990*/  ISETP.LT.AND P6, PT, R13, c[0x0][0x178], !P2 ;  /* 0x00005e000d007a0c */ /* 0x000fca00057c1270 */
[----:B------:R0:W-:Y:S04]  /*5a9a0*/  @P0 STG.E.U16 [R26.64], R0 ;  /* 0x000000001a000986 */ /* 0x0001e8000c101506 */
[----:B------:R1:W-:Y:S01]  /*5a9b0*/  @P4 STG.E.U16 [R24.64], R16 ;  /* 0x0000001018004986 */ /* 0x0003e2000c101506 */
[----:B------:R-:W-:Y:S02]  /*5a9c0*/  ISETP.LT.AND P4, PT, R18, c[0x0][0x178], !P2 ;  /* 0x00005e0012007a0c */ /* 0x000fe40005781270 */
[----:B------:R-:W-:Y:S02]  /*5a9d0*/  ISETP.LT.AND P2, PT, R11, c[0x0][0x178], !P2 ;  /* 0x00005e000b007a0c */ /* 0x000fe40005741270 */
[C---:B0-----:R-:W-:Y:S01]  /*5a9e0*/  IADD3 R0, R22.reuse, c[0x0][0x198], RZ ;  /* 0x0000660016007a10 */ /* 0x041fe20007ffe0ff */
[----:B------:R-:W-:Y:S01]  /*5a9f0*/  IMAD.WIDE R22, R22, 0x2, R20 ;  /* 0x0000000216167825 */ /* 0x000fe200078e0214 */
[----:B-1----:R-:W-:-:S03]  /*5aa00*/  PRMT R16, R16, 0x7632, R16 ;  /* 0x0000763210107816 */ /* 0x002fc60000000010 */
[----:B------:R-:W-:-:S04]  /*5aa10*/  IMAD.WIDE R24, R0, 0x2, R2 ;  /* 0x0000000200187825 */ /* 0x000fc800078e0202 */
[----:B------:R-:W-:Y:S01]  /*5aa20*/  IMAD.WIDE R26, R0, 0x2, R4 ;  /* 0x00000002001a7825 */ /* 0x000fe200078e0204 */
[----:B------:R0:W-:Y:S01]  /*5aa30*/  @P3 STG.E.U16 [R22.64], R16 ;  /* 0x0000001016003986 */ /* 0x0001e2000c101506 */
[----:B------:R-:W-:-:S03]  /*5aa40*/  ISETP.LT.AND P3, PT, R13, c[0x0][0x178], !P1 ;  /* 0x00005e000d007a0c */ /* 0x000fc60004f61270 */
[----:B----4-:R-:W-:Y:S01]  /*5aa50*/  @P5 STG.E.U16 [R24.64], R15 ;  /* 0x0000000f18005986 */ /* 0x010fe2000c101506 */
[----:B------:R-:W-:-:S03]  /*5aa60*/  ISETP.LT.AND P5, PT, R19, c[0x0][0x178], !P1 ;  /* 0x00005e0013007a0c */ /* 0x000fc60004fa1270 */
[----:B------:R1:W-:Y:S01]  /*5aa70*/  @P6 STG.E.U16 [R26.64], R9 ;  /* 0x000000091a006986 */ /* 0x0003e2000c101506 */
[C---:B0-----:R-:W-:Y:S01]  /*5aa80*/  IMAD.WIDE R22, R0.reuse, 0x2, R6 ;  /* 0x0000000200167825 */ /* 0x041fe200078e0206 */
[----:B------:R-:W-:-:S03]  /*5aa90*/  IADD3 R16, R0, c[0x0][0x198], RZ ;  /* 0x0000660000107a10 */ /* 0x000fc60007ffe0ff */
[----:B-1----:R-:W-:Y:S01]  /*5aaa0*/  IMAD.WIDE R26, R0, 0x2, R20 ;  /* 0x00000002001a7825 */ /* 0x002fe200078e0214 */
[----:B------:R-:W-:Y:S02]  /*5aab0*/  PRMT R28, R15, 0x7632, R28 ;  /* 0x000076320f1c7816 */ /* 0x000fe4000000001c */
[----:B------:R-:W-:Y:S01]  /*5aac0*/  PRMT R0, R9, 0x7632, R0 ;  /* 0x0000763209007816 */ /* 0x000fe20000000000 */
[----:B------:R-:W-:Y:S01]  /*5aad0*/  IMAD.WIDE R24, R16, 0x2, R2 ;  /* 0x0000000210187825 */ /* 0x000fe200078e0202 */
[----:B------:R-:W-:Y:S02]  /*5aae0*/  ISETP.GE.AND P0, PT, R14, c[0x0][0x17c], PT ;  /* 0x00005f000e007a0c */ /* 0x000fe40003f06270 */
[----:B------:R-:W4:Y:S04]  /*5aaf0*/  LDL.LU R14, [R1+0x1c0] ;  /* 0x0001c000010e7983 */ /* 0x000f280000300800 */
[----:B--2---:R0:W-:Y:S04]  /*5ab00*/  @P4 STG.E.U16 [R22.64], R12 ;  /* 0x0000000c16004986 */ /* 0x0041e8000c101506 */
[----:B---3--:R1:W-:Y:S01]  /*5ab10*/  @P2 STG.E.U16 [R26.64], R8 ;  /* 0x000000081a002986 */ /* 0x0083e2000c101506 */
[----:B------:R-:W-:-:S02]  /*5ab20*/  ISETP.LT.AND P2, PT, R18, c[0x0][0x178], !P1 ;  /* 0x00005e0012007a0c */ /* 0x000fc40004f41270 */
[----:B------:R-:W-:Y:S01]  /*5ab30*/  ISETP.LT.AND P1, PT, R11, c[0x0][0x178], !P1 ;  /* 0x00005e000b007a0c */ /* 0x000fe20004f21270 */
[----:B0-----:R-:W-:Y:S01]  /*5ab40*/  IMAD.WIDE R22, R16, 0x2, R4 ;  /* 0x0000000210167825 */ /* 0x001fe200078e0204 */
[----:B------:R0:W-:Y:S04]  /*5ab50*/  @P5 STG.E.U16 [R24.64], R28 ;  /* 0x0000001c18005986 */ /* 0x0001e8000c101506 */
[----:B------:R2:W-:Y:S01]  /*5ab60*/  @P3 STG.E.U16 [R22.64], R0 ;  /* 0x0000000016003986 */ /* 0x0005e2000c101506 */
[----:B-1----:R-:W-:Y:S01]  /*5ab70*/  PRMT R8, R8, 0x7632, R8 ;  /* 0x0000763208087816 */ /* 0x002fe20000000008 */
[----:B0-----:R-:W-:-:S04]  /*5ab80*/  IMAD.WIDE R24, R16, 0x2, R20 ;  /* 0x0000000210187825 */ /* 0x001fc800078e0214 */
[----:B--2---:R-:W-:Y:S01]  /*5ab90*/  IMAD.WIDE R22, R16, 0x2, R6 ;  /* 0x0000000210167825 */ /* 0x004fe200078e0206 */
[----:B------:R-:W-:Y:S02]  /*5aba0*/  PRMT R17, R12, 0x7632, R17 ;  /* 0x000076320c117816 */ /* 0x000fe40000000011 */
[----:B------:R-:W-:Y:S02]  /*5abb0*/  ISETP.GE.AND P6, PT, R29, c[0x0][0x17c], PT ;  /* 0x00005f001d007a0c */ /* 0x000fe40003fc6270 */
[----:B------:R-:W2:Y:S04]  /*5abc0*/  LDL.LU R29, [R1+0x1dfc] ;  /* 0x001dfc00011d7983 */ /* 0x000ea80000300800 */
[----:B------:R-:W3:Y:S04]  /*5abd0*/  LDL.LU R9, [R1+0x1e00] ;  /* 0x001e000001097983 */ /* 0x000ee80000300800 */
[----:B------:R-:W3:Y:S04]  /*5abe0*/  LDL.LU R15, [R1+0x10] ;  /* 0x00001000010f7983 */ /* 0x000ee80000300800 */
[----:B------:R-:W3:Y:S04]  /*5abf0*/  LDL.LU R12, [R1+0x1f58] ;  /* 0x001f5800010c7983 */ /* 0x000ee80000300800 */
[----:B------:R0:W-:Y:S04]  /*5ac00*/  @P2 STG.E.U16 [R22.64], R17 ;  /* 0x0000001116002986 */ /* 0x0001e8000c101506 */
[----:B------:R1:W-:Y:S04]  /*5ac10*/  @P1 STG.E.U16 [R24.64], R8 ;  /* 0x0000000818001986 */ /* 0x0003e8000c101506 */
[----:B0-----:R-:W3:Y:S04]  /*5ac20*/  LDL.LU R17, [R1+0x1f54] ;  /* 0x001f540001117983 */ /* 0x001ee80000300800 */
[----:B-1----:R-:W3:Y:S01]  /*5ac30*/  LDL.LU R25, [R1+0x90] ;  /* 0x0000900001197983 */ /* 0x002ee20000300800 */
[----:B------:R-:W-:-:S02]  /*5ac40*/  ISETP.LT.AND P4, PT, R19, c[0x0][0x178], !P0 ;  /* 0x00005e0013007a0c */ /* 0x000fc40004781270 */
[----:B------:R-:W-:Y:S02]  /*5ac50*/  ISETP.LT.AND P3, PT, R13, c[0x0][0x178], !P0 ;  /* 0x00005e000d007a0c */ /* 0x000fe40004761270 */
[----:B------:R-:W-:-:S05]  /*5ac60*/  IADD3 R0, R16, c[0x0][0x198], RZ ;  /* 0x0000660010007a10 */ /* 0x000fca0007ffe0ff */
[----:B------:R-:W-:Y:S01]  /*5ac70*/  IMAD.WIDE R26, R0, 0x2, R2 ;  /* 0x00000002001a7825 */ /* 0x000fe200078e0202 */
[----:B------:R-:W-:-:S04]  /*5ac80*/  ISETP.LT.AND P2, PT, R13, c[0x0][0x178], !P6 ;  /* 0x00005e000d007a0c */ /* 0x000fc80007741270 */
[----:B----4-:R0:W-:Y:S01]  /*5ac90*/  @P4 STG.E.U16 [R26.64], R14 ;  /* 0x0000000e1a004986 */ /* 0x0101e2000c101506 */
[----:B--2---:R-:W-:Y:S01]  /*5aca0*/  ISETP.GE.AND P5, PT, R29, c[0x0][0x17c], PT ;  /* 0x00005f001d007a0c */ /* 0x004fe20003fa6270 */
[----:B------:R-:W-:Y:S01]  /*5acb0*/  IMAD.WIDE R28, R0, 0x2, R4 ;  /* 0x00000002001c7825 */ /* 0x000fe200078e0204 */
[----:B---3--:R-:W-:-:S04]  /*5acc0*/  PRMT R17, R14, 0x7632, R17 ;  /* 0x000076320e117816 */ /* 0x008fc80000000011 */
[----:B------:R1:W-:Y:S01]  /*5acd0*/  @P3 STG.E.U16 [R28.64], R25 ;  /* 0x000000191c003986 */ /* 0x0003e2000c101506 */
[----:B------:R-:W-:-:S03]  /*5ace0*/  ISETP.GE.AND P3, PT, R9, c[0x0][0x17c], PT ;  /* 0x00005f0009007a0c */ /* 0x000fc60003f66270 */
[----:B------:R-:W2:Y:S04]  /*5acf0*/  LDL.LU R9, [R1+0x1d0] ;  /* 0x0001d00001097983 */ /* 0x000ea80000300800 */
[----:B------:R-:W3:Y:S04]  /*5ad00*/  LDL.LU R13, [R1+0x1b0] ;  /* 0x0001b000010d7983 */ /* 0x000ee80000300800 */
[----:B0-----:R-:W4:Y:S01]  /*5ad10*/  LDL.LU R14, [R1+0x1e04] ;  /* 0x001e0400010e7983 */ /* 0x001f220000300800 */
[----:B------:R-:W-:Y:S02]  /*5ad20*/  ISETP.LT.AND P4, PT, R18, c[0x0][0x178], !P0 ;  /* 0x00005e0012007a0c */ /* 0x000fe40004781270 */
[----:B------:R-:W-:-:S02]  /*5ad30*/  ISETP.LT.AND P0, PT, R11, c[0x0][0x178], !P0 ;  /* 0x00005e000b007a0c */ /* 0x000fc40004701270 */
[----:B------:R-:W-:Y:S02]  /*5ad40*/  ISETP.LT.AND P1, PT, R19, c[0x0][0x178], !P6 ;  /* 0x00005e0013007a0c */ /* 0x000fe40007721270 */
[C---:B------:R-:W-:Y:S01]  /*5ad50*/  IADD3 R8, R0.reuse, c[0x0][0x198], RZ ;  /* 0x0000660000087a10 */ /* 0x040fe20007ffe0ff */
[----:B------:R-:W-:Y:S01]  /*5ad60*/  IMAD.WIDE R22, R0, 0x2, R6 ;  /* 0x0000000200167825 */ /* 0x000fe200078e0206 */
[----:B------:R-:W-:-:S03]  /*5ad70*/  PRMT R16, R25, 0x7632, R16 ;  /* 0x0000763219107816 */ /* 0x000fc60000000010 */
[----:B-1----:R-:W-:-:S04]  /*5ad80*/  IMAD.WIDE R24, R0, 0x2, R20 ;  /* 0x0000000200187825 */ /* 0x002fc800078e0214 */
[C---:B------:R-:W-:Y:S01]  /*5ad90*/  IMAD.WIDE R26, R8.reuse, 0x2, R2 ;  /* 0x00000002081a7825 */ /* 0x040fe200078e0202 */
[----:B------:R-:W-:Y:S03]  /*5ada0*/  @P4 STG.E.U16 [R22.64], R15 ;  /* 0x0000000f16004986 */ /* 0x000fe6000c101506 */
[----:B------:R-:W-:Y:S01]  /*5adb0*/  IMAD.WIDE R28, R8, 0x2, R4 ;  /* 0x00000002081c7825 */ /* 0x000fe200078e0204 */
[----:B------:R-:W-:Y:S04]  /*5adc0*/  @P0 STG.E.U16 [R24.64], R12 ;  /* 0x0000000c18000986 */ /* 0x000fe8000c101506 */
[----:B------:R0:W-:Y:S04]  /*5add0*/  @P1 STG.E.U16 [R26.64], R17 ;  /* 0x000000111a001986 */ /* 0x0001e8000c101506 */
[----:B------:R1:W-:Y:S04]  /*5ade0*/  @P2 STG.E.U16 [R28.64], R16 ;  /* 0x000000101c002986 */ /* 0x0003e8000c101506 */
[----:B0-----:R-:W3:Y:S04]  /*5adf0*/  LDL.LU R17, [R1+0x50] ;  /* 0x0000500001117983 */ /* 0x001ee80000300800 */
[----:B-1----:R-:W3:Y:S01]  /*5ae00*/  LDL R29, [R1+0xbd8] ;  /* 0x000bd800011d7983 */ /* 0x002ee20000100800 */
[----:B------:R-:W-:-:S02]  /*5ae10*/  ISETP.LT.AND P4, PT, R18, c[0x0][0x178], !P6 ;  /* 0x00005e0012007a0c */ /* 0x000fc40007781270 */
[----:B------:R-:W-:Y:S02]  /*5ae20*/  ISETP.LT.AND P6, PT, R11, c[0x0][0x178], !P6 ;  /* 0x00005e000b007a0c */ /* 0x000fe400077c1270 */
[----:B------:R-:W-:Y:S01]  /*5ae30*/  PRMT R12, R15, 0x7632, R12 ;  /* 0x000076320f0c7816 */ /* 0x000fe2000000000c */
[----:B------:R-:W-:-:S03]  /*5ae40*/  IMAD.WIDE R22, R8, 0x2, R6 ;  /* 0x0000000208167825 */ /* 0x000fc600078e0206 */
[----:B------:R-:W-:Y:S01]  /*5ae50*/  PRMT R16, R12, 0x7632, R16 ;  /* 0x000076320c107816 */ /* 0x000fe20000000010 */
[----:B------:R-:W-:-:S04]  /*5ae60*/  IMAD.WIDE R24, R8, 0x2, R20 ;  /* 0x0000000208187825 */ /* 0x000fc800078e0214 */
[----:B------:R-:W-:Y:S04]  /*5ae70*/  @P4 STG.E.U16 [R22.64], R12 ;  /* 0x0000000c16004986 */ /* 0x000fe8000c101506 */
[----:B------:R0:W-:Y:S04]  /*5ae80*/  @P6 STG.E.U16 [R24.64], R16 ;  /* 0x0000001018006986 */ /* 0x0001e8000c101506 */
[----:B0-----:R-:W3:Y:S04]  /*5ae90*/  LDL.LU R16, [R1+0x1e08] ;  /* 0x001e080001107983 */ /* 0x001ee80000300800 */
[----:B------:R-:W3:Y:S01]  /*5aea0*/  LDL.LU R15, [R1+0x1e0c] ;  /* 0x001e0c00010f7983 */ /* 0x000ee20000300800 */
[----:B----4-:R-:W-:-:S03]  /*5aeb0*/  ISETP.GE.AND P2, PT, R14, c[0x0][0x17c], PT ;  /* 0x00005f000e007a0c */ /* 0x010fc60003f46270 */
[----:B------:R-:W4:Y:S01]  /*5aec0*/  LDL.LU R14, [R1+0x64] ;  /* 0x00006400010e7983 */ /* 0x000f220000300800 */
[----:B------:R-:W-:Y:S02]  /*5aed0*/  ISETP.LT.AND P0, PT, R19, c[0x0][0x178], !P5 ;  /* 0x00005e0013007a0c */ /* 0x000fe40006f01270 */
[----:B------:R-:W-:Y:S02]  /*5aee0*/  IADD3 R0, R8, c[0x0][0x198], RZ ;  /* 0x0000660008007a10 */ /* 0x000fe40007ffe0ff */
[----:B------:R-:W-:-:S03]  /*5aef0*/  ISETP.LT.AND P4, PT, R18, c[0x0][0x178], !P5 ;  /* 0x00005e0012007a0c */ /* 0x000fc60006f81270 */
[----:B------:R-:W-:Y:S01]  /*5af00*/  IMAD.WIDE R22, R0, 0x2, R2 ;  /* 0x0000000200167825 */ /* 0x000fe200078e0202 */
[----:B------:R-:W-:-:S03]  /*5af10*/  ISETP.LT.AND P6, PT, R19, c[0x0][0x178], !P3 ;  /* 0x00005e0013007a0c */ /* 0x000fc60005fc1270 */
[C---:B------:R-:W-:Y:S02]  /*5af20*/  IMAD.WIDE R26, R0.reuse, 0x2, R4 ;  /* 0x00000002001a7825 */ /* 0x040fe400078e0204 */
[----:B--2---:R0:W-:Y:S01]  /*5af30*/  @P0 STG.E.U16 [R22.64], R9 ;  /* 0x0000000916000986 */ /* 0x0041e2000c101506 */
[C---:B------:R-:W-:Y:S01]  /*5af40*/  IADD3 R8, R0.reuse, c[0x0][0x198], RZ ;  /* 0x0000660000087a10 */ /* 0x040fe20007ffe0ff */
[----:B------:R-:W-:Y:S01]  /*5af50*/  IMAD.WIDE R24, R0, 0x2, R20 ;  /* 0x0000000200187825 */ /* 0x000fe200078e0214 */
[----:B------:R-:W-:-:S03]  /*5af60*/  PRMT R12, R9, 0x7632, R12 ;  /* 0x00007632090c7816 */ /* 0x000fc6000000000c */
[----:B0-----:R-:W-:Y:S01]  /*5af70*/  IMAD.WIDE R22, R0, 0x2, R6 ;  /* 0x0000000200167825 */ /* 0x001fe200078e0206 */
[----:B---3--:R-:W-:Y:S01]  /*5af80*/  ISETP.LT.AND P1, PT, R29, c[0x0][0x178], !P5 ;  /* 0x00005e001d007a0c */ /* 0x008fe20006f21270 */
[----:B------:R-:W2:Y:S01]  /*5af90*/  LDL.LU R9, [R1+0x34] ;  /* 0x0000340001097983 */ /* 0x000ea20000300800 */
[----:B------:R-:W-:Y:S02]  /*5afa0*/  ISETP.LT.AND P5, PT, R11, c[0x0][0x178], !P5 ;  /* 0x00005e000b007a0c */ /* 0x000fe40006fa1270 */
[----:B------:R-:W-:Y:S02]  /*5afb0*/  ISETP.LT.AND P0, PT, R29, c[0x0][0x178], !P3 ;  /* 0x00005e001d007a0c */ /* 0x000fe40005f01270 */
[----:B------:R-:W-:-:S07]  /*5afc0*/  PRMT R0, R13, 0x7632, R0 ;  /* 0x000076320d007816 */ /* 0x000fce0000000000 */
[----:B------:R0:W-:Y:S04]  /*5afd0*/  @P1 STG.E.U16 [R26.64], R13 ;  /* 0x0000000d1a001986 */ /* 0x0001e8000c101506 */
[----:B------:R1:W-:Y:S01]  /*5afe0*/  @P4 STG.E.U16 [R22.64], R17 ;  /* 0x0000001116004986 */ /* 0x0003e2000c101506 */
[----:B------:R-:W-:-:S03]  /*5aff0*/  ISETP.LT.AND P4, PT, R18, c[0x0][0x178], !P3 ;  /* 0x00005e0012007a0c */ /* 0x000fc60005f81270 */
[----:B------:R3:W-:Y:S01]  /*5b000*/  @P5 STG.E.U16 [R24.64], R10 ;  /* 0x0000000a18005986 */ /* 0x0007e2000c101506 */
[C---:B0-----:R-:W-:Y:S01]  /*5b010*/  IMAD.WIDE R26, R8.reuse, 0x2, R2 ;  /* 0x00000002081a7825 */ /* 0x041fe200078e0202 */
[----:B------:R-:W-:Y:S02]  /*5b020*/  ISETP.LT.AND P3, PT, R11, c[0x0][0x178], !P3 ;  /* 0x00005e000b007a0c */ /* 0x000fe40005f61270 */
[----:B------:R-:W-:Y:S01]  /*5b030*/  ISETP.LT.AND P5, PT, R19, c[0x0][0x178], !P2 ;  /* 0x00005e0013007a0c */ /* 0x000fe200057a1270 */
[C---:B-1----:R-:W-:Y:S01]  /*5b040*/  IMAD.WIDE R22, R8.reuse, 0x2, R6 ;  /* 0x0000000208167825 */ /* 0x042fe200078e0206 */
[----:B------:R0:W-:Y:S03]  /*5b050*/  @P6 STG.E.U16 [R26.64], R12 ;  /* 0x0000000c1a006986 */ /* 0x0001e6000c101506 */
[----:B---3--:R-:W-:-:S05]  /*5b060*/  IMAD.WIDE R24, R8, 0x2, R4 ;  /* 0x0000000208187825 */ /* 0x008fca00078e0204 */
[----:B------:R1:W-:Y:S01]  /*5b070*/  @P0 STG.E.U16 [R24.64], R0 ;  /* 0x0000000018000986 */ /* 0x0003e2000c101506 */
[----:B0-----:R-:W-:Y:S02]  /*5b080*/  PRMT R12, R17, 0x7632, R12 ;  /* 0x00007632110c7816 */ /* 0x001fe4000000000c */
[----:B------:R-:W-:Y:S02]  /*5b090*/  ISETP.GE.AND P1, PT, R16, c[0x0][0x17c], PT ;  /* 0x00005f0010007a0c */ /* 0x000fe40003f26270 */
[----:B------:R-:W3:Y:S01]  /*5b0a0*/  LDL.LU R16, [R1+0x24] ;  /* 0x0000240001107983 */ /* 0x000ee20000300800 */
[----:B-1----:R-:W-:-:S03]  /*5b0b0*/  IADD3 R0, R8, c[0x0][0x198], RZ ;  /* 0x0000660008007a10 */ /* 0x002fc60007ffe0ff */
[----:B------:R0:W-:Y:S02]  /*5b0c0*/  @P4 STG.E.U16 [R22.64], R12 ;  /* 0x0000000c16004986 */ /* 0x0001e4000c101506 */
[----:B------:R-:W-:Y:S02]  /*5b0d0*/  IMAD.WIDE R24, R0, 0x2, R2 ;  /* 0x0000000200187825 */ /* 0x000fe400078e0202 */
[----:B------:R-:W3:Y:S01]  /*5b0e0*/  LDL.LU R13, [R1+0x1f50] ;  /* 0x001f5000010d7983 */ /* 0x000ee20000300800 */
[----:B------:R-:W-:-:S03]  /*5b0f0*/  ISETP.GE.AND P0, PT, R15, c[0x0][0x17c], PT ;  /* 0x00005f000f007a0c */ /* 0x000fc60003f06270 */
[----:B------:R-:W3:Y:S01]  /*5b100*/  LDL.LU R17, [R1+0x1f4c] ;  /* 0x001f4c0001117983 */ /* 0x000ee20000300800 */
[----:B0-----:R-:W-:Y:S01]  /*5b110*/  PRMT R12, R10, 0x7632, R12 ;  /* 0x000076320a0c7816 */ /* 0x001fe2000000000c */
[----:B------:R-:W-:Y:S02]  /*5b120*/  IMAD.WIDE R22, R8, 0x2, R20 ;  /* 0x0000000208167825 */ /* 0x000fe400078e0214 */
[----:B------:R-:W3:Y:S04]  /*5b130*/  LDL.LU R10, [R1+0x84] ;  /* 0x00008400010a7983 */ /* 0x000ee80000300800 */
[----:B------:R-:W-:Y:S04]  /*5b140*/  @P3 STG.E.U16 [R22.64], R12 ;  /* 0x0000000c16003986 */ /* 0x000fe8000c101506 */
[----:B------:R-:W3:Y:S04]  /*5b150*/  LDL.LU R15, [R1+0x74] ;  /* 0x00007400010f7983 */ /* 0x000ee80000300800 */
[----:B----4-:R0:W-:Y:S04]  /*5b160*/  @P5 STG.E.U16 [R24.64], R14 ;  /* 0x0000000e18005986 */ /* 0x0101e8000c101506 */
[----:B0-----:R-:W4:Y:S01]  /*5b170*/  LDL.LU R25, [R1+0x1e10] ;  /* 0x001e100001197983 */ /* 0x001f220000300800 */
[----:B------:R-:W-:-:S02]  /*5b180*/  ISETP.LT.AND P6, PT, R29, c[0x0][0x178], !P2 ;  /* 0x00005e001d007a0c */ /* 0x000fc400057c1270 */
[----:B------:R-:W-:Y:S02]  /*5b190*/  ISETP.LT.AND P4, PT, R18, c[0x0][0x178], !P2 ;  /* 0x00005e0012007a0c */ /* 0x000fe40005781270 */
[----:B------:R-:W-:Y:S01]  /*5b1a0*/  ISETP.LT.AND P2, PT, R11, c[0x0][0x178], !P2 ;  /* 0x00005e000b007a0c */ /* 0x000fe20005741270 */
[C---:B------:R-:W-:Y:S01]  /*5b1b0*/  IMAD.WIDE R26, R0.reuse, 0x2, R4 ;  /* 0x00000002001a7825 */ /* 0x040fe200078e0204 */
[----:B------:R-:W-:Y:S02]  /*5b1c0*/  ISETP.LT.AND P5, PT, R19, c[0x0][0x178], !P1 ;  /* 0x00005e0013007a0c */ /* 0x000fe40004fa1270 */
[----:B------:R-:W-:Y:S01]  /*5b1d0*/  ISETP.LT.AND P3, PT, R29, c[0x0][0x178], !P1 ;  /* 0x00005e001d007a0c */ /* 0x000fe20004f61270 */
[C---:B------:R-:W-:Y:S01]  /*5b1e0*/  IMAD.WIDE R22, R0.reuse, 0x2, R6 ;  /* 0x0000000200167825 */ /* 0x040fe200078e0206 */
[----:B------:R-:W-:Y:S02]  /*5b1f0*/  IADD3 R8, R0, c[0x0][0x198], RZ ;  /* 0x0000660000087a10 */ /* 0x000fe40007ffe0ff */
[----:B------:R-:W-:-:S02]  /*5b200*/  PRMT R12, R14, 0x7632, R12 ;  /* 0x000076320e0c7816 */ /* 0x000fc4000000000c */
[----:B------:R-:W4:Y:S04]  /*5b210*/  LDL.LU R14, [R1+0x1f48] ;  /* 0x001f4800010e7983 */ /* 0x000f280000300800 */
[----:B--2---:R0:W-:Y:S02]  /*5b220*/  @P6 STG.E.U16 [R26.64], R9 ;  /* 0x000000091a006986 */ /* 0x0041e4000c101506 */
[----:B0-----:R-:W-:Y:S01]  /*5b230*/  IMAD.WIDE R26, R0, 0x2, R20 ;  /* 0x00000002001a7825 */ /* 0x001fe200078e0214 */
[----:B------:R-:W-:Y:S01]  /*5b240*/  PRMT R0, R9, 0x7632, R0 ;  /* 0x0000763209007816 */ /* 0x000fe20000000000 */
[----:B---3--:R0:W-:Y:S01]  /*5b250*/  @P4 STG.E.U16 [R22.64], R16 ;  /* 0x0000001016004986 */ /* 0x0081e2000c101506 */
[----:B------:R-:W-:Y:S01]  /*5b260*/  PRMT R28, R16, 0x7632, R28 ;  /* 0x00007632101c7816 */ /* 0x000fe2000000001c */
[----:B0-----:R-:W-:-:S02]  /*5b270*/  IMAD.WIDE R22, R8, 0x2, R4 ;  /* 0x0000000208167825 */ /* 0x001fc400078e0204 */
[----:B------:R0:W-:Y:S04]  /*5b280*/  @P2 STG.E.U16 [R26.64], R17 ;  /* 0x000000111a002986 */ /* 0x0001e8000c101506 */
[----:B0-----:R-:W2:Y:S04]  /*5b290*/  LDL.LU R27, [R1+0x1e14] ;  /* 0x001e1400011b7983 */ /* 0x001ea80000300800 */
[----:B------:R-:W3:Y:S01]  /*5b2a0*/  LDL.LU R9, [R1+0x1f44] ;  /* 0x001f440001097983 */ /* 0x000ee20000300800 */
[----:B----4-:R-:W-:Y:S01]  /*5b2b0*/  ISETP.GE.AND P6, PT, R25, c[0x0][0x17c], PT ;  /* 0x00005f0019007a0c */ /* 0x010fe20003fc6270 */
[----:B------:R-:W-:-:S05]  /*5b2c0*/  IMAD.WIDE R24, R8, 0x2, R2 ;  /* 0x0000000208187825 */ /* 0x000fca00078e0202 */
[----:B------:R0:W-:Y:S04]  /*5b2d0*/  @P5 STG.E.U16 [R24.64], R12 ;  /* 0x0000000c18005986 */ /* 0x0001e8000c101506 */
[----:B------:R1:W-:Y:S01]  /*5b2e0*/  @P3 STG.E.U16 [R22.64], R0 ;  /* 0x0000000016003986 */ /* 0x0003e2000c101506 */
[----:B0-----:R-:W-:Y:S01]  /*5b2f0*/  PRMT R12, R17, 0x7632, R12 ;  /* 0x00007632110c7816 */ /* 0x001fe2000000000c */
[C---:B------:R-:W-:Y:S01]  /*5b300*/  IMAD.WIDE R16, R8.reuse, 0x2, R6 ;  /* 0x0000000208107825 */ /* 0x040fe200078e0206 */
[----:B-1----:R-:W-:-:S03]  /*5b310*/  IADD3 R0, R8, c[0x0][0x198], RZ ;  /* 0x0000660008007a10 */ /* 0x002fc60007ffe0ff */
[----:B------:R-:W-:Y:S02]  /*5b320*/  IMAD.WIDE R22, R8, 0x2, R20 ;  /* 0x0000000208167825 */ /* 0x000fe400078e0214 */
[----:B------:R-:W4:Y:S01]  /*5b330*/  LDL.LU R8, [R1+0x1e18] ;  /* 0x001e180001087983 */ /* 0x000f220000300800 */
[----:B------:R-:W-:Y:S02]  /*5b340*/  ISETP.LT.AND P2, PT, R18, c[0x0][0x178], !P1 ;  /* 0x00005e0012007a0c */ /* 0x000fe40004f41270 */
[----:B------:R-:W-:Y:S02]  /*5b350*/  ISETP.LT.AND P1, PT, R11, c[0x0][0x178], !P1 ;  /* 0x00005e000b007a0c */ /* 0x000fe40004f21270 */
[----:B------:R-:W-:Y:S02]  /*5b360*/  ISETP.LT.AND P4, PT, R19, c[0x0][0x178], !P0 ;  /* 0x00005e0013007a0c */ /* 0x000fe40004781270 */
[----:B------:R-:W-:Y:S01]  /*5b370*/  ISETP.LT.AND P3, PT, R29, c[0x0][0x178], !P0 ;  /* 0x00005e001d007a0c */ /* 0x000fe20004761270 */
[----:B------:R-:W-:-:S06]  /*5b380*/  IMAD.WIDE R24, R0, 0x2, R2 ;  /* 0x0000000200187825 */ /* 0x000fcc00078e0202 */
[----:B------:R0:W-:Y:S04]  /*5b390*/  @P2 STG.E.U16 [R16.64], R28 ;  /* 0x0000001c10002986 */ /* 0x0001e8000c101506 */
[----:B------:R1:W-:Y:S04]  /*5b3a0*/  @P1 STG.E.U16 [R22.64], R12 ;  /* 0x0000000c16001986 */ /* 0x0003e8000c101506 */
[----:B------:R1:W-:Y:S01]  /*5b3b0*/  @P4 STG.E.U16 [R24.64], R10 ;  /* 0x0000000a18004986 */ /* 0x0003e2000c101506 */
[----:B0-----:R-:W-:Y:S01]  /*5b3c0*/  PRMT R28, R10, 0x7632, R28 ;  /* 0x000076320a1c7816 */ /* 0x001fe2000000001c */
[----:B------:R-:W-:Y:S01]  /*5b3d0*/  IMAD.WIDE R16, R0, 0x2, R6 ;  /* 0x0000000200107825 */ /* 0x000fe200078e0206 */
[----:B-1----:R-:W-:-:S03]  /*5b3e0*/  PRMT R12, R15, 0x7632, R12 ;  /* 0x000076320f0c7816 */ /* 0x002fc6000000000c */
[C---:B------:R-:W-:Y:S01]  /*5b3f0*/  IMAD.WIDE R22, R0.reuse, 0x2, R20 ;  /* 0x0000000200167825 */ /* 0x040fe200078e0214 */
[----:B------:R-:W3:Y:S01]  /*5b400*/  LDL.LU R10, [R1+0x1c4] ;  /* 0x0001c400010a7983 */ /* 0x000ee20000300800 */
[----:B--2---:R-:W-:Y:S02]  /*5b410*/  ISETP.GE.AND P5, PT, R27, c[0x0][0x17c], PT ;  /* 0x00005f001b007a0c */ /* 0x004fe40003fa6270 */
[----:B------:R-:W-:-:S05]  /*5b420*/  IMAD.WIDE R26, R0, 0x2, R4 ;  /* 0x00000002001a7825 */ /* 0x000fca00078e0204 */
[----:B------:R0:W-:Y:S04]  /*5b430*/  @P3 STG.E.U16 [R26.64], R15 ;  /* 0x0000000f1a003986 */ /* 0x0001e8000c101506 */
[----:B0-----:R-:W2:Y:S01]  /*5b440*/  LDL.LU R15, [R1+0x1e1c] ;  /* 0x001e1c00010f7983 */ /* 0x001ea20000300800 */
[----:B----4-:R-:W-:Y:S02]  /*5b450*/  ISETP.GE.AND P3, PT, R8, c[0x0][0x17c], PT ;  /* 0x00005f0008007a0c */ /* 0x010fe40003f66270 */
[----:B------:R-:W-:Y:S02]  /*5b460*/  IADD3 R8, R0, c[0x0][0x198], RZ ;  /* 0x0000660000087a10 */ /* 0x000fe40007ffe0ff */
[----:B------:R-:W4:Y:S01]  /*5b470*/  LDL.LU R0, [R1+0x44] ;  /* 0x0000440001007983 */ /* 0x000f220000300800 */
[----:B------:R-:W-:-:S02]  /*5b480*/  ISETP.LT.AND P4, PT, R18, c[0x0][0x178], !P0 ;  /* 0x00005e0012007a0c */ /* 0x000fc40004781270 */
[----:B------:R-:W-:Y:S02]  /*5b490*/  ISETP.LT.AND P0, PT, R11, c[0x0][0x178], !P0 ;  /* 0x00005e000b007a0c */ /* 0x000fe40004701270 */
[----:B------:R-:W-:Y:S02]  /*5b4a0*/  ISETP.LT.AND P1, PT, R19, c[0x0][0x178], !P6 ;  /* 0x00005e0013007a0c */ /* 0x000fe40007721270 */
[----:B------:R-:W-:Y:S01]  /*5b4b0*/  ISETP.LT.AND P2, PT, R29, c[0x0][0x178], !P6 ;  /* 0x00005e001d007a0c */ /* 0x000fe20007741270 */
[----:B------:R-:W-:-:S04]  /*5b4c0*/  IMAD.WIDE R24, R8, 0x2, R2 ;  /* 0x0000000208187825 */ /* 0x000fc800078e0202 */
[----:B------:R-:W-:Y:S02]  /*5b4d0*/  IMAD.WIDE R26, R8, 0x2, R4 ;  /* 0x00000002081a7825 */ /* 0x000fe400078e0204 */
[----:B----4-:R0:W-:Y:S01]  /*5b4e0*/  @P4 STG.E.U16 [R16.64], R0 ;  /* 0x0000000010004986 */ /* 0x0101e2000c101506 */
[----:B------:R-:W-:-:S03]  /*5b4f0*/  ISETP.LT.AND P4, PT, R18, c[0x0][0x178], !P6 ;  /* 0x00005e0012007a0c */ /* 0x000fc60007781270 */
[----:B---3--:R-:W-:Y:S04]  /*5b500*/  @P0 STG.E.U16 [R22.64], R9 ;  /* 0x0000000916000986 */ /* 0x008fe8000c101506 */
[----:B0-----:R-:W3:Y:S04]  /*5b510*/  LDL.LU R17, [R1+0x14] ;  /* 0x0000140001117983 */ /* 0x001ee80000300800 */
[----:B------:R-:W4:Y:S04]  /*5b520*/  LDL.LU R18, [R1+0x1f40] ;  /* 0x001f400001127983 */ /* 0x000f280000300800 */
[----:B------:R0:W-:Y:S04]  /*5b530*/  @P1 STG.E.U16 [R24.64], R28 ;  /* 0x0000001c18001986 */ /* 0x0001e8000c101506 */
[----:B------:R1:W-:Y:S04]  /*5b540*/  @P2 STG.E.U16 [R26.64], R12 ;  /* 0x0000000c1a002986 */ /* 0x0003e8000c101506 */
[----:B0-----:R-:W4:Y:S04]  /*5b550*/  LDL.LU R25, [R1+0x94] ;  /* 0x0000940001197983 */ /* 0x001f280000300800 */
[----:B-1----:R-:W4:Y:S04]  /*5b560*/  LDL R27, [R1+0xbe0] ;  /* 0x000be000011b7983 */ /* 0x002f280000100800 */
[----:B------:R-:W4:Y:S01]  /*5b570*/  LDL.LU R28, [R1+0x1e20] ;  /* 0x001e2000011c7983 */ /* 0x000f220000300800 */
[----:B------:R-:W-:-:S02]  /*5b580*/  ISETP.LT.AND P6, PT, R11, c[0x0][0x178], !P6 ;  /* 0x00005e000b007a0c */ /* 0x000fc400077c1270 */
[----:B------:R-:W-:Y:S02]  /*5b590*/  PRMT R12, R0, 0x7632, R12 ;  /* 0x00007632000c7816 */ /* 0x000fe4000000000c */
[----:B------:R-:W-:Y:S02]  /*5b5a0*/  ISETP.LT.AND P0, PT, R19, c[0x0][0x178], !P5 ;  /* 0x00005e0013007a0c */ /* 0x000fe40006f01270 */
[----:B------:R-:W-:Y:S02]  /*5b5b0*/  IADD3 R0, R8, c[0x0][0x198], RZ ;  /* 0x0000660008007a10 */ /* 0x000fe40007ffe0ff */
[----:B------:R-:W-:Y:S02]  /*5b5c0*/  PRMT R24, R9, 0x7632, R24 ;  /* 0x0000763209187816 */ /* 0x000fe40000000018 */
[----:B------:R-:W-:Y:S01]  /*5b5d0*/  ISETP.LT.AND P1, PT, R29, c[0x0][0x178], !P5 ;  /* 0x00005e001d007a0c */ /* 0x000fe20006f21270 */
[----:B------:R-:W-:Y:S01]  /*5b5e0*/  IMAD.WIDE R22, R0, 0x2, R4 ;  /* 0x0000000200167825 */ /* 0x000fe200078e0204 */
[----:B--2---:R-:W-:-:S02]  /*5b5f0*/  ISETP.GE.AND P2, PT, R15, c[0x0][0x17c], PT ;  /* 0x00005f000f007a0c */ /* 0x004fc40003f46270 */
[----:B------:R-:W2:Y:S01]  /*5b600*/  LDL.LU R15, [R1+0x1d4] ;  /* 0x0001d400010f7983 */ /* 0x000ea20000300800 */
[----:B---3--:R-:W-:Y:S02]  /*5b610*/  IMAD.MOV.U32 R26, RZ, RZ, R17 ;  /* 0x000000ffff1a7224 */ /* 0x008fe400078e0011 */
[----:B------:R-:W-:-:S04]  /*5b620*/  IMAD.WIDE R16, R8, 0x2, R6 ;  /* 0x0000000208107825 */ /* 0x000fc800078e0206 */
[----:B------:R-:W-:Y:S01]  /*5b630*/  IMAD.WIDE R8, R8, 0x2, R20 ;  /* 0x0000000208087825 */ /* 0x000fe200078e0214 */
[----:B------:R0:W-:Y:S04]  /*5b640*/  @P4 STG.E.U16 [R16.64], R12 ;  /* 0x0000000c10004986 */ /* 0x0001e8000c101506 */
[----:B------:R1:W-:Y:S01]  /*5b650*/  @P6 STG.E.U16 [R8.64], R24 ;  /* 0x0000001808006986 */ /* 0x0003e2000c101506 */
[----:B------:R-:W-:Y:S01]  /*5b660*/  ISETP.LT.AND P6, PT, R19, c[0x0][0x178], !P3 ;  /* 0x00005e0013007a0c */ /* 0x000fe20005fc1270 */
[----:B0-----:R-:W-:Y:S01]  /*5b670*/  IMAD.WIDE R16, R0, 0x2, R2 ;  /* 0x0000000200107825 */ /* 0x001fe200078e0202 */
[----:B----4-:R-:W-:Y:S02]  /*5b680*/  ISETP.LT.AND P4, PT, R27, c[0x0][0x178], !P5 ;  /* 0x00005e001b007a0c */ /* 0x010fe40006f81270 */
[----:B------:R-:W-:-:S02]  /*5b690*/  ISETP.LT.AND P5, PT, R11, c[0x0][0x178], !P5 ;  /* 0x00005e000b007a0c */ /* 0x000fc40006fa1270 */
[C---:B------:R-:W-:Y:S01]  /*5b6a0*/  IADD3 R12, R0.reuse, c[0x0][0x198], RZ ;  /* 0x00006600000c7a10 */ /* 0x040fe20007ffe0ff */
[----:B-1----:R-:W-:Y:S01]  /*5b6b0*/  IMAD.WIDE R8, R0, 0x2, R6 ;  /* 0x0000000200087825 */ /* 0x002fe200078e0206 */
[----:B------:R0:W-:Y:S01]  /*5b6c0*/  @P0 STG.E.U16 [R16.64], R10 ;  /* 0x0000000a10000986 */ /* 0x0001e2000c101506 */
[----:B------:R-:W-:-:S03]  /*5b6d0*/  PRMT R24, R10, 0x7632, R24 ;  /* 0x000076320a187816 */ /* 0x000fc60000000018 */
[----:B------:R1:W-:Y:S01]  /*5b6e0*/  @P1 STG.E.U16 [R22.64], R25 ;  /* 0x0000001916001986 */ /* 0x0003e2000c101506 */
[----:B------:R-:W-:-:S03]  /*5b6f0*/  ISETP.GE.AND P0, PT, R28, c[0x0][0x17c], PT ;  /* 0x00005f001c007a0c */ /* 0x000fc60003f06270 */
[----:B------:R3:W-:Y:S01]  /*5b700*/  @P4 STG.E.U16 [R8.64], R26 ;  /* 0x0000001a08004986 */ /* 0x0007e2000c101506 */
[----:B0-----:R-:W-:-:S03]  /*5b710*/  IMAD.WIDE R16, R0, 0x2, R20 ;  /* 0x0000000200107825 */ /* 0x001fc600078e0214 */
[----:B------:R-:W4:Y:S01]  /*5b720*/  LDL.LU R10, [R1+0x1b4] ;  /* 0x0001b400010a7983 */ /* 0x000f220000300800 */
[----:B-1----:R-:W-:-:S03]  /*5b730*/  IMAD.WIDE R22, R12, 0x2, R2 ;  /* 0x000000020c167825 */ /* 0x002fc600078e0202 */
[----:B------:R-:W4:Y:S01]  /*5b740*/  LDL.LU R28, [R1+0x1e24] ;  /* 0x001e2400011c7983 */ /* 0x000f220000300800 */
[----:B------:R-:W-:Y:S01]  /*5b750*/  PRMT R0, R25, 0x7632, R0 ;  /* 0x0000763219007816 */ /* 0x000fe20000000000 */
[----:B---3--:R-:W-:Y:S02]  /*5b760*/  IMAD.MOV.U32 R9, RZ, RZ, R26 ;  /* 0x000000ffff097224 */ /* 0x008fe400078e001a */
[----:B------:R-:W-:Y:S04]  /*5b770*/  @P5 STG.E.U16 [R16.64], R13 ;  /* 0x0000000d10005986 */ /* 0x000fe8000c101506 */
[----:B------:R-:W3:Y:S04]  /*5b780*/  LDL.LU R26, [R1+0x54] ;  /* 0x00005400011a7983 */ /* 0x000ee80000300800 */
[----:B------:R0:W-:Y:S04]  /*5b790*/  @P6 STG.E.U16 [R22.64], R24 ;  /* 0x0000001816006986 */ /* 0x0001e8000c101506 */
[----:B------:R-:W3:Y:S04]  /*5b7a0*/  LDL.LU R25, [R1+0x4] ;  /* 0x0000040001197983 */ /* 0x000ee80000300800 */
[----:B0-----:R-:W3:Y:S01]  /*5b7b0*/  LDL.LU R23, [R1+0x1e28] ;  /* 0x001e280001177983 */ /* 0x001ee20000300800 */
[----:B------:R-:W-:-:S02]  /*5b7c0*/  ISETP.LT.AND P1, PT, R29, c[0x0][0x178], !P3 ;  /* 0x00005e001d007a0c */ /* 0x000fc40005f21270 */
[----:B------:R-:W-:Y:S01]  /*5b7d0*/  ISETP.LT.AND P4, PT, R27, c[0x0][0x178], !P3 ;  /* 0x00005e001b007a0c */ /* 0x000fe20005f81270 */
[C---:B------:R-:W-:Y:S01]  /*5b7e0*/  IMAD.WIDE R16, R12.reuse, 0x2, R4 ;  /* 0x000000020c107825 */ /* 0x040fe200078e0204 */
[----:B------:R-:W-:Y:S02]  /*5b7f0*/  PRMT R13, R9, 0x7632, R13 ;  /* 0x00007632090d7816 */ /* 0x000fe4000000000d */
[----:B------:R-:W-:Y:S01]  /*5b800*/  ISETP.LT.AND P3, PT, R11, c[0x0][0x178], !P3 ;  /* 0x00005e000b007a0c */ /* 0x000fe20005f61270 */
[----:B------:R-:W-:Y:S01]  /*5b810*/  IMAD.WIDE R8, R12, 0x2, R6 ;  /* 0x000000020c087825 */ /* 0x000fe200078e0206 */
[----:B------:R-:W-:Y:S02]  /*5b820*/  ISETP.LT.AND P5, PT, R19, c[0x0][0x178], !P2 ;  /* 0x00005e0013007a0c */ /* 0x000fe400057a1270 */
[----:B------:R-:W-:-:S03]  /*5b830*/  ISETP.LT.AND P6, PT, R29, c[0x0][0x178], !P2 ;  /* 0x00005e001d007a0c */ /* 0x000fc600057c1270 */
[----:B------:R0:W-:Y:S01]  /*5b840*/  @P1 STG.E.U16 [R16.64], R0 ;  /* 0x0000000010001986 */ /* 0x0001e2000c101506 */
[----:B------:R-:W-:-:S03]  /*5b850*/  PRMT R22, R13, 0x7632, R22 ;  /* 0x000076320d167816 */ /* 0x000fc60000000016 */
[----:B------:R1:W-:Y:S01]  /*5b860*/  @P4 STG.E.U16 [R8.64], R13 ;  /* 0x0000000d08004986 */ /* 0x0003e2000c101506 */
[----:B------:R-:W-:Y:S02]  /*5b870*/  ISETP.LT.AND P4, PT, R27, c[0x0][0x178], !P2 ;  /* 0x00005e001b007a0c */ /* 0x000fe40005781270 */
[----:B------:R-:W-:Y:S02]  /*5b880*/  ISETP.LT.AND P2, PT, R11, c[0x0][0x178], !P2 ;  /* 0x00005e000b007a0c */ /* 0x000fe40005741270 */
[C---:B0-----:R-:W-:Y:S01]  /*5b890*/  IADD3 R0, R12.reuse, c[0x0][0x198], RZ ;  /* 0x000066000c007a10 */ /* 0x041fe20007ffe0ff */
[----:B-1----:R-:W-:-:S04]  /*5b8a0*/  IMAD.WIDE R8, R12, 0x2, R20 ;  /* 0x000000020c087825 */ /* 0x002fc800078e0214 */
[C---:B------:R-:W-:Y:S01]  /*5b8b0*/  IMAD.WIDE R12, R0.reuse, 0x2, R2 ;  /* 0x00000002000c7825 */ /* 0x040fe200078e0202 */
[----:B------:R0:W-:Y:S03]  /*5b8c0*/  @P3 STG.E.U16 [R8.64], R22 ;  /* 0x0000001608003986 */ /* 0x0001e6000c101506 */
[C---:B------:R-:W-:Y:S01]  /*5b8d0*/  IMAD.WIDE R16, R0.reuse, 0x2, R4 ;  /* 0x0000000200107825 */ /* 0x040fe200078e0204 */
[----:B--2---:R1:W-:Y:S01]  /*5b8e0*/  @P5 STG.E.U16 [R12.64], R15 ;  /* 0x0000000f0c005986 */ /* 0x0043e2000c101506 */
[----:B------:R-:W-:Y:S02]  /*5b8f0*/  ISETP.LT.AND P5, PT, R19, c[0x0][0x178], !P0 ;  /* 0x00005e0013007a0c */ /* 0x000fe400047a1270 */
[----:B------:R-:W-:Y:S01]  /*5b900*/  ISETP.LT.AND P3, PT, R29, c[0x0][0x178], !P0 ;  /* 0x00005e001d007a0c */ /* 0x000fe20004761270 */
[----:B0-----:R-:W-:-:S04]  /*5b910*/  IMAD.WIDE R8, R0, 0x2, R6 ;  /* 0x0000000200087825 */ /* 0x001fc800078e0206 */
[C---:B-1----:R-:W-:Y:S01]  /*5b920*/  IMAD.WIDE R12, R0.reuse, 0x2, R20 ;  /* 0x00000002000c7825 */ /* 0x042fe200078e0214 */
[----:B----4-:R0:W-:Y:S02]  /*5b930*/  @P6 STG.E.U16 [R16.64], R10 ;  /* 0x0000000a10006986 */ /* 0x0101e4000c101506 */
[----:B0-----:R-:W-:Y:S02]  /*5b940*/  IADD3 R16, R0, c[0x0][0x198], RZ ;  /* 0x0000660000107a10 */ /* 0x001fe40007ffe0ff */
[----:B---3--:R0:W-:Y:S01]  /*5b950*/  @P4 STG.E.U16 [R8.64], R26 ;  /* 0x0000001a08004986 */ /* 0x0081e2000c101506 */
[----:B------:R-:W-:-:S03]  /*5b960*/  PRMT R0, R15, 0x7632, R0 ;  /* 0x000076320f007816 */ /* 0x000fc60000000000 */
[----:B------:R1:W-:Y:S01]  /*5b970*/  @P2 STG.E.U16 [R12.64], R25 ;  /* 0x000000190c002986 */ /* 0x0003e2000c101506 */
[----:B------:R-:W-:Y:S01]  /*5b980*/  ISETP.LT.AND P2, PT, R27, c[0x0][0x178], !P0 ;  /* 0x00005e001b007a0c */ /* 0x000fe20004741270 */
[----:B0-----:R-:W-:Y:S01]  /*5b990*/  IMAD.WIDE R8, R16, 0x2, R4 ;  /* 0x0000000210087825 */ /* 0x001fe200078e0204 */
[----:B------:R-:W-:-:S03]  /*5b9a0*/  ISETP.GE.AND P6, PT, R23, c[0x0][0x17c], PT ;  /* 0x00005f0017007a0c */ /* 0x000fc60003fc6270 */
[----:B------:R-:W-:Y:S01]  /*5b9b0*/  IMAD.WIDE R22, R16, 0x2, R2 ;  /* 0x0000000210167825 */ /* 0x000fe200078e0202 */
[----:B-1----:R-:W-:-:S04]  /*5b9c0*/  PRMT R12, R10, 0x7632, R12 ;  /* 0x000076320a0c7816 */ /* 0x002fc8000000000c */
[----:B------:R0:W-:Y:S01]  /*5b9d0*/  @P5 STG.E.U16 [R22.64], R0 ;  /* 0x0000000016005986 */ /* 0x0001e2000c101506 */
[----:B------:R-:W-:-:S03]  /*5b9e0*/  ISETP.GE.AND P1, PT, R28, c[0x0][0x17c], PT ;  /* 0x00005f001c007a0c */ /* 0x000fc60003f26270 */
[----:B------:R1:W-:Y:S04]  /*5b9f0*/  @P3 STG.E.U16 [R8.64], R12 ;  /* 0x0000000c08003986 */ /* 0x0003e8000c101506 */
[----:B------:R-:W2:Y:S01]  /*5ba00*/  LDL.LU R28, [R1+0x38] ;  /* 0x00003800011c7983 */ /* 0x000ea20000300800 */
[----:B0-----:R-:W-:-:S03]  /*5ba10*/  PRMT R0, R26, 0x7632, R0 ;  /* 0x000076321a007816 */ /* 0x001fc60000000000 */
[----:B------:R-:W3:Y:S01]  /*5ba20*/  LDL.LU R24, [R1+0x1e2c] ;  /* 0x001e2c0001187983 */ /* 0x000ee20000300800 */
[----:B-1----:R-:W-:-:S03]  /*5ba30*/  IMAD.WIDE R8, R16, 0x2, R6 ;  /* 0x0000000210087825 */ /* 0x002fc600078e0206 */
[----:B------:R-:W4:Y:S04]  /*5ba40*/  LDL.LU R15, [R1+0x1e30] ;  /* 0x001e3000010f7983 */ /* 0x000f280000300800 */
[----:B------:R-:W2:Y:S04]  /*5ba50*/  LDL.LU R10, [R1+0x28] ;  /* 0x00002800010a7983 */ /* 0x000ea80000300800 */
[----:B------:R0:W-:Y:S04]  /*5ba60*/  @P2 STG.E.U16 [R8.64], R0 ;  /* 0x0000000008002986 */ /* 0x0001e8000c101506 */
[----:B0-----:R-:W2:Y:S01]  /*5ba70*/  LDL.LU R9, [R1+0x68] ;  /* 0x0000680001097983 */ /* 0x001ea20000300800 */
[----:B------:R-:W-:-:S02]  /*5ba80*/  ISETP.LT.AND P0, PT, R11, c[0x0][0x178], !P0 ;  /* 0x00005e000b007a0c */ /* 0x000fc40004701270 */
[----:B------:R-:W-:Y:S02]  /*5ba90*/  ISETP.LT.AND P5, PT, R19, c[0x0][0x178], !P1 ;  /* 0x00005e0013007a0c */ /* 0x000fe40004fa1270 */
[C---:B------:R-:W-:Y:S01]  /*5baa0*/  IADD3 R12, R16.reuse, c[0x0][0x198], RZ ;  /* 0x00006600100c7a10 */ /* 0x040fe20007ffe0ff */
[----:B------:R-:W-:Y:S01]  /*5bab0*/  IMAD.WIDE R16, R16, 0x2, R20 ;  /* 0x0000000210107825 */ /* 0x000fe200078e0214 */
[----:B------:R-:W-:Y:S02]  /*5bac0*/  ISETP.LT.AND P4, PT, R29, c[0x0][0x178], !P1 ;  /* 0x00005e001d007a0c */ /* 0x000fe40004f81270 */
[----:B------:R-:W-:Y:S01]  /*5bad0*/  PRMT R13, R25, 0x7632, R13 ;  /* 0x00007632190d7816 */ /* 0x000fe2000000000d */
[----:B------:R-:W-:-:S04]  /*5bae0*/  IMAD.WIDE R22, R12, 0x2, R2 ;  /* 0x000000020c167825 */ /* 0x000fc800078e0202 */
[----:B------:R-:W-:Y:S01]  /*5baf0*/  @P0 STG.E.U16 [R16.64], R13 ;  /* 0x0000000d10000986 */ /* 0x000fe2000c101506 */
[----:B------:R-:W-:Y:S02]  /*5bb00*/  IADD3 R0, R12, c[0x0][0x198], RZ ;  /* 0x000066000c007a10 */ /* 0x000fe40007ffe0ff */
[----:B---3--:R-:W-:Y:S01]  /*5bb10*/  ISETP.GE.AND P3, PT, R24, c[0x0][0x17c], PT ;  /* 0x00005f0018007a0c */ /* 0x008fe20003f66270 */
[----:B------:R-:W-:Y:S01]  /*5bb20*/  IMAD.WIDE R24, R12, 0x2, R4 ;  /* 0x000000020c187825 */ /* 0x000fe200078e0204 */
[----:B----4-:R-:W-:Y:S02]  /*5bb30*/  ISETP.GE.AND P0, PT, R15, c[0x0][0x17c], PT ;  /* 0x00005f000f007a0c */ /* 0x010fe40003f06270 */
[----:B------:R-:W3:Y:S04]  /*5bb40*/  LDL.LU R15, [R1+0x88] ;  /* 0x00008800010f7983 */ /* 0x000ee80000300800 */
[----:B------:R-:W4:Y:S04]  /*5bb50*/  LDL.LU R26, [R1+0x78] ;  /* 0x00007800011a7983 */ /* 0x000f280000300800 */
[----:B--2---:R-:W-:Y:S01]  /*5bb60*/  @P5 STG.E.U16 [R22.64], R9 ;  /* 0x0000000916005986 */ /* 0x004fe2000c101506 */
[----:B------:R-:W-:-:S03]  /*5bb70*/  ISETP.LT.AND P5, PT, R27, c[0x0][0x178], !P1 ;  /* 0x00005e001b007a0c */ /* 0x000fc60004fa1270 */
[----:B------:R0:W-:Y:S01]  /*5bb80*/  @P4 STG.E.U16 [R24.64], R28 ;  /* 0x0000001c18004986 */ /* 0x0001e2000c101506 */
[----:B------:R-:W-:Y:S02]  /*5bb90*/  ISETP.LT.AND P1, PT, R11, c[0x0][0x178], !P1 ;  /* 0x00005e000b007a0c */ /* 0x000fe40004f21270 */
[----:B0-----:R-:W-:Y:S01]  /*5bba0*/  PRMT R24, R9, 0x7632, R24 ;  /* 0x0000763209187816 */ /* 0x001fe20000000018 */
[----:B------:R-:W-:Y:S01]  /*5bbb0*/  IMAD.WIDE R8, R12, 0x2, R6 ;  /* 0x000000020c087825 */ /* 0x000fe200078e0206 */
[----:B------:R-:W-:Y:S02]  /*5bbc0*/  PRMT R25, R28, 0x7632, R25 ;  /* 0x000076321c197816 */ /* 0x000fe40000000019 */
[----:B------:R-:W2:Y:S04]  /*5bbd0*/  LDL.LU R28, [R1+0x48] ;  /* 0x00004800011c7983 */ /* 0x000ea80000300800 */
[----:B------:R0:W-:Y:S01]  /*5bbe0*/  @P5 STG.E.U16 [R8.64], R10 ;  /* 0x0000000a08005986 */ /* 0x0001e2000c101506 */
[----:B------:R-:W-:-:S03]  /*5bbf0*/  IMAD.WIDE R12, R12, 0x2, R20 ;  /* 0x000000020c0c7825 */ /* 0x000fc600078e0214 */
[----:B0-----:R-:W2:Y:S04]  /*5bc00*/  LDL.LU R8, [R1+0x1e34] ;  /* 0x001e340001087983 */ /* 0x001ea80000300800 */
[----:B------:R0:W-:Y:S02]  /*5bc10*/  @P1 STG.E.U16 [R12.64], R18 ;  /* 0x000000120c001986 */ /* 0x0001e4000c101506 */
[----:B0-----:R-:W-:Y:S02]  /*5bc20*/  PRMT R18, R10, 0x7632, R18 ;  /* 0x000076320a127816 */ /* 0x001fe40000000012 */
[----:B------:R-:W4:Y:S01]  /*5bc30*/  LDL.LU R10, [R1+0x1f3c] ;  /* 0x001f3c00010a7983 */ /* 0x000f220000300800 */
[----:B------:R-:W-:Y:S02]  /*5bc40*/  ISETP.LT.AND P2, PT, R19, c[0x0][0x178], !P6 ;  /* 0x00005e0013007a0c */ /* 0x000fe40007741270 */
[----:B------:R-:W-:-:S02]  /*5bc50*/  ISETP.LT.AND P4, PT, R29, c[0x0][0x178], !P6 ;  /* 0x00005e001d007a0c */ /* 0x000fc40007781270 */
[----:B------:R-:W-:Y:S01]  /*5bc60*/  ISETP.LT.AND P5, PT, R27, c[0x0][0x178], !P6 ;  /* 0x00005e001b007a0c */ /* 0x000fe200077a1270 */
[----:B------:R-:W-:Y:S01]  /*5bc70*/  IMAD.WIDE R16, R0, 0x2, R2 ;  /* 0x0000000200107825 */ /* 0x000fe200078e0202 */
[----:B------:R-:W-:-:S03]  /*5bc80*/  ISETP.LT.AND P6, PT, R11, c[0x0][0x178], !P6 ;  /* 0x00005e000b007a0c */ /* 0x000fc600077c1270 */
[----:B------:R-:W-:Y:S01]  /*5bc90*/  IMAD.WIDE R22, R0, 0x2, R4 ;  /* 0x0000000200167825 */ /* 0x000fe200078e0204 */
[----:B------:R-:W-:-:S03]  /*5bca0*/  ISETP.LT.AND P1, PT, R19, c[0x0][0x178], !P3 ;  /* 0x00005e0013007a0c */ /* 0x000fc60005f21270 */
[----:B------:R0:W-:Y:S01]  /*5bcb0*/  @P2 STG.E.U16 [R16.64], R24 ;  /* 0x0000001810002986 */ /* 0x0001e2000c101506 */
[----:B------:R-:W-:Y:S01]  /*5bcc0*/  IMAD.WIDE R12, R0, 0x2, R6 ;  /* 0x00000002000c7825 */ /* 0x000fe200078e0206 */
[----:B------:R-:W-:Y:S02]  /*5bcd0*/  PRMT R9, R18, 0x7632, R9 ;  /* 0x0000763212097816 */ /* 0x000fe40000000009 */
[----:B------:R-:W-:Y:S01]  /*5bce0*/  @P4 STG.E.U16 [R22.64], R25 ;  /* 0x0000001916004986 */ /* 0x000fe2000c101506 */
[----:B------:R-:W-:-:S03]  /*5bcf0*/  ISETP.LT.AND P2, PT, R29, c[0x0][0x178], !P3 ;  /* 0x00005e001d007a0c */ /* 0x000fc60005f41270 */
[----:B------:R1:W-:Y:S01]  /*5bd00*/  @P5 STG.E.U16 [R12.64], R18 ;  /* 0x000000120c005986 */ /* 0x0003e2000c101506 */
[----:B0-----:R-:W-:Y:S01]  /*5bd10*/  IMAD.WIDE R16, R0, 0x2, R20 ;  /* 0x0000000200107825 */ /* 0x001fe200078e0214 */
[----:B------:R-:W-:Y:S02]  /*5bd20*/  ISETP.LT.AND P5, PT, R27, c[0x0][0x178], !P3 ;  /* 0x00005e001b007a0c */ /* 0x000fe40005fa1270 */
[----:B------:R-:W4:Y:S01]  /*5bd30*/  LDL.LU R24, [R1+0x1e38] ;  /* 0x001e380001187983 */ /* 0x000f220000300800 */
[----:B------:R-:W-:-:S03]  /*5bd40*/  ISETP.LT.AND P3, PT, R11, c[0x0][0x178], !P3 ;  /* 0x00005e000b007a0c */ /* 0x000fc60005f61270 */
[----:B------:R0:W-:Y:S01]  /*5bd50*/  @P6 STG.E.U16 [R16.64], R9 ;  /* 0x0000000910006986 */ /* 0x0001e2000c101506 */
[----:B------:R-:W-:Y:S02]  /*5bd60*/  ISETP.LT.AND P6, PT, R19, c[0x0][0x178], !P0 ;  /* 0x00005e0013007a0c */ /* 0x000fe400047c1270 */
[----:B--2---:R-:W-:Y:S02]  /*5bd70*/  ISETP.GE.AND P4, PT, R8, c[0x0][0x17c], PT ;  /* 0x00005f0008007a0c */ /* 0x004fe40003f86270 */
[----:B------:R-:W-:-:S05]  /*5bd80*/  IADD3 R8, R0, c[0x0][0x198], RZ ;  /* 0x0000660000087a10 */ /* 0x000fca0007ffe0ff */
[C---:B-1----:R-:W-:Y:S01]  /*5bd90*/  IMAD.WIDE R12, R8.reuse, 0x2, R2 ;  /* 0x00000002080c7825 */ /* 0x042fe200078e0202 */
[----:B------:R-:W-:-:S03]  /*5bda0*/  IADD3 R18, R8, c[0x0][0x198], RZ ;  /* 0x0000660008127a10 */ /* 0x000fc60007ffe0ff */
[----:B------:R-:W-:Y:S01]  /*5bdb0*/  IMAD.WIDE R22, R8, 0x2, R4 ;  /* 0x0000000208167825 */ /* 0x000fe200078e0204 */
[----:B---3--:R1:W-:Y:S01]  /*5bdc0*/  @P1 STG.E.U16 [R12.64], R15 ;  /* 0x0000000f0c001986 */ /* 0x0083e2000c101506 */
[----:B------:R-:W-:Y:S02]  /*5bdd0*/  PRMT R0, R15, 0x7632, R0 ;  /* 0x000076320f007816 */ /* 0x000fe40000000000 */
[----:B0-----:R-:W-:Y:S01]  /*5bde0*/  IMAD.WIDE R16, R18, 0x2, R2 ;  /* 0x0000000212107825 */ /* 0x001fe200078e0202 */
[----:B----4-:R0:W-:Y:S03]  /*5bdf0*/  @P2 STG.E.U16 [R22.64], R26 ;  /* 0x0000001a16002986 */ /* 0x0101e6000c101506 */
[----:B-1----:R-:W-:-:S04]  /*5be00*/  IMAD.WIDE R12, R8, 0x2, R6 ;  /* 0x00000002080c7825 */ /* 0x002fc800078e0206 */
[----:B------:R-:W-:Y:S01]  /*5be10*/  IMAD.WIDE R8, R8, 0x2, R20 ;  /* 0x0000000208087825 */ /* 0x000fe200078e0214 */
[----:B0-----:R-:W2:Y:S04]  /*5be20*/  LDL.LU R23, [R1+0x1e3c] ;  /* 0x001e3c0001177983 */ /* 0x001ea80000300800 */
[----:B------:R-:W-:Y:S04]  /*5be30*/  @P5 STG.E.U16 [R12.64], R28 ;  /* 0x0000001c0c005986 */ /* 0x000fe8000c101506 */
[----:B------:R-:W3:Y:S04]  /*5be40*/  LDL.LU R25, [R1+0x1c8] ;  /* 0x0001c80001197983 */ /* 0x000ee80000300800 */
[----:B------:R-:W-:Y:S04]  /*5be50*/  @P3 STG.E.U16 [R8.64], R10 ;  /* 0x0000000a08003986 */ /* 0x000fe8000c101506 */
[----:B------:R-:W4:Y:S04]  /*5be60*/  LDL.LU R15, [R1+0x98] ;  /* 0x00009800010f7983 */ /* 0x000f280000300800 */
[----:B------:R0:W-:Y:S02]  /*5be70*/  @P6 STG.E.U16 [R16.64], R0 ;  /* 0x0000000010006986 */ /* 0x0001e4000c101506 */
[----:B0-----:R-:W-:-:S02]  /*5be80*/  PRMT R0, R26, 0x7632, R0 ;  /* 0x000076321a007816 */ /* 0x001fc40000000000 */
[----:B------:R-:W2:Y:S04]  /*5be90*/  LDL.LU R26, [R1+0x18] ;  /* 0x00001800011a7983 */ /* 0x000ea80000300800 */
[----:B------:R-:W2:Y:S01]  /*5bea0*/  LDL.LU R22, [R1+0x1e40] ;  /* 0x001e400001167983 */ /* 0x000ea20000300800 */
[----:B------:R-:W-:Y:S02]  /*5beb0*/  ISETP.LT.AND P2, PT, R29, c[0x0][0x178], !P0 ;  /* 0x00005e001d007a0c */ /* 0x000fe40004741270 */
[----:B------:R-:W-:Y:S01]  /*5bec0*/  ISETP.LT.AND P5, PT, R27, c[0x0][0x178], !P0 ;  /* 0x00005e001b007a0c */ /* 0x000fe200047a1270 */
[----:B------:R-:W-:Y:S01]  /*5bed0*/  IMAD.WIDE R12, R18, 0x2, R4 ;  /* 0x00000002120c7825 */ /* 0x000fe200078e0204 */
[----:B------:R-:W-:Y:S02]  /*5bee0*/  ISETP.LT.AND P0, PT, R11, c[0x0][0x178], !P0 ;  /* 0x00005e000b007a0c */ /* 0x000fe40004701270 */
[----:B------:R-:W-:Y:S01]  /*5bef0*/  PRMT R10, R28, 0x7632, R10 ;  /* 0x000076321c0a7816 */ /* 0x000fe2000000000a */
[----:B------:R-:W-:Y:S01]  /*5bf00*/  IMAD.WIDE R8, R18, 0x2, R6 ;  /* 0x0000000212087825 */ /* 0x000fe200078e0206 */
[----:B------:R-:W-:Y:S01]  /*5bf10*/  ISETP.LT.AND P6, PT, R19, c[0x0][0x178], !P4 ;  /* 0x00005e0013007a0c */ /* 0x000fe200067c1270 */
[----:B------:R-:W2:Y:S01]  /*5bf20*/  LDL.LU R28, [R1+0x1d8] ;  /* 0x0001d800011c7983 */ /* 0x000ea20000300800 */
[----:B------:R-:W-:-:S03]  /*5bf30*/  ISETP.LT.AND P3, PT, R29, c[0x0][0x178], !P4 ;  /* 0x00005e001d007a0c */ /* 0x000fc60006761270 */
[----:B------:R0:W-:Y:S04]  /*5bf40*/  @P2 STG.E.U16 [R12.64], R0 ;  /* 0x000000000c002986 */ /* 0x0001e8000c101506 */
[----:B------:R1:W-:Y:S01]  /*5bf50*/  @P5 STG.E.U16 [R8.64], R10 ;  /* 0x0000000a08005986 */ /* 0x0003e2000c101506 */
[----:B------:R-:W-:Y:S02]  /*5bf60*/  ISETP.LT.AND P5, PT, R27, c[0x0][0x178], !P4 ;  /* 0x00005e001b007a0c */ /* 0x000fe400067a1270 */
[----:B------:R-:W-:Y:S02]  /*5bf70*/  ISETP.LT.AND P4, PT, R11, c[0x0][0x178], !P4 ;  /* 0x00005e000b007a0c */ /* 0x000fe40006781270 */
[----:B0-----:R-:W-:Y:S02]  /*5bf80*/  IADD3 R0, R18, c[0x0][0x198], RZ ;  /* 0x0000660012007a10 */ /* 0x001fe40007ffe0ff */
[----:B-1----:R-:W-:Y:S01]  /*5bf90*/  PRMT R10, R10, 0x7632, R10 ;  /* 0x000076320a0a7816 */ /* 0x002fe2000000000a */
[----:B------:R-:W-:Y:S01]  /*5bfa0*/  IMAD.WIDE R8, R18, 0x2, R20 ;  /* 0x0000000212087825 */ /* 0x000fe200078e0214 */
[----:B------:R-:W-:-:S02]  /*5bfb0*/  ISETP.GE.AND P1, PT, R24, c[0x0][0x17c], PT ;  /* 0x00005f0018007a0c */ /* 0x000fc40003f26270 */
[----:B------:R-:W2:Y:S01]  /*5bfc0*/  LDL.LU R24, [R1+0x1b8] ;  /* 0x0001b80001187983 */ /* 0x000ea20000300800 */
[----:B------:R-:W-:-:S04]  /*5bfd0*/  IMAD.WIDE R12, R0, 0x2, R2 ;  /* 0x00000002000c7825 */ /* 0x000fc800078e0202 */
[C---:B------:R-:W-:Y:S01]  /*5bfe0*/  IMAD.WIDE R16, R0.reuse, 0x2, R4 ;  /* 0x0000000200107825 */ /* 0x040fe200078e0204 */
[----:B------:R0:W-:Y:S03]  /*5bff0*/  @P0 STG.E.U16 [R8.64], R10 ;  /* 0x0000000a08000986 */ /* 0x0001e6000c101506 */
[C---:B0-----:R-:W-:Y:S01]  /*5c000*/  IMAD.WIDE R8, R0.reuse, 0x2, R6 ;  /* 0x0000000200087825 */ /* 0x041fe200078e0206 */
[----:B------:R-:W-:Y:S01]  /*5c010*/  IADD3 R10, R0, c[0x0][0x198], RZ ;  /* 0x00006600000a7a10 */ /* 0x000fe20007ffe0ff */
[----:B---3--:R0:W-:Y:S01]  /*5c020*/  @P6 STG.E.U16 [R12.64], R25 ;  /* 0x000000190c006986 */ /* 0x0081e2000c101506 */
[----:B------:R-:W-:-:S03]  /*5c030*/  ISETP.LT.AND P6, PT, R19, c[0x0][0x178], !P1 ;  /* 0x00005e0013007a0c */ /* 0x000fc60004fc1270 */
[----:B----4-:R1:W-:Y:S01]  /*5c040*/  @P3 STG.E.U16 [R16.64], R15 ;  /* 0x0000000f10003986 */ /* 0x0103e2000c101506 */
[----:B------:R-:W-:Y:S01]  /*5c050*/  ISETP.LT.AND P3, PT, R29, c[0x0][0x178], !P1 ;  /* 0x00005e001d007a0c */ /* 0x000fe20004f61270 */
[----:B0-----:R-:W-:Y:S01]  /*5c060*/  IMAD.WIDE R12, R0, 0x2, R20 ;  /* 0x00000002000c7825 */ /* 0x001fe200078e0214 */
[----:B------:R-:W-:-:S03]  /*5c070*/  PRMT R0, R25, 0x7632, R0 ;  /* 0x0000763219007816 */ /* 0x000fc60000000000 */
[----:B-1----:R-:W-:Y:S01]  /*5c080*/  IMAD.WIDE R16, R10, 0x2, R2 ;  /* 0x000000020a107825 */ /* 0x002fe200078e0202 */
[----:B--2---:R0:W-:Y:S01]  /*5c090*/  @P5 STG.E.U16 [R8.64], R26 ;  /* 0x0000001a08005986 */ /* 0x0041e2000c101506 */
[----:B------:R-:W-:-:S03]  /*5c0a0*/  ISETP.GE.AND P0, PT, R22, c[0x0][0x17c], PT ;  /* 0x00005f0016007a0c */ /* 0x000fc60003f06270 */
[----:B------:R-:W2:Y:S04]  /*5c0b0*/  LDL.LU R22, [R1+0x1e44] ;  /* 0x001e440001167983 */ /* 0x000ea80000300800 */
[----:B------:R1:W-:Y:S01]  /*5c0c0*/  @P4 STG.E.U16 [R12.64], R14 ;  /* 0x0000000e0c004986 */ /* 0x0003e2000c101506 */
[----:B------:R-:W-:Y:S01]  /*5c0d0*/  ISETP.LT.AND P4, PT, R27, c[0x0][0x178], !P1 ;  /* 0x00005e001b007a0c */ /* 0x000fe20004f81270 */
[----:B0-----:R-:W-:Y:S02]  /*5c0e0*/  IMAD.WIDE R8, R10, 0x2, R4 ;  /* 0x000000020a087825 */ /* 0x001fe400078e0204 */
[----:B------:R-:W-:Y:S01]  /*5c0f0*/  @P6 STG.E.U16 [R16.64], R0 ;  /* 0x0000000010006986 */ /* 0x000fe2000c101506 */
[----:B------:R-:W-:-:S03]  /*5c100*/  ISETP.GE.AND P2, PT, R23, c[0x0][0x17c], PT ;  /* 0x00005f0017007a0c */ /* 0x000fc60003f46270 */
[----:B------:R-:W3:Y:S01]  /*5c110*/  LDL.LU R25, [R1+0x1e48] ;  /* 0x001e480001197983 */ /* 0x000ee20000300800 */
[----:B-1----:R-:W-:Y:S02]  /*5c120*/  PRMT R12, R15, 0x7632, R12 ;  /* 0x000076320f0c7816 */ /* 0x002fe4000000000c */
[----:B------:R-:W-:Y:S01]  /*5c130*/  PRMT R14, R26, 0x7632, R14 ;  /* 0x000076321a0e7816 */ /* 0x000fe2000000000e */
[----:B------:R-:W4:Y:S04]  /*5c140*/  LDL.LU R15, [R1+0x58] ;  /* 0x00005800010f7983 */ /* 0x000f280000300800 */
[----:B------:R0:W-:Y:S01]  /*5c150*/  @P3 STG.E.U16 [R8.64], R12 ;  /* 0x0000000c08003986 */ /* 0x0001e2000c101506 */
[----:B------:R-:W-:Y:S01]  /*5c160*/  ISETP.LT.AND P5, PT, R19, c[0x0][0x178], !P2 ;  /* 0x00005e0013007a0c */ /* 0x000fe200057a1270 */
[----:B0-----:R-:W-:-:S05]  /*5c170*/  IMAD.WIDE R8, R10, 0x2, R6 ;  /* 0x000000020a087825 */ /* 0x001fca00078e0206 */
[----:B------:R0:W-:Y:S01]  /*5c180*/  @P4 STG.E.U16 [R8.64], R14 ;  /* 0x0000000e08004986 */ /* 0x0001e2000c101506 */
[----:B------:R-:W-:-:S03]  /*5c190*/  ISETP.LT.AND P4, PT, R19, c[0x0][0x178], !P0 ;  /* 0x00005e0013007a0c */ /* 0x000fc60004781270 */
[----:B------:R-:W4:Y:S01]  /*5c1a0*/  LDL.LU R19, [R1+0x1f38] ;  /* 0x001f380001137983 */ /* 0x000f220000300800 */
[----:B------:R-:W-:Y:S02]  /*5c1b0*/  ISETP.LT.AND P1, PT, R11, c[0x0][0x178], !P1 ;  /* 0x00005e000b007a0c */ /* 0x000fe40004f21270 */
[----:B------:R-:W-:Y:S02]  /*5c1c0*/  ISETP.LT.AND P6, PT, R29, c[0x0][0x178], !P2 ;  /* 0x00005e001d007a0c */ /* 0x000fe400057c1270 */
[C---:B------:R-:W-:Y:S01]  /*5c1d0*/  IADD3 R0, R10.reuse, c[0x0][0x198], RZ ;  /* 0x000066000a007a10 */ /* 0x040fe20007ffe0ff */
[----:B------:R-:W-:Y:S01]  /*5c1e0*/  IMAD.WIDE R12, R10, 0x2, R20 ;  /* 0x000000020a0c7825 */ /* 0x000fe200078e0214 */
[----:B------:R-:W-:Y:S01]  /*5c1f0*/  PRMT R18, R14, 0x7632, R18 ;  /* 0x000076320e127816 */ /* 0x000fe20000000012 */
[----:B------:R-:W4:Y:S02]  /*5c200*/  LDL.LU R26, [R1+0x6c] ;  /* 0x00006c00011a7983 */ /* 0x000f240000300800 */
[----:B------:R-:W-:-:S04]  /*5c210*/  IMAD.WIDE R16, R0, 0x2, R2 ;  /* 0x0000000200107825 */ /* 0x000fc800078e0202 */
[----:B------:R1:W-:Y:S04]  /*5c220*/  @P1 STG.E.U16 [R12.64], R18 ;  /* 0x000000120c001986 */ /* 0x0003e8000c101506 */
[----:B------:R1:W-:Y:S01]  /*5c230*/  @P5 STG.E.U16 [R16.64], R28 ;  /* 0x0000001c10005986 */ /* 0x0003e2000c101506 */
[----:B------:R-:W-:Y:S02]  /*5c240*/  ISETP.LT.AND P5, PT, R27, c[0x0][0x178], !P2 ;  /* 0x00005e001b007a0c */ /* 0x000fe400057a1270 */
[----:B------:R-:W-:Y:S02]  /*5c250*/  ISETP.LT.AND P2, PT, R11, c[0x0][0x178], !P2 ;  /* 0x00005e000b007a0c */ /* 0x000fe40005741270 */
[C---:B------:R-:W-:Y:S01]  /*5c260*/  IADD3 R10, R0.reuse, c[0x0][0x198], RZ ;  /* 0x00006600000a7a10 */ /* 0x040fe20007ffe0ff */
[----:B0-----:R-:W-:Y:S01]  /*5c270*/  IMAD.WIDE R8, R0, 0x2, R6 ;  /* 0x0000000200087825 */ /* 0x001fe200078e0206 */
[----:B------:R-:W-:-:S03]  /*5c280*/  PRMT R14, R28, 0x7632, R14 ;  /* 0x000076321c0e7816 */ /* 0x000fc6000000000e */
[----:B-1----:R-:W-:Y:S01]  /*5c290*/  IMAD.WIDE R12, R0, 0x2, R20 ;  /* 0x00000002000c7825 */ /* 0x002fe200078e0214 */
[----:B------:R-:W-:Y:S01]  /*5c2a0*/  PRMT R18, R24, 0x7632, R18 ;  /* 0x0000763218127816 */ /* 0x000fe20000000012 */
[----:B------:R-:W4:Y:S02]  /*5c2b0*/  LDL.LU R28, [R1+0x3c] ;  /* 0x00003c00011c7983 */ /* 0x000f240000300800 */
[----:B------:R-:W-:Y:S01]  /*5c2c0*/  IMAD.WIDE R16, R10, 0x2, R2 ;  /* 0x000000020a107825 */ /* 0x000fe200078e0202 */
[----:B--2---:R-:W-:-:S03]  /*5c2d0*/  ISETP.GE.AND P3, PT, R22, c[0x0][0x17c], PT ;  /* 0x00005f0016007a0c */ /* 0x004fc60003f66270 */
[----:B------:R-:W-:-:S05]  /*5c2e0*/  IMAD.WIDE R22, R0, 0x2, R4 ;  /* 0x0000000200167825 */ /* 0x000fca00078e0204 */
[----:B------:R0:W-:Y:S01]  /*5c2f0*/  @P6 STG.E.U16 [R22.64], R24 ;  /* 0x0000001816006986 */ /* 0x0001e2000c101506 */
[----:B------:R-:W-:Y:S02]  /*5c300*/  ISETP.LT.AND P6, PT, R29, c[0x0][0x178], !P0 ;  /* 0x00005e001d007a0c */ /* 0x000fe400047c1270 */
[----:B---3--:R-:W-:Y:S02]  /*5c310*/  ISETP.GE.AND P1, PT, R25, c[0x0][0x17c], PT ;  /* 0x00005f0019007a0c */ /* 0x008fe40003f26270 */
[----:B------:R-:W2:Y:S01]  /*5c320*/  LDL.LU R25, [R1+0x1e50] ;  /* 0x001e500001197983 */ /* 0x000ea20000300800 */
[----:B0-----:R-:W-:-:S03]  /*5c330*/  IMAD.WIDE R22, R10, 0x2, R4 ;  /* 0x000000020a167825 */ /* 0x001fc600078e0204 */
[----:B----4-:R-:W-:Y:S04]  /*5c340*/  @P5 STG.E.U16 [R8.64], R15 ;  /* 0x0000000f08005986 */ /* 0x010fe8000c101506 */
[----:B------:R-:W3:Y:S04]  /*5c350*/  LDL.LU R24, [R1+0x2c] ;  /* 0x00002c0001187983 */ /* 0x000ee80000300800 */
[----:B------:R-:W4:Y:S04]  /*5c360*/  LDL.LU R0, [R1+0x1e4c] ;  /* 0x001e4c0001007983 */ /* 0x000f280000300800 */
[----:B------:R-:W-:Y:S04]  /*5c370*/  @P2 STG.E.U16 [R12.64], R19 ;  /* 0x000000130c002986 */ /* 0x000fe8000c101506 */
[----:B------:R-:W-:Y:S04]  /*5c380*/  @P4 STG.E.U16 [R16.64], R14 ;  /* 0x0000000e10004986 */ /* 0x000fe8000c101506 */
[----:B------:R0:W-:Y:S04]  /*5c390*/  @P6 STG.E.U16 [R22.64], R18 ;  /* 0x0000001216006986 */ /* 0x0001e8000c101506 */
[----:B0-----:R-:W2:Y:S01]  /*5c3a0*/  LDL R23, [R1+0xbd4] ;  /* 0x000bd40001177983 */ /* 0x001ea20000100800 */
[----:B------:R-:W-:-:S02]  /*5c3b0*/  ISETP.LT.AND P5, PT, R27, c[0x0][0x178], !P0 ;  /* 0x00005e001b007a0c */ /* 0x000fc400047a1270 */
[----:B------:R-:W-:Y:S02]  /*5c3c0*/  PRMT R16, R15, 0x7632, R16 ;  /* 0x000076320f107816 */ /* 0x000fe40000000010 */
[----:B------:R-:W3:Y:S01]  /*5c3d0*/  LDL.LU R15, [R1+0x1f34] ;  /* 0x001f3400010f7983 */ /* 0x000ee20000300800 */
[----:B------:R-:W-:-:S03]  /*5c3e0*/  PRMT R14, R19, 0x7632, R14 ;  /* 0x00007632130e7816 */ /* 0x000fc6000000000e */
[----:B------:R-:W3:Y:S01]  /*5c3f0*/  LDL.LU R19, [R1+0x1f30] ;  /* 0x001f300001137983 */ /* 0x000ee20000300800 */
[----:B------:R-:W-:Y:S01]  /*5c400*/  ISETP.LT.AND P0, PT, R11, c[0x0][0x178], !P0 ;  /* 0x00005e000b007a0c */ /* 0x000fe20004701270 */
[----:B------:R-:W-:Y:S01]  /*5c410*/  IMAD.WIDE R8, R10, 0x2, R6 ;  /* 0x000000020a087825 */ /* 0x000fe200078e0206 */
[----:B------:R-:W-:-:S04]  /*5c420*/  ISETP.LT.AND P6, PT, R29, c[0x0][0x178], !P3 ;  /* 0x00005e001d007a0c */ /* 0x000fc80005fc1270 */
[----:B------:R0:W-:Y:S01]  /*5c430*/  @P5 STG.E.U16 [R8.64], R16 ;  /* 0x0000001008005986 */ /* 0x0001e2000c101506 */
[----:B------:R-:W-:Y:S01]  /*5c440*/  ISETP.LT.AND P5, PT, R27, c[0x0][0x178], !P3 ;  /* 0x00005e001b007a0c */ /* 0x000fe20005fa1270 */
[----:B------:R-:W-:-:S05]  /*5c450*/  IMAD.WIDE R12, R10, 0x2, R20 ;  /* 0x000000020a0c7825 */ /* 0x000fca00078e0214 */
[----:B------:R1:W-:Y:S01]  /*5c460*/  @P0 STG.E.U16 [R12.64], R14 ;  /* 0x0000000e0c000986 */ /* 0x0003e2000c101506 */
[----:B------:R-:W-:Y:S02]  /*5c470*/  PRMT R18, R28, 0x7632, R18 ;  /* 0x000076321c127816 */ /* 0x000fe40000000012 */
[----:B----4-:R-:W-:Y:S02]  /*5c480*/  ISETP.GE.AND P2, PT, R0, c[0x0][0x17c], PT ;  /* 0x00005f0000007a0c */ /* 0x010fe40003f46270 */
[----:B------:R-:W-:-:S05]  /*5c490*/  IADD3 R0, R10, c[0x0][0x198], RZ ;  /* 0x000066000a007a10 */ /* 0x000fca0007ffe0ff */
[----:B0-----:R-:W-:-:S04]  /*5c4a0*/  IMAD.WIDE R8, R0, 0x2, R2 ;  /* 0x0000000200087825 */ /* 0x001fc800078e0202 */
[----:B------:R-:W-:Y:S01]  /*5c4b0*/  IMAD.WIDE R16, R0, 0x2, R4 ;  /* 0x0000000200107825 */ /* 0x000fe200078e0204 */
[----:B------:R-:W-:Y:S02]  /*5c4c0*/  PRMT R10, R26, 0x7632, R10 ;  /* 0x000076321a0a7816 */ /* 0x000fe4000000000a */
[----:B-1----:R-:W-:Y:S02]  /*5c4d0*/  IADD3 R14, R0, c[0x0][0x198], RZ ;  /* 0x00006600000e7a10 */ /* 0x002fe40007ffe0ff */
[----:B--2---:R-:W-:Y:S02]  /*5c4e0*/  ISETP.LT.AND P4, PT, R23, c[0x0][0x178], !P3 ;  /* 0x00005e0017007a0c */ /* 0x004fe40005f81270 */
[----:B------:R-:W-:-:S11]  /*5c4f0*/  ISETP.LT.AND P3, PT, R11, c[0x0][0x178], !P3 ;  /* 0x00005e000b007a0c */ /* 0x000fd60005f61270 */
[----:B------:R0:W-:Y:S01]  /*5c500*/  @P4 STG.E.U16 [R8.64], R26 ;  /* 0x0000001a08004986 */ /* 0x0001e2000c101506 */
[----:B------:R-:W-:-:S03]  /*5c510*/  ISETP.LT.AND P4, PT, R23, c[0x0][0x178], !P1 ;  /* 0x00005e0017007a0c */ /* 0x000fc60004f81270 */
[----:B------:R1:W-:Y:S01]  /*5c520*/  @P6 STG.E.U16 [R16.64], R28 ;  /* 0x0000001c10006986 */ /* 0x0003e2000c101506 */
[----:B------:R-:W-:Y:S01]  /*5c530*/  ISETP.LT.AND P6, PT, R29, c[0x0][0x178], !P1 ;  /* 0x00005e001d007a0c */ /* 0x000fe20004fc1270 */
[C---:B0-----:R-:W-:Y:S02]  /*5c540*/  IMAD.WIDE R8, R0.reuse, 0x2, R6 ;  /* 0x0000000200087825 */ /* 0x041fe400078e0206 */
[----:B------:R-:W2:Y:S04]  /*5c550*/  LDL.LU R26, [R1+0x8c] ;  /* 0x00008c00011a7983 */ /* 0x000ea80000300800 */
[----:B---3--:R0:W-:Y:S01]  /*5c560*/  @P5 STG.E.U16 [R8.64], R24 ;  /* 0x0000001808005986 */ /* 0x0081e2000c101506 */
[----:B------:R-:W-:Y:S02]  /*5c570*/  ISETP.LT.AND P5, PT, R27, c[0x0][0x178], !P1 ;  /* 0x00005e001b007a0c */ /* 0x000fe40004fa1270 */
[----:B------:R-:W-:Y:S01]  /*5c580*/  ISETP.LT.AND P1, PT, R11, c[0x0][0x178], !P1 ;  /* 0x00005e000b007a0c */ /* 0x000fe20004f21270 */
[----:B-1----:R-:W3:Y:S04]  /*5c590*/  LDL.LU R28, [R1+0x7c] ;  /* 0x00007c00011c7983 */ /* 0x002ee80000300800 */
[----:B------:R-:W4:Y:S01]  /*5c5a0*/  LDL.LU R11, [R1+0x1f2c] ;  /* 0x001f2c00010b7983 */ /* 0x000f220000300800 */
[----:B0-----:R-:W-:Y:S01]  /*5c5b0*/  IMAD.WIDE R8, R0, 0x2, R20 ;  /* 0x0000000200087825 */ /* 0x001fe200078e0214 */
[----:B------:R-:W-:-:S02]  /*5c5c0*/  PRMT R0, R24, 0x7632, R0 ;  /* 0x0000763218007816 */ /* 0x000fc40000000000 */
[----:B------:R-:W2:Y:S01]  /*5c5d0*/  LDL.LU R24, [R1+0x1e58] ;  /* 0x001e580001187983 */ /* 0x000ea20000300800 */
[----:B------:R-:W-:Y:S02]  /*5c5e0*/  ISETP.GE.AND P0, PT, R25, c[0x0][0x17c], PT ;  /* 0x00005f0019007a0c */ /* 0x000fe40003f06270 */
[----:B------:R-:W-:Y:S01]  /*5c5f0*/  PRMT R22, R19, 0x7632, R22 ;  /* 0x0000763213167816 */ /* 0x000fe20000000016 */
[----:B------:R-:W3:Y:S04]  /*5c600*/  LDL.LU R25, [R1+0x4c] ;  /* 0x00004c0001197983 */ /* 0x000ee80000300800 */
[----:B------:R0:W-:Y:S01]  /*5c610*/  @P3 STG.E.U16 [R8.64], R19 ;  /* 0x0000001308003986 */ /* 0x0001e2000c101506 */
[----:B------:R-:W-:-:S04]  /*5c620*/  IMAD.WIDE R12, R14, 0x2, R2 ;  /* 0x000000020e0c7825 */ /* 0x000fc800078e0202 */
[C---:B------:R-:W-:Y:S01]  /*5c630*/  IMAD.WIDE R16, R14.reuse, 0x2, R4 ;  /* 0x000000020e107825 */ /* 0x040fe200078e0204 */
[----:B0-----:R-:W4:Y:S04]  /*5c640*/  LDL R19, [R1+0xbdc] ;  /* 0x000bdc0001137983 */ /* 0x001f280000100800 */
[----:B------:R-:W-:Y:S04]  /*5c650*/  @P4 STG.E.U16 [R12.64], R10 ;  /* 0x0000000a0c004986 */ /* 0x000fe8000c101506 */
[----:B------:R0:W-:Y:S01]  /*5c660*/  @P6 STG.E.U16 [R16.64], R18 ;  /* 0x0000001210006986 */ /* 0x0001e2000c101506 */
[----:B------:R-:W-:-:S03]  /*5c670*/  IMAD.WIDE R8, R14, 0x2, R6 ;  /* 0x000000020e087825 */ /* 0x000fc600078e0206 */
[----:B0-----:R-:W4:Y:S01]  /*5c680*/  LDL.LU R17, [R1+0x1e54] ;  /* 0x001e540001117983 */ /* 0x001f220000300800 */
[----:B------:R-:W-:-:S03]  /*5c690*/  IMAD.WIDE R12, R14, 0x2, R20 ;  /* 0x000000020e0c7825 */ /* 0x000fc600078e0214 */
[----:B------:R0:W-:Y:S04]  /*5c6a0*/  @P5 STG.E.U16 [R8.64], R0 ;  /* 0x0000000008005986 */ /* 0x0001e8000c101506 */
[----:B------:R1:W-:Y:S01]  /*5c6b0*/  @P1 STG.E.U16 [R12.64], R22 ;  /* 0x000000160c001986 */ /* 0x0003e2000c101506 */
[----:B------:R-:W-:Y:S02]  /*5c6c0*/  ISETP.LT.AND P4, PT, R23, c[0x0][0x178], !P2 ;  /* 0x00005e0017007a0c */ /* 0x000fe40005781270 */
[----:B------:R-:W-:Y:S02]  /*5c6d0*/  ISETP.LT.AND P6, PT, R29, c[0x0][0x178], !P2 ;  /* 0x00005e001d007a0c */ /* 0x000fe400057c1270 */
[----:B------:R-:W-:-:S05]  /*5c6e0*/  IADD3 R10, R14, c[0x0][0x198], RZ ;  /* 0x000066000e0a7a10 */ /* 0x000fca0007ffe0ff */
[----:B0-----:R-:W-:-:S04]  /*5c6f0*/  IMAD.WIDE R8, R10, 0x2, R2 ;  /* 0x000000020a087825 */ /* 0x001fc800078e0202 */
[----:B-1----:R-:W-:Y:S01]  /*5c700*/  IMAD.WIDE R12, R10, 0x2, R4 ;  /* 0x000000020a0c7825 */ /* 0x002fe200078e0204 */
[----:B--2---:R-:W-:Y:S02]  /*5c710*/  ISETP.GE.AND P1, PT, R24, c[0x0][0x17c], PT ;  /* 0x00005f0018007a0c */ /* 0x004fe40003f26270 */
[----:B------:R-:W2:Y:S04]  /*5c720*/  LDL.LU R24, [R1+0x1cc] ;  /* 0x0001cc0001187983 */ /* 0x000ea80000300800 */
[----:B------:R-:W2:Y:S01]  /*5c730*/  LDL.LU R22, [R1+0x1e5c] ;  /* 0x001e5c0001167983 */ /* 0x000ea20000300800 */
[----:B------:R-:W-:Y:S02]  /*5c740*/  PRMT R0, R26, 0x7632, R0 ;  /* 0x000076321a007816 */ /* 0x000fe40000000000 */
[----:B---3--:R-:W-:Y:S01]  /*5c750*/  PRMT R14, R28, 0x7632, R14 ;  /* 0x000076321c0e7816 */ /* 0x008fe2000000000e */
[----:B------:R0:W-:Y:S04]  /*5c760*/  @P4 STG.E.U16 [R8.64], R26 ;  /* 0x0000001a08004986 */ /* 0x0001e8000c101506 */
[----:B------:R-:W3:Y:S04]  /*5c770*/  LDL.LU R18, [R1+0x1e60] ;  /* 0x001e600001127983 */ /* 0x000ee80000300800 */
[----:B------:R1:W-:Y:S04]  /*5c780*/  @P6 STG.E.U16 [R12.64], R28 ;  /* 0x0000001c0c006986 */ /* 0x0003e8000c101506 */
[----:B0-----:R-:W3:Y:S04]  /*5c790*/  LDL.LU R26, [R1+0x9c] ;  /* 0x00009c00011a7983 */ /* 0x001ee80000300800 */
[----:B-1----:R-:W3:Y:S01]  /*5c7a0*/  LDL.LU R28, [R1+0x1c] ;  /* 0x00001c00011c7983 */ /* 0x002ee20000300800 */
[----:B------:R-:W-:-:S02]  /*5c7b0*/  ISETP.LT.AND P5, PT, R27, c[0x0][0x178], !P2 ;  /* 0x00005e001b007a0c */ /* 0x000fc400057a1270 */
[----:B----4-:R-:W-:Y:S02]  /*5c7c0*/  ISETP.LT.AND P2, PT, R19, c[0x0][0x178], !P2 ;  /* 0x00005e0013007a0c */ /* 0x010fe40005741270 */
[----:B------:R-:W-:Y:S01]  /*5c7d0*/  ISETP.LT.AND P4, PT, R23, c[0x0][0x178], !P0 ;  /* 0x00005e0017007a0c */ /* 0x000fe20004781270 */
[C---:B------:R-:W-:Y:S01]  /*5c7e0*/  IMAD.WIDE R8, R10.reuse, 0x2, R6 ;  /* 0x000000020a087825 */ /* 0x040fe200078e0206 */
[C---:B------:R-:W-:Y:S02]  /*5c7f0*/  IADD3 R16, R10.reuse, c[0x0][0x198], RZ ;  /* 0x000066000a107a10 */ /* 0x040fe40007ffe0ff */
[----:B------:R-:W-:Y:S01]  /*5c800*/  ISETP.LT.AND P6, PT, R29, c[0x0][0x178], !P0 ;  /* 0x00005e001d007a0c */ /* 0x000fe200047c1270 */
[----:B------:R-:W-:Y:S01]  /*5c810*/  IMAD.WIDE R12, R10, 0x2, R20 ;  /* 0x000000020a0c7825 */ /* 0x000fe200078e0214 */
[----:B------:R-:W-:-:S03]  /*5c820*/  ISETP.GE.AND P3, PT, R17, c[0x0][0x17c], PT ;  /* 0x00005f0011007a0c */ /* 0x000fc60003f66270 */
[----:B------:R0:W-:Y:S01]  /*5c830*/  @P5 STG.E.U16 [R8.64], R25 ;  /* 0x0000001908005986 */ /* 0x0001e2000c101506 */
[----:B------:R-:W-:-:S03]  /*5c840*/  ISETP.LT.AND P5, PT, R23, c[0x0][0x178], !P3 ;  /* 0x00005e0017007a0c */ /* 0x000fc60005fa1270 */
[----:B------:R1:W-:Y:S01]  /*5c850*/  @P2 STG.E.U16 [R12.64], R11 ;  /* 0x0000000b0c002986 */ /* 0x0003e2000c101506 */
[----:B------:R-:W-:Y:S02]  /*5c860*/  ISETP.LT.AND P2, PT, R27, c[0x0][0x178], !P0 ;  /* 0x00005e001b007a0c */ /* 0x000fe40004741270 */
[----:B------:R-:W-:Y:S01]  /*5c870*/  ISETP.LT.AND P0, PT, R19, c[0x0][0x178], !P0 ;  /* 0x00005e0013007a0c */ /* 0x000fe20004701270 */
[----:B0-----:R-:W-:-:S04]  /*5c880*/  IMAD.WIDE R8, R16, 0x2, R2 ;  /* 0x0000000210087825 */ /* 0x001fc800078e0202 */
[C---:B-1----:R-:W-:Y:S01]  /*5c890*/  IMAD.WIDE R12, R16.reuse, 0x2, R4 ;  /* 0x00000002100c7825 */ /* 0x042fe200078e0204 */
[----:B------:R0:W-:Y:S01]  /*5c8a0*/  @P4 STG.E.U16 [R8.64], R0 ;  /* 0x0000000008004986 */ /* 0x0001e2000c101506 */
[----:B------:R-:W-:Y:S02]  /*5c8b0*/  PRMT R10, R25, 0x7632, R10 ;  /* 0x00007632190a7816 */ /* 0x000fe4000000000a */
[----:B------:R-:W-:Y:S01]  /*5c8c0*/  PRMT R11, R11, 0x7632, R11 ;  /* 0x000076320b0b7816 */ /* 0x000fe2000000000b */
[----:B------:R1:W-:Y:S01]  /*5c8d0*/  @P6 STG.E.U16 [R12.64], R14 ;  /* 0x0000000e0c006986 */ /* 0x0003e2000c101506 */
[C---:B0-----:R-:W-:Y:S01]  /*5c8e0*/  IADD3 R0, R16.reuse, c[0x0][0x198], RZ ;  /* 0x0000660010007a10 */ /* 0x041fe20007ffe0ff */
[----:B------:R-:W-:-:S04]  /*5c8f0*/  IMAD.WIDE R8, R16, 0x2, R6 ;  /* 0x0000000210087825 */ /* 0x000fc800078e0206 */
[----:B-1----:R-:W-:Y:S01]  /*5c900*/  IMAD.WIDE R12, R16, 0x2, R20 ;  /* 0x00000002100c7825 */ /* 0x002fe200078e0214 */
[----:B------:R0:W-:Y:S03]  /*5c910*/  @P2 STG.E.U16 [R8.64], R10 ;  /* 0x0000000a08002986 */ /* 0x0001e6000c101506 */
[C---:B------:R-:W-:Y:S01]  /*5c920*/  IMAD.WIDE R16, R0.reuse, 0x2, R2 ;  /* 0x0000000200107825 */ /* 0x040fe200078e0202 */
[----:B------:R1:W-:Y:S01]  /*5c930*/  @P0 STG.E.U16 [R12.64], R11 ;  /* 0x0000000b0c000986 */ /* 0x0003e2000c101506 */
[----:B------:R-:W-:Y:S02]  /*5c940*/  ISETP.LT.AND P4, PT, R29, c[0x0][0x178], !P3 ;  /* 0x00005e001d007a0c */ /* 0x000fe40005f81270 */
[----:B------:R-:W-:Y:S01]  /*5c950*/  ISETP.LT.AND P6, PT, R27, c[0x0][0x178], !P3 ;  /* 0x00005e001b007a0c */ /* 0x000fe20005fc1270 */
[----:B0-----:R-:W-:-:S04]  /*5c960*/  IMAD.WIDE R8, R0, 0x2, R4 ;  /* 0x0000000200087825 */ /* 0x001fc800078e0204 */
[----:B-1----:R-:W-:Y:S01]  /*5c970*/  IMAD.WIDE R10, R0, 0x2, R6 ;  /* 0x00000002000a7825 */ /* 0x002fe200078e0206 */
[----:B--2---:R0:W-:Y:S01]  /*5c980*/  @P5 STG.E.U16 [R16.64], R24 ;  /* 0x0000001810005986 */ /* 0x0041e2000c101506 */
[----:B------:R-:W-:-:S03]  /*5c990*/  PRMT R13, R24, 0x7632, R13 ;  /* 0x00007632180d7816 */ /* 0x000fc6000000000d */
[----:B0-----:R-:W2:Y:S01]  /*5c9a0*/  LDL.LU R24, [R1+0x1e64] ;  /* 0x001e640001187983 */ /* 0x001ea20000300800 */
[----:B------:R-:W-:-:S03]  /*5c9b0*/  ISETP.GE.AND P2, PT, R22, c[0x0][0x17c], PT ;  /* 0x00005f0016007a0c */ /* 0x000fc60003f46270 */
[----:B------:R-:W4:Y:S01]  /*5c9c0*/  LDL.LU R22, [R1+0x1dc] ;  /* 0x0001dc0001167983 */ /* 0x000f220000300800 */
[----:B---3--:R-:W-:-:S03]  /*5c9d0*/  ISETP.GE.AND P0, PT, R18, c[0x0][0x17c], PT ;  /* 0x00005f0012007a0c */ /* 0x008fc60003f06270 */
[----:B------:R-:W-:Y:S04]  /*5c9e0*/  @P4 STG.E.U16 [R8.64], R26 ;  /* 0x0000001a08004986 */ /* 0x000fe8000c101506 */
[----:B------:R-:W3:Y:S04]  /*5c9f0*/  LDL.LU R16, [R1+0x1e68] ;  /* 0x001e680001107983 */ /* 0x000ee80000300800 */
[----:B------:R0:W-:Y:S01]  /*5ca00*/  @P6 STG.E.U16 [R10.64], R28 ;  /* 0x0000001c0a006986 */ /* 0x0001e2000c101506 */
[----:B------:R-:W-:-:S03]  /*5ca10*/  PRMT R14, R28, 0x7632, R14 ;  /* 0x000076321c0e7816 */ /* 0x000fc6000000000e */
[----:B------:R-:W3:Y:S04]  /*5ca20*/  LDL.LU R18, [R1+0x1bc] ;  /* 0x0001bc0001127983 */ /* 0x000ee80000300800 */
[----:B0-----:R-:W3:Y:S04]  /*5ca30*/  LDL.LU R28, [R1+0x5c] ;  /* 0x00005c00011c7983 */ /* 0x001ee80000300800 */
[----:B------:R-:W3:Y:S01]  /*5ca40*/  LDL.LU R17, [R1+0xc] ;  /* 0x00000c0001117983 */ /* 0x000ee20000300800 */
[----:B------:R-:W-:Y:S02]  /*5ca50*/  ISETP.LT.AND P3, PT, R19, c[0x0][0x178], !P3 ;  /* 0x00005e0013007a0c */ /* 0x000fe40005f61270 */
[----:B------:R-:W-:-:S02]  /*5ca60*/  ISETP.LT.AND P5, PT, R23, c[0x0][0x178], !P1 ;  /* 0x00005e0017007a0c */ /* 0x000fc40004fa1270 */
[C---:B------:R-:W-:Y:S02]  /*5ca70*/  IADD3 R12, R0.reuse, c[0x0][0x198], RZ ;  /* 0x00006600000c7a10 */ /* 0x040fe40007ffe0ff */
[----:B------:R-:W-:Y:S01]  /*5ca80*/  ISETP.LT.AND P4, PT, R29, c[0x0][0x178], !P1 ;  /* 0x00005e001d007a0c */ /* 0x000fe20004f81270 */
[----:B------:R-:W-:Y:S01]  /*5ca90*/  IMAD.WIDE R8, R0, 0x2, R20 ;  /* 0x0000000200087825 */ /* 0x000fe200078e0214 */
[----:B------:R-:W-:-:S03]  /*5caa0*/  ISETP.LT.AND P6, PT, R27, c[0x0][0x178], !P1 ;  /* 0x00005e001b007a0c */ /* 0x000fc60004fc1270 */
[----:B------:R-:W-:Y:S01]  /*5cab0*/  IMAD.WIDE R10, R12, 0x2, R2 ;  /* 0x000000020c0a7825 */ /* 0x000fe200078e0202 */
[----:B------:R-:W-:Y:S01]  /*5cac0*/  PRMT R0, R26, 0x7632, R0 ;  /* 0x000076321a007816 */ /* 0x000fe20000000000 */
[----:B------:R0:W-:Y:S04]  /*5cad0*/  @P3 STG.E.U16 [R8.64], R15 ;  /* 0x0000000f08003986 */ /* 0x0001e8000c101506 */
[----:B------:R1:W-:Y:S01]  /*5cae0*/  @P5 STG.E.U16 [R10.64], R13 ;  /* 0x0000000d0a005986 */ /* 0x0003e2000c101506 */
[----:B0-----:R-:W-:-:S04]  /*5caf0*/  IMAD.WIDE R8, R12, 0x2, R4 ;  /* 0x000000020c087825 */ /* 0x001fc800078e0204 */
[----:B-1----:R-:W-:Y:S01]  /*5cb00*/  IMAD.WIDE R10, R12, 0x2, R6 ;  /* 0x000000020c0a7825 */ /* 0x002fe200078e0206 */
[----:B------:R0:W-:Y:S04]  /*5cb10*/  @P4 STG.E.U16 [R8.64], R0 ;  /* 0x0000000008004986 */ /* 0x0001e8000c101506 */
[----:B------:R1:W-:Y:S01]  /*5cb20*/  @P6 STG.E.U16 [R10.64], R14 ;  /* 0x0000000e0a006986 */ /* 0x0003e2000c101506 */
[----:B------:R-:W-:-:S03]  /*5cb30*/  ISETP.LT.AND P6, PT, R27, c[0x0][0x178], !P2 ;  /* 0x00005e001b007a0c */ /* 0x000fc600057c1270 */
[----:B------:R-:W0:Y:S02]  /*5cb40*/  S2R R27, SR_TID.X ;  /* 0x00000000001b7919 */ /* 0x000e240000002100 */
[C---:B0-----:R-:W-:Y:S01]  /*5cb50*/  LOP3.LUT R26, R27.reuse, 0x7f, RZ, 0xc0, !PT ;  /* 0x0000007f1b1a7812 */ /* 0x041fe200078ec0ff */
[----:B------:R-:W-:-:S05]  /*5cb60*/  IMAD.SHL.U32 R27, R27, 0x400, RZ ;  /* 0x000004001b1b7824 */ /* 0x000fca00078e00ff */
[----:B------:R-:W-:-:S05]  /*5cb70*/  LOP3.LUT R27, R27, 0x1800, RZ, 0xc0, !PT ;  /* 0x000018001b1b7812 */ /* 0x000fca00078ec0ff */
[----:B------:R-:W-:Y:S01]  /*5cb80*/  IMAD R27, R26, 0x10, R27 ;  /* 0x000000101a1b7824 */ /* 0x000fe200078e021b */
[C---:B------:R-:W-:Y:S01]  /*5cb90*/  IADD3 R13, R12.reuse, c[0x0][0x198], RZ ;  /* 0x000066000c0d7a10 */ /* 0x040fe20007ffe0ff */
[----:B------:R-:W-:Y:S02]  /*5cba0*/  IMAD.WIDE R8, R12, 0x2, R20 ;  /* 0x000000020c087825 */ /* 0x000fe400078e0214 */
[----:B------:R-:W3:Y:S01]  /*5cbb0*/  LDL.LU R12, [R1+0x1e6c] ;  /* 0x001e6c00010c7983 */ /* 0x000ee20000300800 */
[----:B------:R-:W-:Y:S02]  /*5cbc0*/  ISETP.LT.AND P1, PT, R19, c[0x0][0x178], !P1 ;  /* 0x00005e0013007a0c */ /* 0x000fe40004f21270 */
[----:B------:R-:W-:Y:S02]  /*5cbd0*/  ISETP.LT.AND P5, PT, R23, c[0x0][0x178], !P2 ;  /* 0x00005e0017007a0c */ /* 0x000fe400057a1270 */
[----:B------:R-:W-:Y:S01]  /*5cbe0*/  ISETP.LT.AND P4, PT, R29, c[0x0][0x178], !P2 ;  /* 0x00005e001d007a0c */ /* 0x000fe20005781270 */
[----:B-1----:R-:W-:Y:S01]  /*5cbf0*/  IMAD.WIDE R10, R13, 0x2, R2 ;  /* 0x000000020d0a7825 */ /* 0x002fe200078e0202 */
[----:B------:R-:W-:-:S02]  /*5cc00*/  PRMT R15, R15, 0x7632, R15 ;  /* 0x000076320f0f7816 */ /* 0x000fc4000000000f */
[----:B------:R-:W-:-:S05]  /*5cc10*/  ISETP.LT.AND P2, PT, R19, c[0x0][0x178], !P2 ;  /* 0x00005e0013007a0c */ /* 0x000fca0005741270 */
[----:B------:R0:W-:Y:S02]  /*5cc20*/  @P1 STG.E.U16 [R8.64], R15 ;  /* 0x0000000f08001986 */ /* 0x0001e4000c101506 */
[----:B0-----:R-:W-:-:S04]  /*5cc30*/  IMAD.WIDE R8, R13, 0x2, R6 ;  /* 0x000000020d087825 */ /* 0x001fc800078e0206 */
[C---:B------:R-:W-:Y:S01]  /*5cc40*/  IMAD.WIDE R14, R13.reuse, 0x2, R20 ;  /* 0x000000020d0e7825 */ /* 0x040fe200078e0214 */
[----:B--2---:R-:W-:Y:S02]  /*5cc50*/  ISETP.GE.AND P3, PT, R24, c[0x0][0x17c], PT ;  /* 0x00005f0018007a0c */ /* 0x004fe40003f66270 */
[----:B------:R-:W0:Y:S04]  /*5cc60*/  LDS.128 R24, [R27] ;  /* 0x000000001b187984 */ /* 0x000e280000000c00 */
[----:B0-----:R0:W-:Y:S04]  /*5cc70*/  STL [R1+0x1ef8], R26 ;  /* 0x001ef81a01007387 */ /* 0x0011e80000100800 */
[----:B0-----:R-:W2:Y:S04]  /*5cc80*/  LDL.LU R26, [R1+0x130] ;  /* 0x00013000011a7983 */ /* 0x001ea80000300800 */
[----:B------:R0:W-:Y:S04]  /*5cc90*/  STL [R1+0x1ee8], R27 ;  /* 0x001ee81b01007387 */ /* 0x0001e80000100800 */
[----:B0-----:R-:W2:Y:S04]  /*5cca0*/  LDL R27, [R1+0xbe0] ;  /* 0x000be000011b7983 */ /* 0x001ea80000100800 */
[----:B----4-:R0:W-:Y:S01]  /*5ccb0*/  @P5 STG.E.U16 [R10.64], R22 ;  /* 0x000000160a005986 */ /* 0x0101e2000c101506 */
[----:B------:R-:W-:Y:S01]  /*5ccc0*/  PRMT R0, R22, 0x7632, R0 ;  /* 0x0000763216007816 */ /* 0x000fe20000000000 */
[----:B0-----:R-:W-:-:S02]  /*5ccd0*/  IMAD.WIDE R10, R13, 0x2, R4 ;  /* 0x000000020d0a7825 */ /* 0x001fc400078e0204 */
[----:B------:R-:W4:Y:S04]  /*5cce0*/  LDL.LU R22, [R1+0xf0] ;  /* 0x0000f00001167983 */ /* 0x000f280000300800 */
[----:B---3--:R-:W-:Y:S04]  /*5ccf0*/  @P4 STG.E.U16 [R10.64], R18 ;  /* 0x000000120a004986 */ /* 0x008fe8000c101506 */
[----:B------:R-:W-:Y:S04]  /*5cd00*/  @P6 STG.E.U16 [R8.64], R28 ;  /* 0x0000001c08006986 */ /* 0x000fe8000c101506 */
[----:B------:R0:W-:Y:S02]  /*5cd10*/  @P2 STG.E.U16 [R14.64], R17 ;  /* 0x000000110e002986 */ /* 0x0001e4000c101506 */
[----:B0-----:R-:W-:-:S02]  /*5cd20*/  PRMT R14, R18, 0x7632, R14 ;  /* 0x00007632120e7816 */ /* 0x001fc4000000000e */
[----:B------:R-:W3:Y:S01]  /*5cd30*/  LDL.LU R18, [R1+0x1e70] ;  /* 0x001e700001127983 */ /* 0x000ee20000300800 */
[----:B------:R-:W-:Y:S02]  /*5cd40*/  ISETP.LT.AND P5, PT, R23, c[0x0][0x178], !P0 ;  /* 0x00005e0017007a0c */ /* 0x000fe400047a1270 */
[----:B------:R-:W-:Y:S02]  /*5cd50*/  IADD3 R10, R13, c[0x0][0x198], RZ ;  /* 0x000066000d0a7a10 */ /* 0x000fe40007ffe0ff */
[----:B------:R-:W-:-:S03]  /*5cd60*/  ISETP.LT.AND P4, PT, R29, c[0x0][0x178], !P0 ;  /* 0x00005e001d007a0c */ /* 0x000fc60004781270 */
[----:B------:R-:W-:-:S06]  /*5cd70*/  IMAD.WIDE R8, R10, 0x2, R2 ;  /* 0x000000020a087825 */ /* 0x000fcc00078e0202 */
[----:B------:R0:W-:Y:S02]  /*5cd80*/  @P5 STG.E.U16 [R8.64], R0 ;  /* 0x0000000008005986 */ /* 0x0001e4000c101506 */
[----:B0-----:R-:W-:-:S05]  /*5cd90*/  IMAD.WIDE R8, R10, 0x2, R4 ;  /* 0x000000020a087825 */ /* 0x001fca00078e0204 */
[----:B------:R0:W-:Y:S01]  /*5cda0*/  @P4 STG.E.U16 [R8.64], R14 ;  /* 0x0000000e08004986 */ /* 0x0001e2000c101506 */
[----:B------:R-:W-:-:S03]  /*5cdb0*/  ISETP.LT.AND P4, PT, R29, c[0x0][0x178], !P3 ;  /* 0x00005e001d007a0c */ /* 0x000fc60005f81270 */
[----:B------:R-:W1:Y:S01]  /*5cdc0*/  S2R R29, SR_TID.X ;  /* 0x00000000001d7919 */ /* 0x000e620000002100 */
[----:B------:R-:W-:Y:S01]  /*5cdd0*/  ISETP.GE.AND P2, PT, R12, c[0x0][0x17c], PT ;  /* 0x00005f000c007a0c */ /* 0x000fe20003f46270 */
[----:B------:R-:W-:Y:S01]  /*5cde0*/  IMAD.WIDE R12, R10, 0x2, R6 ;  /* 0x000000020a0c7825 */ /* 0x000fe200078e0206 */
[----:B------:R-:W-:Y:S02]  /*5cdf0*/  PRMT R11, R28, 0x7632, R11 ;  /* 0x000076321c0b7816 */ /* 0x000fe4000000000b */
[----:B------:R-:W-:Y:S01]  /*5ce00*/  ISETP.LT.AND P5, PT, R23, c[0x0][0x178], !P3 ;  /* 0x00005e0017007a0c */ /* 0x000fe20005fa1270 */
[----:B------:R-:W4:Y:S01]  /*5ce10*/  LDL.LU R28, [R1+0xe0] ;  /* 0x0000e000011c7983 */ /* 0x000f220000300800 */
[----:B------:R-:W-:Y:S02]  /*5ce20*/  IADD3 R0, R10, c[0x0][0x198], RZ ;  /* 0x000066000a007a10 */ /* 0x000fe40007ffe0ff */
[----:B------:R-:W-:Y:S02]  /*5ce30*/  ISETP.GE.AND P1, PT, R16, c[0x0][0x17c], PT ;  /* 0x00005f0010007a0c */ /* 0x000fe40003f26270 */
[----:B------:R-:W-:Y:S01]  /*5ce40*/  PRMT R15, R17, 0x7632, R15 ;  /* 0x00007632110f7816 */ /* 0x000fe2000000000f */
[----:B------:R-:W-:-:S04]  /*5ce50*/  IMAD.WIDE R16, R10, 0x2, R20 ;  /* 0x000000020a107825 */ /* 0x000fc800078e0214 */
[----:B0-----:R-:W-:Y:S01]  /*5ce60*/  IMAD.WIDE R8, R0, 0x2, R2 ;  /* 0x0000000200087825 */ /* 0x001fe200078e0202 */
[----:B--2---:R-:W-:Y:S02]  /*5ce70*/  ISETP.LT.AND P6, PT, R27, c[0x0][0x178], !P0 ;  /* 0x00005e001b007a0c */ /* 0x004fe400047c1270 */
[----:B------:R-:W-:-:S11]  /*5ce80*/  ISETP.LT.AND P0, PT, R19, c[0x0][0x178], !P0 ;  /* 0x00005e0013007a0c */ /* 0x000fd60004701270 */
[----:B------:R0:W-:Y:S01]  /*5ce90*/  @P6 STG.E.U16 [R12.64], R11 ;  /* 0x0000000b0c006986 */ /* 0x0001e2000c101506 */
[----:B------:R-:W-:Y:S02]  /*5cea0*/  ISETP.LT.AND P6, PT, R27, c[0x0][0x178], !P3 ;  /* 0x00005e001b007a0c */ /* 0x000fe40005fc1270 */
[----:B------:R-:W-:Y:S02]  /*5ceb0*/  ISETP.LT.AND P3, PT, R19, c[0x0][0x178], !P3 ;  /* 0x00005e0013007a0c */ /* 0x000fe40005f61270 */
[C---:B-1----:R-:W-:Y:S01]  /*5cec0*/  LOP3.LUT R19, R29.reuse, 0x7f, RZ, 0xc0, !PT ;  /* 0x0000007f1d137812 */ /* 0x042fe200078ec0ff */
[----:B------:R-:W-:-:S05]  /*5ced0*/  IMAD.SHL.U32 R29, R29, 0x400, RZ ;  /* 0x000004001d1d7824 */ /* 0x000fca00078e00ff */
[----:B------:R-:W-:-:S05]  /*5cee0*/  LOP3.LUT R29, R29, 0x1800, RZ, 0xc0, !PT ;  /* 0x000018001d1d7812 */ /* 0x000fca00078ec0ff */
[----:B------:R-:W-:Y:S01]  /*5cef0*/  IMAD R29, R19, 0x10, R29 ;  /* 0x00000010131d7824 */ /* 0x000fe200078e021d */
[----:B------:R1:W-:Y:S04]  /*5cf00*/  @P0 STG.E.U16 [R16.64], R15 ;  /* 0x0000000f10000986 */ /* 0x0003e8000c101506 */
[----:B------:R-:W-:Y:S01]  /*5cf10*/  LOP3.LUT R29, R29, 0x20, RZ, 0x3c, !PT ;  /* 0x000000201d1d7812 */ /* 0x000fe200078e3cff */
[----:B------:R-:W-:Y:S04]  /*5cf20*/  @P5 STG.E.U16 [R8.64], R26 ;  /* 0x0000001a08005986 */ /* 0x000fe8000c101506 */
[----:B------:R2:W4:Y:S01]  /*5cf30*/  LDS.128 R8, [R29] ;  /* 0x000000001d087984 */ /* 0x0005220000000c00 */
[C---:B0-----:R-:W-:Y:S01]  /*5cf40*/  IMAD.WIDE R12, R0.reuse, 0x2, R6 ;  /* 0x00000002000c7825 */ /* 0x041fe200078e0206 */
[----:B-1----:R-:W-:-:S02]  /*5cf50*/  IADD3 R16, R0, c[0x0][0x198], RZ ;  /* 0x0000660000107a10 */ /* 0x002fc40007ffe0ff */
[----:B---3--:R-:W-:Y:S01]  /*5cf60*/  ISETP.GE.AND P0, PT, R18, c[0x0][0x17c], PT ;  /* 0x00005f0012007a0c */ /* 0x008fe20003f06270 */
[----:B--2---:R-:W2:Y:S01]  /*5cf70*/  LDL.LU R29, [R1+0x140] ;  /* 0x00014000011d7983 */ /* 0x004ea20000300800 */
[----:B------:R-:W-:-:S04]  /*5cf80*/  IMAD.WIDE R18, R0, 0x2, R4 ;  /* 0x0000000200127825 */ /* 0x000fc800078e0204 */
[----:B------:R-:W-:Y:S01]  /*5cf90*/  IMAD.WIDE R14, R0, 0x2, R20 ;  /* 0x00000002000e7825 */ /* 0x000fe200078e0214 */
[----:B------:R-:W-:Y:S01]  /*5cfa0*/  PRMT R0, R26, 0x7632, R0 ;  /* 0x000076321a007816 */ /* 0x000fe20000000000 */
[----:B----4-:R0:W-:Y:S04]  /*5cfb0*/  STL [R1+0x1f28], R9 ;  /* 0x001f280901007387 */ /* 0x0101e80000100800 */
[----:B0-----:R-:W3:Y:S04]  /*5cfc0*/  LDL R9, [R1+0xbdc] ;  /* 0x000bdc0001097983 */ /* 0x001ee80000100800 */
[----:B------:R-:W-:Y:S04]  /*5cfd0*/  STL [R1+0x1ef4], R10 ;  /* 0x001ef40a01007387 */ /* 0x000fe80000100800 */
[----:B------:R0:W-:Y:S04]  /*5cfe0*/  STL [R1+0x1eec], R11 ;  /* 0x001eec0b01007387 */ /* 0x0001e80000100800 */
[----:B0-----:R-:W4:Y:S04]  /*5cff0*/  LDL R11, [R1+0xbd8] ;  /* 0x000bd800010b7983 */ /* 0x001f280000100800 */
[----:B------:R-:W2:Y:S01]  /*5d000*/  LDL.LU R26, [R1+0x1e74] ;  /* 0x001e7400011a7983 */ /* 0x000ea20000300800 */
[----:B------:R-:W-:-:S03]  /*5d010*/  ISETP.LT.AND P5, PT, R23, c[0x0][0x178], !P1 ;  /* 0x00005e0017007a0c */ /* 0x000fc60004fa1270 */
[----:B------:R0:W-:Y:S04]  /*5d020*/  @P4 STG.E.U16 [R18.64], R22 ;  /* 0x0000001612004986 */ /* 0x0001e8000c101506 */
[----:B------:R-:W-:Y:S04]  /*5d030*/  @P6 STG.E.U16 [R12.64], R28 ;  /* 0x0000001c0c006986 */ /* 0x000fe8000c101506 */
[----:B------:R-:W-:Y:S01]  /*5d040*/  @P3 STG.E.U16 [R14.64], R24 ;  /* 0x000000180e003986 */ /* 0x000fe2000c101506 */
[----:B0-----:R-:W-:-:S03]  /*5d050*/  IMAD.WIDE R18, R16, 0x2, R2 ;  /* 0x0000000210127825 */ /* 0x001fc600078e0202 */
[----:B------:R-:W2:Y:S04]  /*5d060*/  LDL.LU R10, [R1+0x1e78] ;  /* 0x001e7800010a7983 */ /* 0x000ea80000300800 */
[----:B------:R0:W-:Y:S02]  /*5d070*/  @P5 STG.E.U16 [R18.64], R0 ;  /* 0x0000000012005986 */ /* 0x0001e4000c101506 */
[----:B0-----:R-:W-:Y:S02]  /*5d080*/  PRMT R18, R28, 0x7632, R18 ;  /* 0x000076321c127816 */ /* 0x001fe40000000012 */
[----:B------:R-:W0:Y:S01]  /*5d090*/  S2R R28, SR_TID.X ;  /* 0x00000000001c7919 */ /* 0x000e220000002100 */
[----:B------:R-:W-:Y:S02]  /*5d0a0*/  ISETP.LT.AND P4, PT, R27, c[0x0][0x178], !P1 ;  /* 0x00005e001b007a0c */ /* 0x000fe40004f81270 */
[----:B------:R-:W-:Y:S01]  /*5d0b0*/  ISETP.LT.AND P6, PT, R23, c[0x0][0x178], !P2 ;  /* 0x00005e0017007a0c */ /* 0x000fe200057c1270 */
[----:B------:R-:W-:Y:S01]  /*5d0c0*/  IMAD.WIDE R12, R16, 0x2, R4 ;  /* 0x00000002100c7825 */ /* 0x000fe200078e0204 */
[----:B------:R-:W-:-:S02]  /*5d0d0*/  PRMT R0, R22, 0x7632, R0 ;  /* 0x0000763216007816 */ /* 0x000fc40000000000 */
[C---:B------:R-:W-:Y:S01]  /*5d0e0*/  IADD3 R22, R16.reuse, c[0x0][0x198], RZ ;  /* 0x0000660010167a10 */ /* 0x040fe20007ffe0ff */
[----:B------:R-:W-:Y:S01]  /*5d0f0*/  IMAD.WIDE R14, R16, 0x2, R6 ;  /* 0x00000002100e7825 */ /* 0x000fe200078e0206 */
[----:B------:R-:W-:-:S03]  /*5d100*/  PRMT R19, R24, 0x7632, R19 ;  /* 0x0000763218137816 */ /* 0x000fc60000000013 */
[----:B------:R-:W-:Y:S01]  /*5d110*/  IMAD.WIDE R16, R16, 0x2, R20 ;  /* 0x0000000210107825 */ /* 0x000fe200078e0214 */
[----:B---3--:R-:W-:Y:S02]  /*5d120*/  ISETP.LT.AND P5, PT, R9, c[0x0][0x178], !P1 ;  /* 0x00005e0009007a0c */ /* 0x008fe40004fa1270 */
[----:B----4-:R-:W-:Y:S02]  /*5d130*/  ISETP.LT.AND P3, PT, R11, c[0x0][0x178], !P1 ;  /* 0x00005e000b007a0c */ /* 0x010fe40004f61270 */
[----:B--2---:R-:W-:Y:S02]  /*5d140*/  ISETP.GE.AND P1, PT, R26, c[0x0][0x17c], PT ;  /* 0x00005f001a007a0c */ /* 0x004fe40003f26270 */
[C---:B0-----:R-:W-:Y:S01]  /*5d150*/  LOP3.LUT R26, R28.reuse, 0x7f, RZ, 0xc0, !PT ;  /* 0x0000007f1c1a7812 */ /* 0x041fe200078ec0ff */
[----:B------:R-:W-:-:S05]  /*5d160*/  IMAD.SHL.U32 R28, R28, 0x400, RZ ;  /* 0x000004001c1c7824 */ /* 0x000fca00078e00ff */
[----:B------:R-:W-:-:S03]  /*5d170*/  LOP3.LUT R28, R28, 0x1800, RZ, 0xc0, !PT ;  /* 0x000018001c1c7812 */ /* 0x000fc600078ec0ff */
[----:B------:R0:W-:Y:S02]  /*5d180*/  @P3 STG.E.U16 [R12.64], R0 ;  /* 0x000000000c003986 */ /* 0x0001e4000c101506 */
[----:B------:R-:W-:Y:S02]  /*5d190*/  IMAD R28, R26, 0x10, R28 ;  /* 0x000000101a1c7824 */ /* 0x000fe400078e021c */
[----:B------:R-:W-:Y:S03]  /*5d1a0*/  @P4 STG.E.U16 [R14.64], R18 ;  /* 0x000000120e004986 */ /* 0x000fe6000c101506 */
[----:B------:R-:W-:Y:S01]  /*5d1b0*/  LOP3.LUT R28, R28, 0x40, RZ, 0x3c, !PT ;  /* 0x000000401c1c7812 */ /* 0x000fe200078e3cff */
[----:B0-----:R-:W-:Y:S01]  /*5d1c0*/  IMAD.WIDE R12, R22, 0x2, R2 ;  /* 0x00000002160c7825 */ /* 0x001fe200078e0202 */
[----:B------:R-:W-:Y:S04]  /*5d1d0*/  @P5 STG.E.U16 [R16.64], R19 ;  /* 0x0000001310005986 */ /* 0x000fe8000c101506 */
[----:B------:R-:W-:Y:S04]  /*5d1e0*/  @P6 STG.E.U16 [R12.64], R29 ;  /* 0x0000001d0c006986 */ /* 0x000fe8000c101506 */
[----:B------:R-:W0:Y:S04]  /*5d1f0*/  LDS.128 R12, [R28] ;  /* 0x000000001c0c7984 */ /* 0x000e280000000c00 */
[----:B------:R-:W2:Y:S04]  /*5d200*/  LDL.LU R26, [R1+0x150] ;  /* 0x00015000011a7983 */ /* 0x000ea80000300800 */
[----:B0-----:R0:W-:Y:S04]  /*5d210*/  STL [R1+0x1f00], R13 ;  /* 0x001f000d01007387 */ /* 0x0011e80000100800 */
[----:B0-----:R-:W3:Y:S04]  /*5d220*/  LDL.LU R13, [R1+0xd0] ;  /* 0x0000d000010d7983 */ /* 0x001ee80000300800 */
[----:B------:R0:W-:Y:S04]  /*5d230*/  STL [R1+0x1efc], R14 ;  /* 0x001efc0e01007387 */ /* 0x0001e80000100800 */
[----:B0-----:R-:W4:Y:S04]  /*5d240*/  LDL R14, [R1+0xbd4] ;  /* 0x000bd400010e7983 */ /* 0x001f280000100800 */
[----:B------:R0:W-:Y:S04]  /*5d250*/  STL [R1+0x1ef0], R15 ;  /* 0x001ef00f01007387 */ /* 0x0001e80000100800 */
[----:B0-----:R-:W2:Y:S01]  /*5d260*/  LDL.LU R15, [R1+0x110] ;  /* 0x00011000010f7983 */ /* 0x001ea20000300800 */
[----:B------:R-:W-:-:S02]  /*5d270*/  ISETP.LT.AND P4, PT, R11, c[0x0][0x178], !P2 ;  /* 0x00005e000b007a0c */ /* 0x000fc40005781270 */
[----:B------:R-:W-:Y:S02]  /*5d280*/  ISETP.LT.AND P5, PT, R27, c[0x0][0x178], !P2 ;  /* 0x00005e001b007a0c */ /* 0x000fe400057a1270 */
[----:B------:R-:W-:Y:S02]  /*5d290*/  ISETP.LT.AND P3, PT, R9, c[0x0][0x178], !P2 ;  /* 0x00005e0009007a0c */ /* 0x000fe40005761270 */
[----:B------:R-:W-:Y:S02]  /*5d2a0*/  ISETP.GE.AND P2, PT, R10, c[0x0][0x17c], PT ;  /* 0x00005f000a007a0c */ /* 0x000fe40003f46270 */
[----:B------:R-:W4:Y:S01]  /*5d2b0*/  LDL.LU R10, [R1+0x1e7c] ;  /* 0x001e7c00010a7983 */ /* 0x000f220000300800 */
[C---:B------:R-:W-:Y:S01]  /*5d2c0*/  IMAD.WIDE R16, R22.reuse, 0x2, R4 ;  /* 0x0000000216107825 */ /* 0x040fe200078e0204 */
[----:B------:R-:W-:Y:S02]  /*5d2d0*/  ISETP.LT.AND P6, PT, R23, c[0x0][0x178], !P0 ;  /* 0x00005e0017007a0c */ /* 0x000fe400047c1270 */
[C---:B------:R-:W-:Y:S01]  /*5d2e0*/  IADD3 R0, R22.reuse, c[0x0][0x198], RZ ;  /* 0x0000660016007a10 */ /* 0x040fe20007ffe0ff */
[----:B------:R-:W-:-:S04]  /*5d2f0*/  IMAD.WIDE R18, R22, 0x2, R6 ;  /* 0x0000000216127825 */ /* 0x000fc800078e0206 */
[----:B------:R-:W-:Y:S01]  /*5d300*/  IMAD.WIDE R22, R22, 0x2, R20 ;  /* 0x0000000216167825 */ /* 0x000fe200078e0214 */
[----:B------:R-:W-:-:S03]  /*5d310*/  PRMT R24, R29, 0x7632, R24 ;  /* 0x000076321d187816 */ /* 0x000fc60000000018 */
[----:B------:R-:W-:Y:S01]  /*5d320*/  IMAD.WIDE R28, R0, 0x2, R2 ;  /* 0x00000002001c7825 */ /* 0x000fe200078e0202 */
[----:B--2---:R-:W-:Y:S04]  /*5d330*/  @P4 STG.E.U16 [R16.64], R15 ;  /* 0x0000000f10004986 */ /* 0x004fe8000c101506 */
[----:B---3--:R0:W-:Y:S04]  /*5d340*/  @P5 STG.E.U16 [R18.64], R13 ;  /* 0x0000000d12005986 */ /* 0x0081e8000c101506 */
[----:B------:R1:W-:Y:S01]  /*5d350*/  @P3 STG.E.U16 [R22.64], R8 ;  /* 0x0000000816003986 */ /* 0x0003e2000c101506 */
[----:B------:R-:W-:-:S03]  /*5d360*/  ISETP.LT.AND P3, PT, R11, c[0x0][0x178], !P0 ;  /* 0x00005e000b007a0c */ /* 0x000fc60004761270 */
[----:B------:R2:W-:Y:S01]  /*5d370*/  @P6 STG.E.U16 [R28.64], R24 ;  /* 0x000000181c006986 */ /* 0x0005e2000c101506 */
[----:B0-----:R-:W-:Y:S01]  /*5d380*/  IMAD.WIDE R18, R0, 0x2, R4 ;  /* 0x0000000200127825 */ /* 0x001fe200078e0204 */
[----:B-1----:R-:W-:Y:S02]  /*5d390*/  PRMT R23, R13, 0x7632, R23 ;  /* 0x000076320d177816 */ /* 0x002fe40000000017 */
[----:B------:R-:W3:Y:S01]  /*5d3a0*/  LDL.LU R13, [R1+0xc0] ;  /* 0x0000c000010d7983 */ /* 0x000ee20000300800 */
[----:B--2---:R-:W-:-:S05]  /*5d3b0*/  PRMT R24, R15, 0x7632, R24 ;  /* 0x000076320f187816 */ /* 0x004fca0000000018 */
[----:B------:R0:W-:Y:S04]  /*5d3c0*/  @P3 STG.E.U16 [R18.64], R24 ;  /* 0x0000001812003986 */ /* 0x0001e8000c101506 */
[----:B0-----:R-:W2:Y:S01]  /*5d3d0*/  LDL.LU R24, [R1+0x120] ;  /* 0x0001200001187983 */ /* 0x001ea20000300800 */
[----:B----4-:R-:W-:-:S03]  /*5d3e0*/  ISETP.GE.AND P3, PT, R10, c[0x0][0x17c], PT ;  /* 0x00005f000a007a0c */ /* 0x010fc60003f66270 */
[----:B------:R-:W0:Y:S01]  /*5d3f0*/  S2R R10, SR_TID.X ;  /* 0x00000000000a7919 */ /* 0x000e220000002100 */
[----:B------:R-:W-:Y:S02]  /*5d400*/  ISETP.LT.AND P4, PT, R27, c[0x0][0x178], !P0 ;  /* 0x00005e001b007a0c */ /* 0x000fe40004781270 */
[----:B------:R-:W-:Y:S02]  /*5d410*/  ISETP.LT.AND P0, PT, R9, c[0x0][0x178], !P0 ;  /* 0x00005e0009007a0c */ /* 0x000fe40004701270 */
[----:B------:R-:W-:Y:S02]  /*5d420*/  ISETP.LT.AND P5, PT, R14, c[0x0][0x178], !P1 ;  /* 0x00005e000e007a0c */ /* 0x000fe40004fa1270 */
[----:B------:R-:W-:Y:S01]  /*5d430*/  ISETP.LT.AND P6, PT, R11, c[0x0][0x178], !P1 ;  /* 0x00005e000b007a0c */ /* 0x000fe20004fc1270 */
[C---:B------:R-:W-:Y:S01]  /*5d440*/  IMAD.WIDE R16, R0.reuse, 0x2, R6 ;  /* 0x0000000200107825 */ /* 0x040fe200078e0206 */
[----:B------:R-:W-:Y:S02]  /*5d450*/  IADD3 R22, R0, c[0x0][0x198], RZ ;  /* 0x0000660000167a10 */ /* 0x000fe40007ffe0ff */
[----:B------:R-:W-:-:S02]  /*5d460*/  PRMT R8, R8, 0x7632, R8 ;  /* 0x0000763208087816 */ /* 0x000fc40000000008 */
[C---:B0-----:R-:W-:Y:S01]  /*5d470*/  LOP3.LUT R15, R10.reuse, 0x7f, RZ, 0xc0, !PT ;  /* 0x0000007f0a0f7812 */ /* 0x041fe200078ec0ff */
[----:B------:R-:W-:-:S05]  /*5d480*/  IMAD.SHL.U32 R10, R10, 0x400, RZ ;  /* 0x000004000a0a7824 */ /* 0x000fca00078e00ff */
[----:B------:R-:W-:Y:S01]  /*5d490*/  LOP3.LUT R10, R10, 0x1800, RZ, 0xc0, !PT ;  /* 0x000018000a0a7812 */ /* 0x000fe200078ec0ff */
[----:B------:R-:W-:Y:S01]  /*5d4a0*/  IMAD.WIDE R28, R0, 0x2, R20 ;  /* 0x00000002001c7825 */ /* 0x000fe200078e0214 */
[----:B------:R0:W-:Y:S03]  /*5d4b0*/  @P4 STG.E.U16 [R16.64], R23 ;  /* 0x0000001710004986 */ /* 0x0001e6000c101506 */
[----:B------:R-:W-:Y:S02]  /*5d4c0*/  IMAD R10, R15, 0x10, R10 ;  /* 0x000000100f0a7824 */ /* 0x000fe400078e020a */
[----:B------:R-:W-:Y:S01]  /*5d4d0*/  IMAD.WIDE R18, R22, 0x2, R2 ;  /* 0x0000000216127825 */ /* 0x000fe200078e0202 */
[----:B------:R-:W-:Y:S02]  /*5d4e0*/  @P0 STG.E.U16 [R28.64], R8 ;  /* 0x000000081c000986 */ /* 0x000fe4000c101506 */
[----:B------:R-:W-:Y:S01]  /*5d4f0*/  LOP3.LUT R10, R10, 0x60, RZ, 0x3c, !PT ;  /* 0x000000600a0a7812 */ /* 0x000fe200078e3cff */
[----:B0-----:R-:W-:Y:S01]  /*5d500*/  IMAD.WIDE R16, R22, 0x2, R4 ;  /* 0x0000000216107825 */ /* 0x001fe200078e0204 */
[----:B------:R-:W-:Y:S01]  /*5d510*/  @P5 STG.E.U16 [R18.64], R26 ;  /* 0x0000001a12005986 */ /* 0x000fe2000c101506 */
[----:B------:R-:W-:-:S03]  /*5d520*/  ISETP.LT.AND P0, PT, R27, c[0x0][0x178], !P1 ;  /* 0x00005e001b007a0c */ /* 0x000fc60004f01270 */
[----:B------:R0:W-:Y:S01]  /*5d530*/  STL [R1+0x1f18], R25 ;  /* 0x001f181901007387 */ /* 0x0001e20000100800 */
[----:B------:R-:W-:-:S03]  /*5d540*/  ISETP.LT.AND P1, PT, R9, c[0x0][0x178], !P1 ;  /* 0x00005e0009007a0c */ /* 0x000fc60004f21270 */
[----:B0-----:R-:W4:Y:S04]  /*5d550*/  LDL.LU R25, [R1+0x1e80] ;  /* 0x001e800001197983 */ /* 0x001f280000300800 */
[----:B------:R0:W-:Y:S04]  /*5d560*/  STL.64 [R1+0x1f20], R4 ;  /* 0x001f200401007387 */ /* 0x0001e80000100a00 */
[----:B------:R-:W4:Y:S01]  /*5d570*/  LDL.LU R9, [R1+0x1f28] ;  /* 0x001f280001097983 */ /* 0x000f220000300800 */
[----:B0-----:R-:W-:-:S03]  /*5d580*/  IMAD.WIDE R4, R22, 0x2, R6 ;  /* 0x0000000216047825 */ /* 0x001fc600078e0206 */
[----:B--2---:R-:W-:Y:S04]  /*5d590*/  @P6 STG.E.U16 [R16.64], R24 ;  /* 0x0000001810006986 */ /* 0x004fe8000c101506 */
[----:B------:R-:W0:Y:S04]  /*5d5a0*/  LDS.128 R16, [R10] ;  /* 0x000000000a107984 */ /* 0x000e280000000c00 */
[----:B---3--:R-:W-:Y:S04]  /*5d5b0*/  @P0 STG.E.U16 [R4.64], R13 ;  /* 0x0000000d04000986 */ /* 0x008fe8000c101506 */
[----:B0-----:R-:W-:Y:S04]  /*5d5c0*/  STL [R1+0x1f04], R18 ;  /* 0x001f041201007387 */ /* 0x001fe80000100800 */
[----:B------:R0:W-:Y:S04]  /*5d5d0*/  STL [R1+0x1ee4], R19 ;  /* 0x001ee41301007387 */ /* 0x0001e80000100800 */
[----:B0-----:R-:W2:Y:S04]  /*5d5e0*/  LDL.LU R19, [R1+0xbdc] ;  /* 0x000bdc0001137983 */ /* 0x001ea80000300800 */
[----:B------:R-:W3:Y:S04]  /*5d5f0*/  LDL.LU R10, [R1+0x1e84] ;  /* 0x001e8400010a7983 */ /* 0x000ee80000300800 */
[----:B------:R-:W3:Y:S04]  /*5d600*/  LDL.LU R18, [R1+0x160] ;  /* 0x0001600001127983 */ /* 0x000ee80000300800 */
[----:B------:R-:W3:Y:S04]  /*5d610*/  LDL.LU R15, [R1+0x100] ;  /* 0x00010000010f7983 */ /* 0x000ee80000300800 */
[----:B------:R-:W3:Y:S01]  /*5d620*/  LDL.LU.64 R4, [R1+0x1f20] ;  /* 0x001f200001047983 */ /* 0x000ee20000300a00 */
[----:B------:R-:W-:-:S02]  /*5d630*/  ISETP.LT.AND P5, PT, R14, c[0x0][0x178], !P2 ;  /* 0x00005e000e007a0c */ /* 0x000fc400057a1270 */
[C---:B------:R-:W-:Y:S01]  /*5d640*/  IADD3 R8, R22.reuse, c[0x0][0x198], RZ ;  /* 0x0000660016087a10 */ /* 0x040fe20007ffe0ff */
[----:B------:R-:W-:Y:S01]  /*5d650*/  IMAD.WIDE R22, R22, 0x2, R20 ;  /* 0x0000000216167825 */ /* 0x000fe200078e0214 */
[----:B------:R-:W-:Y:S02]  /*5d660*/  ISETP.LT.AND P6, PT, R11, c[0x0][0x178], !P2 ;  /* 0x00005e000b007a0c */ /* 0x000fe400057c1270 */
[----:B------:R-:W-:Y:S01]  /*5d670*/  PRMT R0, R26, 0x7632, R0 ;  /* 0x000076321a007816 */ /* 0x000fe20000000000 */
[----:B------:R-:W-:Y:S01]  /*5d680*/  IMAD.WIDE R28, R8, 0x2, R2 ;  /* 0x00000002081c7825 */ /* 0x000fe200078e0202 */
[----:B------:R-:W-:Y:S01]  /*5d690*/  ISETP.LT.AND P0, PT, R27, c[0x0][0x178], !P2 ;  /* 0x00005e001b007a0c */ /* 0x000fe20005701270 */
[----:B------:R0:W-:Y:S04]  /*5d6a0*/  @P1 STG.E.U16 [R22.64], R12 ;  /* 0x0000000c16001986 */ /* 0x0001e8000c101506 */
[----:B------:R1:W-:Y:S01]  /*5d6b0*/  @P5 STG.E.U16 [R28.64], R0 ;  /* 0x000000001c005986 */ /* 0x0003e2000c101506 */
[----:B------:R-:W-:-:S02]  /*5d6c0*/  ISETP.LT.AND P5, PT, R14, c[0x0][0x178], !P3 ;  /* 0x00005e000e007a0c */ /* 0x000fc40005fa1270 */
[----:B----4-:R-:W-:Y:S01]  /*5d6d0*/  ISETP.GE.AND P4, PT, R25, c[0x0][0x17c], PT ;  /* 0x00005f0019007a0c */ /* 0x010fe20003f86270 */
[----:B------:R-:W4:Y:S01]  /*5d6e0*/  LDL.LU R26, [R1+0xb0] ;  /* 0x0000b000011a7983 */ /* 0x000f220000300800 */
[----:B0-----:R-:W-:Y:S02]  /*5d6f0*/  PRMT R12, R13, 0x7632, R12 ;  /* 0x000076320d0c7816 */ /* 0x001fe4000000000c */
[----:B-1----:R-:W-:Y:S01]  /*5d700*/  PRMT R0, R24, 0x7632, R0 ;  /* 0x0000763218007816 */ /* 0x002fe20000000000 */
[----:B------:R-:W-:-:S04]  /*5d710*/  IMAD.WIDE R28, R8, 0x2, R6 ;  /* 0x00000002081c7825 */ /* 0x000fc800078e0206 */
[----:B------:R-:W-:Y:S01]  /*5d720*/  IMAD.WIDE R24, R8, 0x2, R20 ;  /* 0x0000000208187825 */ /* 0x000fe200078e0214 */
[----:B--2---:R-:W-:-:S03]  /*5d730*/  ISETP.LT.AND P2, PT, R19, c[0x0][0x178], !P2 ;  /* 0x00005e0013007a0c */ /* 0x004fc60005741270 */
[----:B---3--:R-:W-:-:S05]  /*5d740*/  IMAD.WIDE R22, R8, 0x2, R4 ;  /* 0x0000000208167825 */ /* 0x008fca00078e0204 */
[----:B------:R0:W-:Y:S04]  /*5d750*/  @P6 STG.E.U16 [R22.64], R0 ;  /* 0x0000000016006986 */ /* 0x0001e8000c101506 */
[----:B------:R1:W-:Y:S01]  /*5d760*/  @P0 STG.E.U16 [R28.64], R12 ;  /* 0x0000000c1c000986 */ /* 0x0003e2000c101506 */
[----:B0-----:R-:W-:Y:S02]  /*5d770*/  IADD3 R0, R8, c[0x0][0x198], RZ ;  /* 0x0000660008007a10 */ /* 0x001fe40007ffe0ff */
[----:B-1----:R-:W-:-:S03]  /*5d780*/  PRMT R12, R12, 0x7632, R12 ;  /* 0x000076320c0c7816 */ /* 0x002fc6000000000c */
[----:B------:R-:W-:Y:S01]  /*5d790*/  IMAD.WIDE R22, R0, 0x2, R2 ;  /* 0x0000000200167825 */ /* 0x000fe200078e0202 */
[----:B------:R-:W-:Y:S02]  /*5d7a0*/  ISETP.GE.AND P1, PT, R10, c[0x0][0x17c], PT ;  /* 0x00005f000a007a0c */ /* 0x000fe40003f26270 */
[----:B------:R-:W2:Y:S04]  /*5d7b0*/  LDL.LU R10, [R1+0x134] ;  /* 0x00013400010a7983 */ /* 0x000ea80000300800 */
[----:B------:R-:W-:Y:S04]  /*5d7c0*/  @P2 STG.E.U16 [R24.64], R12 ;  /* 0x0000000c18002986 */ /* 0x000fe8000c101506 */
[----:B------:R-:W3:Y:S04]  /*5d7d0*/  LDL.LU R13, [R1+0xf4] ;  /* 0x0000f400010d7983 */ /* 0x000ee80000300800 */
[----:B------:R0:W-:Y:S04]  /*5d7e0*/  @P5 STG.E.U16 [R22.64], R18 ;  /* 0x0000001216005986 */ /* 0x0001e8000c101506 */
[----:B0-----:R-:W2:Y:S01]  /*5d7f0*/  LDL.LU R23, [R1+0x1e88] ;  /* 0x001e880001177983 */ /* 0x001ea20000300800 */
[----:B------:R-:W-:-:S02]  /*5d800*/  ISETP.LT.AND P6, PT, R11, c[0x0][0x178], !P3 ;  /* 0x00005e000b007a0c */ /* 0x000fc40005fc1270 */
[----:B------:R-:W-:Y:S01]  /*5d810*/  ISETP.LT.AND P0, PT, R27, c[0x0][0x178], !P3 ;  /* 0x00005e001b007a0c */ /* 0x000fe20005f01270 */
[----:B------:R-:W-:Y:S01]  /*5d820*/  IMAD.WIDE R28, R0, 0x2, R4 ;  /* 0x00000002001c7825 */ /* 0x000fe200078e0204 */
[----:B------:R-:W-:Y:S02]  /*5d830*/  ISETP.LT.AND P3, PT, R19, c[0x0][0x178], !P3 ;  /* 0x00005e0013007a0c */ /* 0x000fe40005f61270 */
[----:B------:R-:W-:Y:S01]  /*5d840*/  ISETP.LT.AND P5, PT, R14, c[0x0][0x178], !P4 ;  /* 0x00005e000e007a0c */ /* 0x000fe200067a1270 */
[C---:B------:R-:W-:Y:S01]  /*5d850*/  IMAD.WIDE R24, R0.reuse, 0x2, R6 ;  /* 0x0000000200187825 */ /* 0x040fe200078e0206 */
[----:B------:R-:W-:-:S05]  /*5d860*/  IADD3 R8, R0, c[0x0][0x198], RZ ;  /* 0x0000660000087a10 */ /* 0x000fca0007ffe0ff */
[----:B------:R0:W-:Y:S01]  /*5d870*/  @P6 STG.E.U16 [R28.64], R15 ;  /* 0x0000000f1c006986 */ /* 0x0001e2000c101506 */
[----:B------:R-:W-:-:S03]  /*5d880*/  ISETP.LT.AND P6, PT, R11, c[0x0][0x178], !P4 ;  /* 0x00005e000b007a0c */ /* 0x000fc600067c1270 */
[----:B----4-:R-:W-:Y:S01]  /*5d890*/  @P0 STG.E.U16 [R24.64], R26 ;  /* 0x0000001a18000986 */ /* 0x010fe2000c101506 */
[----:B------:R-:W-:Y:S01]  /*5d8a0*/  PRMT R12, R15, 0x7632, R12 ;  /* 0x000076320f0c7816 */ /* 0x000fe2000000000c */
[----:B0-----:R-:W-:Y:S01]  /*5d8b0*/  IMAD.WIDE R28, R0, 0x2, R20 ;  /* 0x00000002001c7825 */ /* 0x001fe200078e0214 */
[----:B------:R-:W-:Y:S02]  /*5d8c0*/  PRMT R0, R18, 0x7632, R0 ;  /* 0x0000763212007816 */ /* 0x000fe40000000000 */
[----:B------:R-:W4:Y:S04]  /*5d8d0*/  LDL.LU R18, [R1+0x1e90] ;  /* 0x001e900001127983 */ /* 0x000f280000300800 */
[----:B------:R0:W-:Y:S01]  /*5d8e0*/  @P3 STG.E.U16 [R28.64], R16 ;  /* 0x000000101c003986 */ /* 0x0001e2000c101506 */
[----:B------:R-:W-:-:S02]  /*5d8f0*/  ISETP.LT.AND P3, PT, R27, c[0x0][0x178], !P4 ;  /* 0x00005e001b007a0c */ /* 0x000fc40006761270 */
[----:B------:R-:W-:Y:S01]  /*5d900*/  ISETP.LT.AND P4, PT, R19, c[0x0][0x178], !P4 ;  /* 0x00005e0013007a0c */ /* 0x000fe20006781270 */
[----:B------:R-:W3:Y:S01]  /*5d910*/  LDL.LU R15, [R1+0xe4] ;  /* 0x0000e400010f7983 */ /* 0x000ee20000300800 */
[----:B0-----:R-:W-:-:S03]  /*5d920*/  IMAD.WIDE R28, R8, 0x2, R4 ;  /* 0x00000002081c7825 */ /* 0x001fc600078e0204 */
[----:B------:R-:W-:Y:S01]  /*5d930*/  STL [R1+0x1f1c], R27 ;  /* 0x001f1c1b01007387 */ /* 0x000fe20000100800 */
[----:B------:R-:W-:Y:S01]  /*5d940*/  PRMT R16, R16, 0x7632, R16 ;  /* 0x0000763210107816 */ /* 0x000fe20000000010 */
[----:B------:R-:W-:Y:S01]  /*5d950*/  IMAD.WIDE R24, R8, 0x2, R20 ;  /* 0x0000000208187825 */ /* 0x000fe200078e0214 */
[----:B--2---:R-:W-:-:S03]  /*5d960*/  ISETP.GE.AND P2, PT, R23, c[0x0][0x17c], PT ;  /* 0x00005f0017007a0c */ /* 0x004fc60003f46270 */
[----:B------:R-:W-:-:S05]  /*5d970*/  IMAD.WIDE R22, R8, 0x2, R2 ;  /* 0x0000000208167825 */ /* 0x000fca00078e0202 */
[----:B------:R-:W-:Y:S04]  /*5d980*/  @P5 STG.E.U16 [R22.64], R0 ;  /* 0x0000000016005986 */ /* 0x000fe8000c101506 */
[----:B------:R0:W-:Y:S02]  /*5d990*/  @P6 STG.E.U16 [R28.64], R12 ;  /* 0x0000000c1c006986 */ /* 0x0001e4000c101506 */
[----:B0-----:R-:W-:Y:S01]  /*5d9a0*/  PRMT R12, R26, 0x7632, R12 ;  /* 0x000076321a0c7816 */ /* 0x001fe2000000000c */
[----:B------:R-:W-:Y:S01]  /*5d9b0*/  IMAD.WIDE R26, R8, 0x2, R6 ;  /* 0x00000002081a7825 */ /* 0x000fe200078e0206 */
[----:B------:R-:W2:Y:S04]  /*5d9c0*/  LDL.LU R29, [R1+0x1e8c] ;  /* 0x001e8c00011d7983 */ /* 0x000ea80000300800 */
[----:B------:R0:W-:Y:S04]  /*5d9d0*/  @P3 STG.E.U16 [R26.64], R12 ;  /* 0x0000000c1a003986 */ /* 0x0001e8000c101506 */
[----:B------:R1:W-:Y:S04]  /*5d9e0*/  @P4 STG.E.U16 [R24.64], R16 ;  /* 0x0000001018004986 */ /* 0x0003e8000c101506 */
[----:B0-----:R-:W3:Y:S04]  /*5d9f0*/  LDL.LU R27, [R1+0x1f1c] ;  /* 0x001f1c00011b7983 */ /* 0x001ee80000300800 */
[----:B-1----:R-:W4:Y:S04]  /*5da00*/  LDL.LU R25, [R1+0x1f18] ;  /* 0x001f180001197983 */ /* 0x002f280000300800 */
[----:B------:R-:W-:Y:S04]  /*5da10*/  STL.64 [R1+0x1f08], R16 ;  /* 0x001f081001007387 */ /* 0x000fe80000100a00 */
[----:B------:R-:W4:Y:S01]  /*5da20*/  LDL.LU R26, [R1+0x144] ;  /* 0x00014400011a7983 */ /* 0x000f220000300800 */
[----:B------:R-:W-:-:S02]  /*5da30*/  ISETP.LT.AND P5, PT, R14, c[0x0][0x178], !P1 ;  /* 0x00005e000e007a0c */ /* 0x000fc40004fa1270 */
[----:B------:R-:W-:Y:S02]  /*5da40*/  ISETP.LT.AND P6, PT, R11, c[0x0][0x178], !P1 ;  /* 0x00005e000b007a0c */ /* 0x000fe40004fc1270 */
[----:B------:R-:W-:-:S05]  /*5da50*/  IADD3 R0, R8, c[0x0][0x198], RZ ;  /* 0x0000660008007a10 */ /* 0x000fca0007ffe0ff */
[----:B------:R-:W-:Y:S01]  /*5da60*/  IMAD.WIDE R22, R0, 0x2, R2 ;  /* 0x0000000200167825 */ /* 0x000fe200078e0202 */
[----:B------:R-:W-:Y:S02]  /*5da70*/  ISETP.LT.AND P3, PT, R19, c[0x0][0x178], !P1 ;  /* 0x00005e0013007a0c */ /* 0x000fe40004f61270 */
[----:B------:R-:W-:Y:S02]  /*5da80*/  PRMT R12, R10, 0x7632, R12 ;  /* 0x000076320a0c7816 */ /* 0x000fe4000000000c */
[----:B------:R0:W-:Y:S01]  /*5da90*/  @P5 STG.E.U16 [R22.64], R10 ;  /* 0x0000000a16005986 */ /* 0x0001e2000c101506 */
[----:B--2---:R-:W-:Y:S01]  /*5daa0*/  ISETP.GE.AND P0, PT, R29, c[0x0][0x17c], PT ;  /* 0x00005f001d007a0c */ /* 0x004fe20003f06270 */
[----:B------:R-:W-:Y:S01]  /*5dab0*/  IMAD.WIDE R28, R0, 0x2, R4 ;  /* 0x00000002001c7825 */ /* 0x000fe200078e0204 */
[----:B---3--:R-:W-:-:S04]  /*5dac0*/  ISETP.LT.AND P4, PT, R27, c[0x0][0x178], !P1 ;  /* 0x00005e001b007a0c */ /* 0x008fc80004f81270 */
[----:B------:R-:W-:Y:S01]  /*5dad0*/  @P6 STG.E.U16 [R28.64], R13 ;  /* 0x0000000d1c006986 */ /* 0x000fe2000c101506 */
[----:B----4-:R-:W-:-:S03]  /*5dae0*/  ISETP.GE.AND P1, PT, R18, c[0x0][0x17c], PT ;  /* 0x00005f0012007a0c */ /* 0x010fc60003f26270 */
[----:B------:R1:W-:Y:S04]  /*5daf0*/  STL.64 [R1+0x1f10], R26 ;  /* 0x001f101a01007387 */ /* 0x0003e80000100a00 */
[----:B------:R-:W2:Y:S04]  /*5db00*/  LDL.LU R18, [R1+0x114] ;  /* 0x0001140001127983 */ /* 0x000ea80000300800 */
[----:B0-----:R-:W3:Y:S01]  /*5db10*/  LDL.LU R10, [R1+0x1e94] ;  /* 0x001e9400010a7983 */ /* 0x001ee20000300800 */
[----:B-1----:R-:W-:-:S05]  /*5db20*/  IMAD.WIDE R26, R0, 0x2, R6 ;  /* 0x00000002001a7825 */ /* 0x002fca00078e0206 */
[----:B------:R0:W-:Y:S04]  /*5db30*/  @P4 STG.E.U16 [R26.64], R15 ;  /* 0x0000000f1a004986 */ /* 0x0001e8000c101506 */
[----:B0-----:R-:W4:Y:S01]  /*5db40*/  LDL.LU.64 R26, [R1+0x1f10] ;  /* 0x001f1000011a7983 */ /* 0x001f220000300a00 */
[----:B------:R-:W-:Y:S01]  /*5db50*/  IMAD.WIDE R16, R0, 0x2, R20 ;  /* 0x0000000200107825 */ /* 0x000fe200078e0214 */
[----:B------:R-:W-:Y:S02]  /*5db60*/  ISETP.LT.AND P6, PT, R14, c[0x0][0x178], !P2 ;  /* 0x00005e000e007a0c */ /* 0x000fe400057c1270 */
[----:B------:R-:W-:Y:S02]  /*5db70*/  ISETP.LT.AND P5, PT, R11, c[0x0][0x178], !P2 ;  /* 0x00005e000b007a0c */ /* 0x000fe400057a1270 */
[----:B------:R0:W-:Y:S01]  /*5db80*/  @P3 STG.E.U16 [R16.64], R25 ;  /* 0x0000001910003986 */ /* 0x0001e2000c101506 */
[----:B------:R-:W-:-:S02]  /*5db90*/  PRMT R8, R13, 0x7632, R8 ;  /* 0x000076320d087816 */ /* 0x000fc40000000008 */
[----:B------:R-:W-:Y:S01]  /*5dba0*/  ISETP.LT.AND P3, PT, R19, c[0x0][0x178], !P2 ;  /* 0x00005e0013007a0c */ /* 0x000fe20005761270 */
[----:B0-----:R-:W2:Y:S04]  /*5dbb0*/  LDL.LU.64 R16, [R1+0x1f08] ;  /* 0x001f080001107983 */ /* 0x001ea80000300a00 */
[----:B------:R-:W2:Y:S01]  /*5dbc0*/  LDL.LU R13, [R1+0xd4] ;  /* 0x0000d400010d7983 */ /* 0x000ea20000300800 */
[----:B------:R-:W-:Y:S02]  /*5dbd0*/  IADD3 R24, R0, c[0x0][0x198], RZ ;  /* 0x0000660000187a10 */ /* 0x000fe40007ffe0ff */
[----:B----4-:R-:W-:Y:S02]  /*5dbe0*/  ISETP.LT.AND P4, PT, R27, c[0x0][0x178], !P2 ;  /* 0x00005e001b007a0c */ /* 0x010fe40005781270 */
[----:B---3--:R-:W-:-:S02]  /*5dbf0*/  ISETP.GE.AND P2, PT, R10, c[0x0][0x17c], PT ;  /* 0x00005f000a007a0c */ /* 0x008fc40003f46270 */
[----:B------:R-:W3:Y:S01]  /*5dc00*/  LDL.LU R10, [R1+0x1e98] ;  /* 0x001e9800010a7983 */ /* 0x000ee20000300800 */
[----:B------:R-:W-:-:S04]  /*5dc10*/  IMAD.WIDE R22, R24, 0x2, R2 ;  /* 0x0000000218167825 */ /* 0x000fc800078e0202 */
[C---:B------:R-:W-:Y:S01]  /*5dc20*/  IMAD.WIDE R28, R24.reuse, 0x2, R4 ;  /* 0x00000002181c7825 */ /* 0x040fe200078e0204 */
[----:B------:R0:W-:Y:S01]  /*5dc30*/  @P6 STG.E.U16 [R22.64], R12 ;  /* 0x0000000c16006986 */ /* 0x0001e2000c101506 */
[----:B------:R-:W-:-:S03]  /*5dc40*/  IADD3 R0, R24, c[0x0][0x198], RZ ;  /* 0x0000660018007a10 */ /* 0x000fc60007ffe0ff */
[----:B------:R1:W-:Y:S01]  /*5dc50*/  @P5 STG.E.U16 [R28.64], R8 ;  /* 0x000000081c005986 */ /* 0x0003e2000c101506 */
[----:B------:R-:W-:Y:S02]  /*5dc60*/  ISETP.LT.AND P5, PT, R14, c[0x0][0x178], !P0 ;  /* 0x00005e000e007a0c */ /* 0x000fe400047a1270 */
[----:B------:R-:W-:Y:S02]  /*5dc70*/  ISETP.LT.AND P6, PT, R11, c[0x0][0x178], !P0 ;  /* 0x00005e000b007a0c */ /* 0x000fe400047c1270 */
[----:B0-----:R-:W-:Y:S01]  /*5dc80*/  PRMT R12, R15, 0x7632, R12 ;  /* 0x000076320f0c7816 */ /* 0x001fe2000000000c */
[C---:B------:R-:W-:Y:S01]  /*5dc90*/  IMAD.WIDE R22, R24.reuse, 0x2, R6 ;  /* 0x0000000218167825 */ /* 0x040fe200078e0206 */
[----:B------:R-:W4:Y:S01]  /*5dca0*/  LDL.LU R15, [R1+0x1e9c] ;  /* 0x001e9c00010f7983 */ /* 0x000f220000300800 */
[----:B-1----:R-:W-:Y:S02]  /*5dcb0*/  PRMT R8, R25, 0x7632, R8 ;  /* 0x0000763219087816 */ /* 0x002fe40000000008 */
[----:B------:R-:W-:Y:S01]  /*5dcc0*/  IMAD.WIDE R24, R24, 0x2, R20 ;  /* 0x0000000218187825 */ /* 0x000fe200078e0214 */
[----:B------:R0:W-:Y:S01]  /*5dcd0*/  @P4 STG.E.U16 [R22.64], R12 ;  /* 0x0000000c16004986 */ /* 0x0001e2000c101506 */
[----:B------:R-:W-:-:S02]  /*5dce0*/  ISETP.LT.AND P4, PT, R27, c[0x0][0x178], !P0 ;  /* 0x00005e001b007a0c */ /* 0x000fc40004781270 */
[----:B------:R-:W-:Y:S01]  /*5dcf0*/  ISETP.LT.AND P0, PT, R19, c[0x0][0x178], !P0 ;  /* 0x00005e0013007a0c */ /* 0x000fe20004701270 */
[----:B------:R1:W-:Y:S01]  /*5dd00*/  @P3 STG.E.U16 [R24.64], R8 ;  /* 0x0000000818003986 */ /* 0x0003e2000c101506 */
[----:B------:R-:W-:Y:S01]  /*5dd10*/  ISETP.LT.AND P3, PT, R14, c[0x0][0x178], !P1 ;  /* 0x00005e000e007a0c */ /* 0x000fe20004f61270 */
[----:B------:R-:W-:-:S04]  /*5dd20*/  IMAD.WIDE R28, R0, 0x2, R4 ;  /* 0x00000002001c7825 */ /* 0x000fc800078e0204 */
[C---:B0-----:R-:W-:Y:S01]  /*5dd30*/  IMAD.WIDE R22, R0.reuse, 0x2, R2 ;  /* 0x0000000200167825 */ /* 0x041fe200078e0202 */
[----:B-1----:R-:W-:-:S04]  /*5dd40*/  IADD3 R8, R0, c[0x0][0x198], RZ ;  /* 0x0000660000087a10 */ /* 0x002fc80007ffe0ff */
[----:B------:R0:W-:Y:S01]  /*5dd50*/  @P5 STG.E.U16 [R22.64], R26 ;  /* 0x0000001a16005986 */ /* 0x0001e2000c101506 */
[----:B------:R-:W-:Y:S01]  /*5dd60*/  IMAD.WIDE R24, R0, 0x2, R20 ;  /* 0x0000000200187825 */ /* 0x000fe200078e0214 */
[----:B------:R-:W-:Y:S02]  /*5dd70*/  PRMT R12, R26, 0x7632, R12 ;  /* 0x000076321a0c7816 */ /* 0x000fe4000000000c */
[----:B--2---:R1:W-:Y:S01]  /*5dd80*/  @P6 STG.E.U16 [R28.64], R18 ;  /* 0x000000121c006986 */ /* 0x0043e2000c101506 */
[----:B0-----:R-:W-:-:S03]  /*5dd90*/  IMAD.WIDE R22, R0, 0x2, R6 ;  /* 0x0000000200167825 */ /* 0x001fc600078e0206 */
[----:B------:R-:W2:Y:S01]  /*5dda0*/  LDL.LU R26, [R1+0x124] ;  /* 0x00012400011a7983 */ /* 0x000ea20000300800 */
[----:B-1----:R-:W-:-:S03]  /*5ddb0*/  IMAD.WIDE R28, R8, 0x2, R2 ;  /* 0x00000002081c7825 */ /* 0x002fc600078e0202 */
[----:B------:R-:W-:Y:S04]  /*5ddc0*/  @P4 STG.E.U16 [R22.64], R13 ;  /* 0x0000000d16004986 */ /* 0x000fe8000c101506 */
[----:B------:R0:W-:Y:S04]  /*5ddd0*/  @P0 STG.E.U16 [R24.64], R9 ;  /* 0x0000000918000986 */ /* 0x0001e8000c101506 */
[----:B------:R1:W-:Y:S01]  /*5dde0*/  @P3 STG.E.U16 [R28.64], R12 ;  /* 0x0000000c1c003986 */ /* 0x0003e2000c101506 */
[----:B------:R-:W-:Y:S02]  /*5ddf0*/  PRMT R0, R18, 0x7632, R0 ;  /* 0x0000763212007816 */ /* 0x000fe40000000000 */
[----:B0-----:R-:W-:-:S02]  /*5de00*/  PRMT R9, R13, 0x7632, R9 ;  /* 0x000076320d097816 */ /* 0x001fc40000000009 */
[----:B---3--:R-:W-:Y:S02]  /*5de10*/  ISETP.GE.AND P5, PT, R10, c[0x0][0x17c], PT ;  /* 0x00005f000a007a0c */ /* 0x008fe40003fa6270 */
[----:B------:R-:W3:Y:S04]  /*5de20*/  LDL.LU R10, [R1+0xc4] ;  /* 0x0000c400010a7983 */ /* 0x000ee80000300800 */
[----:B-1----:R-:W3:Y:S04]  /*5de30*/  LDL.LU R29, [R1+0x154] ;  /* 0x00015400011d7983 */ /* 0x002ee80000300800 */
[----:B------:R-:W3:Y:S04]  /*5de40*/  LDL.LU R18, [R1+0x1f04] ;  /* 0x001f040001127983 */ /* 0x000ee80000300800 */
[----:B------:R-:W3:Y:S04]  /*5de50*/  LDL.LU R13, [R1+0x1f00] ;  /* 0x001f0000010d7983 */ /* 0x000ee80000300800 */
[----:B------:R-:W3:Y:S01]  /*5de60*/  LDL.LU R28, [R1+0x1ea0] ;  /* 0x001ea000011c7983 */ /* 0x000ee20000300800 */
[----:B------:R-:W-:-:S02]  /*5de70*/  ISETP.LT.AND P6, PT, R11, c[0x0][0x178], !P1 ;  /* 0x00005e000b007a0c */ /* 0x000fc40004fc1270 */
[----:B------:R-:W-:Y:S01]  /*5de80*/  ISETP.LT.AND P4, PT, R27, c[0x0][0x178], !P1 ;  /* 0x00005e001b007a0c */ /* 0x000fe20004f81270 */
[----:B------:R-:W-:Y:S01]  /*5de90*/  IMAD.WIDE R24, R8, 0x2, R4 ;  /* 0x0000000208187825 */ /* 0x000fe200078e0204 */
[----:B------:R-:W-:Y:S02]  /*5dea0*/  ISETP.LT.AND P1, PT, R19, c[0x0][0x178], !P1 ;  /* 0x00005e0013007a0c */ /* 0x000fe40004f21270 */
[----:B------:R-:W-:Y:S01]  /*5deb0*/  ISETP.LT.AND P3, PT, R14, c[0x0][0x178], !P2 ;  /* 0x00005e000e007a0c */ /* 0x000fe20005761270 */
[----:B------:R-:W-:Y:S01]  /*5dec0*/  IMAD.WIDE R22, R8, 0x2, R6 ;  /* 0x0000000208167825 */ /* 0x000fe200078e0206 */
[----:B------:R-:W-:-:S05]  /*5ded0*/  PRMT R12, R9, 0x7632, R12 ;  /* 0x00007632090c7816 */ /* 0x000fca000000000c */
[----:B------:R0:W-:Y:S01]  /*5dee0*/  @P6 STG.E.U16 [R24.64], R0 ;  /* 0x0000000018006986 */ /* 0x0001e2000c101506 */
[----:B------:R-:W-:-:S03]  /*5def0*/  ISETP.LT.AND P6, PT, R11, c[0x0][0x178], !P2 ;  /* 0x00005e000b007a0c */ /* 0x000fc600057c1270 */
[----:B------:R1:W-:Y:S01]  /*5df00*/  @P4 STG.E.U16 [R22.64], R9 ;  /* 0x0000000916004986 */ /* 0x0003e2000c101506 */
[C---:B0-----:R-:W-:Y:S01]  /*5df10*/  IADD3 R0, R8.reuse, c[0x0][0x198], RZ ;  /* 0x0000660008007a10 */ /* 0x041fe20007ffe0ff */
[----:B-1----:R-:W-:-:S04]  /*5df20*/  IMAD.WIDE R8, R8, 0x2, R20 ;  /* 0x0000000208087825 */ /* 0x002fc800078e0214 */
[C---:B------:R-:W-:Y:S01]  /*5df30*/  IMAD.WIDE R22, R0.reuse, 0x2, R2 ;  /* 0x0000000200167825 */ /* 0x040fe200078e0202 */
[----:B------:R-:W-:Y:S01]  /*5df40*/  ISETP.LT.AND P4, PT, R27, c[0x0][0x178], !P2 ;  /* 0x00005e001b007a0c */ /* 0x000fe20005781270 */
[----:B------:R0:W-:Y:S01]  /*5df50*/  @P1 STG.E.U16 [R8.64], R12 ;  /* 0x0000000c08001986 */ /* 0x0001e2000c101506 */
[----:B------:R-:W-:Y:S01]  /*5df60*/  ISETP.LT.AND P2, PT, R19, c[0x0][0x178], !P2 ;  /* 0x00005e0013007a0c */ /* 0x000fe20005741270 */
[----:B------:R-:W-:-:S04]  /*5df70*/  IMAD.WIDE R24, R0, 0x2, R4 ;  /* 0x0000000200187825 */ /* 0x000fc800078e0204 */
[----:B0-----:R-:W-:Y:S01]  /*5df80*/  IMAD.WIDE R8, R0, 0x2, R6 ;  /* 0x0000000200087825 */ /* 0x001fe200078e0206 */
[----:B--2---:R-:W-:Y:S02]  /*5df90*/  PRMT R12, R26, 0x7632, R12 ;  /* 0x000076321a0c7816 */ /* 0x004fe4000000000c */
[----:B----4-:R-:W-:Y:S02]  /*5dfa0*/  ISETP.GE.AND P0, PT, R15, c[0x0][0x17c], PT ;  /* 0x00005f000f007a0c */ /* 0x010fe40003f06270 */
[----:B------:R-:W2:Y:S04]  /*5dfb0*/  LDL.LU R15, [R1+0x164] ;  /* 0x00016400010f7983 */ /* 0x000ea80000300800 */
[----:B---3--:R0:W-:Y:S01]  /*5dfc0*/  @P3 STG.E.U16 [R22.64], R29 ;  /* 0x0000001d16003986 */ /* 0x0081e2000c101506 */
[----:B------:R-:W-:-:S03]  /*5dfd0*/  ISETP.LT.AND P3, PT, R14, c[0x0][0x178], !P5 ;  /* 0x00005e000e007a0c */ /* 0x000fc60006f61270 */
[----:B------:R1:W-:Y:S01]  /*5dfe0*/  @P6 STG.E.U16 [R24.64], R26 ;  /* 0x0000001a18006986 */ /* 0x0003e2000c101506 */
[----:B------:R-:W-:Y:S02]  /*5dff0*/  ISETP.LT.AND P6, PT, R11, c[0x0][0x178], !P5 ;  /* 0x00005e000b007a0c */ /* 0x000fe40006fc1270 */
[----:B0-----:R-:W-:Y:S02]  /*5e000*/  IADD3 R22, R0, c[0x0][0x198], RZ ;  /* 0x0000660000167a10 */ /* 0x001fe40007ffe0ff */
[----:B------:R-:W-:Y:S01]  /*5e010*/  ISETP.GE.AND P1, PT, R28, c[0x0][0x17c], PT ;  /* 0x00005f001c007a0c */ /* 0x000fe20003f26270 */
[----:B-1----:R-:W-:Y:S01]  /*5e020*/  IMAD.WIDE R24, R0, 0x2, R20 ;  /* 0x0000000200187825 */ /* 0x002fe200078e0214 */
[----:B------:R-:W-:Y:S01]  /*5e030*/  PRMT R0, R29, 0x7632, R0 ;  /* 0x000076321d007816 */ /* 0x000fe20000000000 */
[----:B------:R-:W3:Y:S02]  /*5e040*/  LDL.LU R26, [R1+0xb4] ;  /* 0x0000b400011a7983 */ /* 0x000ee40000300800 */
[----:B------:R-:W-:-:S02]  /*5e050*/  IMAD.WIDE R28, R22, 0x2, R2 ;  /* 0x00000002161c7825 */ /* 0x000fc400078e0202 */
[----:B------:R0:W-:Y:S04]  /*5e060*/  @P4 STG.E.U16 [R8.64], R10 ;  /* 0x0000000a08004986 */ /* 0x0001e8000c101506 */
[----:B------:R1:W-:Y:S04]  /*5e070*/  @P2 STG.E.U16 [R24.64], R13 ;  /* 0x0000000d18002986 */ /* 0x0003e8000c101506 */
[----:B------:R4:W-:Y:S01]  /*5e080*/  @P3 STG.E.U16 [R28.64], R0 ;  /* 0x000000001c003986 */ /* 0x0009e2000c101506 */
[----:B------:R-:W-:Y:S02]  /*5e090*/  ISETP.LT.AND P3, PT, R27, c[0x0][0x178], !P5 ;  /* 0x00005e001b007a0c */ /* 0x000fe40006f61270 */
[----:B------:R-:W-:Y:S01]  /*5e0a0*/  ISETP.LT.AND P5, PT, R19, c[0x0][0x178], !P5 ;  /* 0x00005e0013007a0c */ /* 0x000fe20006fa1270 */
[----:B0-----:R-:W-:-:S05]  /*5e0b0*/  IMAD.WIDE R8, R22, 0x2, R4 ;  /* 0x0000000216087825 */ /* 0x001fca00078e0204 */
[----:B------:R0:W-:Y:S01]  /*5e0c0*/  @P6 STG.E.U16 [R8.64], R12 ;  /* 0x0000000c08006986 */ /* 0x0001e2000c101506 */
[----:B-1----:R-:W-:Y:S02]  /*5e0d0*/  PRMT R13, R13, 0x7632, R13 ;  /* 0x000076320d0d7816 */ /* 0x002fe4000000000d */
[----:B----4-:R-:W-:Y:S01]  /*5e0e0*/  PRMT R0, R10, 0x7632, R0 ;  /* 0x000076320a007816 */ /* 0x010fe20000000000 */
[----:B------:R-:W4:Y:S01]  /*5e0f0*/  LDL.LU R29, [R1+0x1ea4] ;  /* 0x001ea400011d7983 */ /* 0x000f220000300800 */
[----:B------:R-:W-:-:S03]  /*5e100*/  ISETP.LT.AND P4, PT, R14, c[0x0][0x178], !P0 ;  /* 0x00005e000e007a0c */ /* 0x000fc60004781270 */
[----:B------:R-:W3:Y:S01]  /*5e110*/  LDL.LU R14, [R1+0x1efc] ;  /* 0x001efc00010e7983 */ /* 0x000ee20000300800 */
[C---:B0-----:R-:W-:Y:S01]  /*5e120*/  IADD3 R12, R22.reuse, c[0x0][0x198], RZ ;  /* 0x00006600160c7a10 */ /* 0x041fe20007ffe0ff */
[C---:B------:R-:W-:Y:S02]  /*5e130*/  IMAD.WIDE R8, R22.reuse, 0x2, R6 ;  /* 0x0000000216087825 */ /* 0x040fe400078e0206 */
[----:B------:R-:W3:Y:S02]  /*5e140*/  LDL.LU R10, [R1+0x1ea8] ;  /* 0x001ea800010a7983 */ /* 0x000ee40000300800 */
[----:B------:R-:W-:Y:S02]  /*5e150*/  IMAD.WIDE R22, R22, 0x2, R20 ;  /* 0x0000000216167825 */ /* 0x000fe400078e0214 */
[----:B------:R-:W-:Y:S04]  /*5e160*/  @P3 STG.E.U16 [R8.64], R0 ;  /* 0x0000000008003986 */ /* 0x000fe8000c101506 */
[----:B------:R0:W-:Y:S04]  /*5e170*/  @P5 STG.E.U16 [R22.64], R13 ;  /* 0x0000000d16005986 */ /* 0x0001e8000c101506 */
[----:B0-----:R-:W3:Y:S01]  /*5e180*/  LDL.LU R23, [R1+0x104] ;  /* 0x0001040001177983 */ /* 0x001ee20000300800 */
[----:B------:R-:W-:Y:S01]  /*5e190*/  ISETP.LT.AND P6, PT, R11, c[0x0][0x178], !P0 ;  /* 0x00005e000b007a0c */ /* 0x000fe200047c1270 */
[----:B------:R-:W-:-:S05]  /*5e1a0*/  IMAD.WIDE R24, R12, 0x2, R2 ;  /* 0x000000020c187825 */ /* 0x000fca00078e0202 */
[----:B--2---:R-:W-:Y:S01]  /*5e1b0*/  @P4 STG.E.U16 [R24.64], R15 ;  /* 0x0000000f18004986 */ /* 0x004fe2000c101506 */
[----:B----4-:R-:W-:Y:S01]  /*5e1c0*/  ISETP.GE.AND P2, PT, R29, c[0x0][0x17c], PT ;  /* 0x00005f001d007a0c */ /* 0x010fe20003f46270 */
[----:B------:R-:W-:-:S05]  /*5e1d0*/  IMAD.WIDE R28, R12, 0x2, R4 ;  /* 0x000000020c1c7825 */ /* 0x000fca00078e0204 */
[----:B---3--:R0:W-:Y:S04]  /*5e1e0*/  @P6 STG.E.U16 [R28.64], R23 ;  /* 0x000000171c006986 */ /* 0x0081e8000c101506 */
[----:B0-----:R-:W2:Y:S01]  /*5e1f0*/  LDL.LU R29, [R1+0xbd4] ;  /* 0x000bd400011d7983 */ /* 0x001ea20000300800 */
[----:B------:R-:W-:Y:S02]  /*5e200*/  ISETP.LT.AND P4, PT, R27, c[0x0][0x178], !P0 ;  /* 0x00005e001b007a0c */ /* 0x000fe40004781270 */
[----:B------:R-:W-:Y:S02]  /*5e210*/  ISETP.LT.AND P3, PT, R19, c[0x0][0x178], !P0 ;  /* 0x00005e0013007a0c */ /* 0x000fe40004761270 */
[C---:B------:R-:W-:Y:S01]  /*5e220*/  IADD3 R0, R12.reuse, c[0x0][0x198], RZ ;  /* 0x000066000c007a10 */ /* 0x040fe20007ffe0ff */
[----:B------:R-:W-:Y:S01]  /*5e230*/  IMAD.WIDE R8, R12, 0x2, R6 ;  /* 0x000000020c087825 */ /* 0x000fe200078e0206 */
[----:B------:R-:W-:-:S02]  /*5e240*/  PRMT R28, R23, 0x7632, R28 ;  /* 0x00007632171c7816 */ /* 0x000fc4000000001c */
[----:B------:R-:W-:Y:S01]  /*5e250*/  PRMT R16, R15, 0x7632, R16 ;  /* 0x000076320f107816 */ /* 0x000fe20000000010 */
[----:B------:R-:W-:Y:S01]  /*5e260*/  IMAD.WIDE R12, R12, 0x2, R20 ;  /* 0x000000020c0c7825 */ /* 0x000fe200078e0214 */
[----:B------:R-:W-:Y:S02]  /*5e270*/  ISETP.GE.AND P0, PT, R10, c[0x0][0x17c], PT ;  /* 0x00005f000a007a0c */ /* 0x000fe40003f06270 */
[----:B------:R-:W3:Y:S01]  /*5e280*/  LDL.LU R10, [R1+0xf8] ;  /* 0x0000f800010a7983 */ /* 0x000ee20000300800 */
[----:B------:R-:W-:-:S03]  /*5e290*/  IMAD.WIDE R22, R0, 0x2, R2 ;  /* 0x0000000200167825 */ /* 0x000fc600078e0202 */
[----:B------:R-:W-:Y:S04]  /*5e2a0*/  @P4 STG.E.U16 [R8.64], R26 ;  /* 0x0000001a08004986 */ /* 0x000fe8000c101506 */
[----:B------:R-:W-:Y:S04]  /*5e2b0*/  @P3 STG.E.U16 [R12.64], R17 ;  /* 0x000000110c003986 */ /* 0x000fe8000c101506 */
[----:B------:R-:W4:Y:S01]  /*5e2c0*/  LDL.LU R15, [R1+0x1eac] ;  /* 0x001eac00010f7983 */ /* 0x000f220000300800 */
[----:B--2---:R-:W-:-:S13]  /*5e2d0*/  ISETP.LT.AND P6, PT, R29, c[0x0][0x178], !P1 ;  /* 0x00005e001d007a0c */ /* 0x004fda0004fc1270 */
[----:B------:R0:W-:Y:S04]  /*5e2e0*/  @P6 STG.E.U16 [R22.64], R16 ;  /* 0x0000001016006986 */ /* 0x0001e8000c101506 */
[----:B0-----:R-:W2:Y:S01]  /*5e2f0*/  LDL.LU R16, [R1+0x138] ;  /* 0x0001380001107983 */ /* 0x001ea20000300800 */
[----:B------:R-:W-:Y:S01]  /*5e300*/  ISETP.LT.AND P5, PT, R11, c[0x0][0x178], !P1 ;  /* 0x00005e000b007a0c */ /* 0x000fe20004fa1270 */
[C---:B------:R-:W-:Y:S01]  /*5e310*/  IMAD.WIDE R24, R0.reuse, 0x2, R4 ;  /* 0x0000000200187825 */ /* 0x040fe200078e0204 */
[----:B------:R-:W-:Y:S02]  /*5e320*/  ISETP.LT.AND P4, PT, R27, c[0x0][0x178], !P1 ;  /* 0x00005e001b007a0c */ /* 0x000fe40004f81270 */
[----:B------:R-:W-:Y:S02]  /*5e330*/  ISETP.LT.AND P3, PT, R19, c[0x0][0x178], !P1 ;  /* 0x00005e0013007a0c */ /* 0x000fe40004f61270 */
[----:B------:R-:W-:Y:S01]  /*5e340*/  ISETP.LT.AND P6, PT, R29, c[0x0][0x178], !P2 ;  /* 0x00005e001d007a0c */ /* 0x000fe200057c1270 */
[----:B------:R-:W-:Y:S01]  /*5e350*/  IMAD.WIDE R12, R0, 0x2, R6 ;  /* 0x00000002000c7825 */ /* 0x000fe200078e0206 */
[----:B------:R-:W-:-:S02]  /*5e360*/  PRMT R9, R26, 0x7632, R9 ;  /* 0x000076321a097816 */ /* 0x000fc40000000009 */
[C---:B------:R-:W-:Y:S01]  /*5e370*/  IADD3 R8, R0.reuse, c[0x0][0x198], RZ ;  /* 0x0000660000087a10 */ /* 0x040fe20007ffe0ff */
[----:B------:R-:W-:Y:S01]  /*5e380*/  IMAD.WIDE R22, R0, 0x2, R20 ;  /* 0x0000000200167825 */ /* 0x000fe200078e0214 */
[----:B------:R-:W-:Y:S01]  /*5e390*/  PRMT R17, R17, 0x7632, R17 ;  /* 0x0000763211117816 */ /* 0x000fe20000000011 */
[----:B------:R0:W-:Y:S01]  /*5e3a0*/  @P5 STG.E.U16 [R24.64], R28 ;  /* 0x0000001c18005986 */ /* 0x0001e2000c101506 */
[----:B------:R-:W-:-:S03]  /*5e3b0*/  ISETP.LT.AND P5, PT, R11, c[0x0][0x178], !P2 ;  /* 0x00005e000b007a0c */ /* 0x000fc600057a1270 */
[----:B------:R1:W-:Y:S01]  /*5e3c0*/  @P4 STG.E.U16 [R12.64], R9 ;  /* 0x000000090c004986 */ /* 0x0003e2000c101506 */
[----:B----4-:R-:W-:-:S03]  /*5e3d0*/  ISETP.GE.AND P1, PT, R15, c[0x0][0x17c], PT ;  /* 0x00005f000f007a0c */ /* 0x010fc60003f26270 */
[----:B------:R-:W4:Y:S01]  /*5e3e0*/  LDL.LU R26, [R1+0x1ef8] ;  /* 0x001ef800011a7983 */ /* 0x000f220000300800 */
[----:B0-----:R-:W-:-:S03]  /*5e3f0*/  IMAD.WIDE R24, R8, 0x2, R4 ;  /* 0x0000000208187825 */ /* 0x001fc600078e0204 */
[----:B------:R-:W4:Y:S01]  /*5e400*/  LDL.LU R28, [R1+0x1eb4] ;  /* 0x001eb400011c7983 */ /* 0x000f220000300800 */
[----:B-1----:R-:W-:-:S03]  /*5e410*/  IMAD.WIDE R12, R8, 0x2, R2 ;  /* 0x00000002080c7825 */ /* 0x002fc600078e0202 */
[----:B------:R0:W-:Y:S04]  /*5e420*/  @P3 STG.E.U16 [R22.64], R17 ;  /* 0x0000001116003986 */ /* 0x0001e8000c101506 */
[----:B------:R-:W4:Y:S04]  /*5e430*/  LDL.LU R15, [R1+0x148] ;  /* 0x00014800010f7983 */ /* 0x000f280000300800 */
[----:B0-----:R-:W4:Y:S04]  /*5e440*/  LDL.LU R23, [R1+0x1eb0] ;  /* 0x001eb00001177983 */ /* 0x001f280000300800 */
[----:B--2---:R-:W-:Y:S04]  /*5e450*/  @P6 STG.E.U16 [R12.64], R16 ;  /* 0x000000100c006986 */ /* 0x004fe8000c101506 */
[----:B---3--:R0:W-:Y:S04]  /*5e460*/  @P5 STG.E.U16 [R24.64], R10 ;  /* 0x0000000a18005986 */ /* 0x0081e8000c101506 */
[----:B0-----:R-:W2:Y:S01]  /*5e470*/  LDL.LU R25, [R1+0xe8] ;  /* 0x0000e80001197983 */ /* 0x001ea20000300800 */
[----:B------:R-:W-:-:S02]  /*5e480*/  ISETP.LT.AND P4, PT, R27, c[0x0][0x178], !P2 ;  /* 0x00005e001b007a0c */ /* 0x000fc40005781270 */
[----:B------:R-:W-:Y:S02]  /*5e490*/  ISETP.LT.AND P2, PT, R19, c[0x0][0x178], !P2 ;  /* 0x00005e0013007a0c */ /* 0x000fe40005741270 */
[----:B------:R-:W-:Y:S02]  /*5e4a0*/  ISETP.LT.AND P3, PT, R29, c[0x0][0x178], !P0 ;  /* 0x00005e001d007a0c */ /* 0x000fe40004761270 */
[C---:B------:R-:W-:Y:S01]  /*5e4b0*/  IADD3 R0, R8.reuse, c[0x0][0x198], RZ ;  /* 0x0000660008007a10 */ /* 0x040fe20007ffe0ff */
[----:B------:R-:W-:Y:S01]  /*5e4c0*/  IMAD.WIDE R12, R8, 0x2, R6 ;  /* 0x00000002080c7825 */ /* 0x000fe200078e0206 */
[----:B------:R-:W-:Y:S02]  /*5e4d0*/  ISETP.LT.AND P5, PT, R11, c[0x0][0x178], !P0 ;  /* 0x00005e000b007a0c */ /* 0x000fe400047a1270 */
[----:B------:R-:W-:Y:S01]  /*5e4e0*/  PRMT R22, R16, 0x7632, R22 ;  /* 0x0000763210167816 */ /* 0x000fe20000000016 */
[----:B------:R-:W-:Y:S01]  /*5e4f0*/  IMAD.WIDE R8, R8, 0x2, R20 ;  /* 0x0000000208087825 */ /* 0x000fe200078e0214 */
[----:B------:R-:W-:-:S03]  /*5e500*/  ISETP.LT.AND P6, PT, R27, c[0x0][0x178], !P0 ;  /* 0x00005e001b007a0c */ /* 0x000fc600047c1270 */
[----:B------:R-:W-:Y:S01]  /*5e510*/  IMAD.WIDE R16, R0, 0x2, R2 ;  /* 0x0000000200107825 */ /* 0x000fe200078e0202 */
[----:B--2---:R0:W-:Y:S04]  /*5e520*/  @P4 STG.E.U16 [R12.64], R25 ;  /* 0x000000190c004986 */ /* 0x0041e8000c101506 */
[----:B----4-:R1:W-:Y:S01]  /*5e530*/  @P2 STG.E.U16 [R8.64], R26 ;  /* 0x0000001a08002986 */ /* 0x0103e2000c101506 */
[----:B------:R-:W-:-:S03]  /*5e540*/  ISETP.LT.AND P2, PT, R19, c[0x0][0x178], !P0 ;  /* 0x00005e0013007a0c */ /* 0x000fc60004741270 */
[----:B------:R2:W-:Y:S01]  /*5e550*/  @P3 STG.E.U16 [R16.64], R22 ;  /* 0x0000001610003986 */ /* 0x0005e2000c101506 */
[----:B0-----:R-:W-:-:S04]  /*5e560*/  IMAD.WIDE R12, R0, 0x2, R4 ;  /* 0x00000002000c7825 */ /* 0x001fc800078e0204 */
[----:B-1----:R-:W-:Y:S01]  /*5e570*/  IMAD.WIDE R8, R0, 0x2, R6 ;  /* 0x0000000200087825 */ /* 0x002fe200078e0206 */
[----:B--2---:R-:W-:Y:S02]  /*5e580*/  PRMT R17, R10, 0x7632, R17 ;  /* 0x000076320a117816 */ /* 0x004fe40000000011 */
[----:B------:R-:W-:-:S03]  /*5e590*/  PRMT R16, R25, 0x7632, R16 ;  /* 0x0000763219107816 */ /* 0x000fc60000000010 */
[----:B------:R-:W-:Y:S01]  /*5e5a0*/  @P5 STG.E.U16 [R12.64], R17 ;  /* 0x000000110c005986 */ /* 0x000fe2000c101506 */
[----:B------:R-:W-:-:S03]  /*5e5b0*/  PRMT R26, R26, 0x7632, R26 ;  /* 0x000076321a1a7816 */ /* 0x000fc6000000001a */
[----:B------:R0:W-:Y:S01]  /*5e5c0*/  @P6 STG.E.U16 [R8.64], R16 ;  /* 0x0000001008006986 */ /* 0x0001e2000c101506 */
[----:B------:R-:W-:-:S03]  /*5e5d0*/  ISETP.GE.AND P4, PT, R23, c[0x0][0x17c], PT ;  /* 0x00005f0017007a0c */ /* 0x000fc60003f86270 */
[----:B------:R-:W2:Y:S04]  /*5e5e0*/  LDL.LU R23, [R1+0x1eb8] ;  /* 0x001eb80001177983 */ /* 0x000ea80000300800 */
[----:B------:R-:W3:Y:S01]  /*5e5f0*/  LDL.LU R10, [R1+0x1ef4] ;  /* 0x001ef400010a7983 */ /* 0x000ee20000300800 */
[----:B0-----:R-:W-:-:S05]  /*5e600*/  IMAD.WIDE R8, R0, 0x2, R20 ;  /* 0x0000000200087825 */ /* 0x001fca00078e0214 */
[----:B------:R0:W-:Y:S04]  /*5e610*/  @P2 STG.E.U16 [R8.64], R26 ;  /* 0x0000001a08002986 */ /* 0x0001e8000c101506 */
[----:B0-----:R-:W4:Y:S04]  /*5e620*/  LDL.LU R26, [R1+0x118] ;  /* 0x00011800011a7983 */ /* 0x001f280000300800 */
[----:B------:R-:W3:Y:S01]  /*5e630*/  LDL.LU R9, [R1+0xd8] ;  /* 0x0000d80001097983 */ /* 0x000ee20000300800 */
[----:B------:R-:W-:Y:S02]  /*5e640*/  ISETP.LT.AND P3, PT, R29, c[0x0][0x178], !P1 ;  /* 0x00005e001d007a0c */ /* 0x000fe40004f61270 */
[----:B------:R-:W-:-:S02]  /*5e650*/  IADD3 R22, R0, c[0x0][0x198], RZ ;  /* 0x0000660000167a10 */ /* 0x000fc40007ffe0ff */
[----:B------:R-:W-:Y:S02]  /*5e660*/  ISETP.LT.AND P5, PT, R11, c[0x0][0x178], !P1 ;  /* 0x00005e000b007a0c */ /* 0x000fe40004fa1270 */
[----:B------:R-:W-:Y:S01]  /*5e670*/  ISETP.LT.AND P6, PT, R27, c[0x0][0x178], !P1 ;  /* 0x00005e001b007a0c */ /* 0x000fe20004fc1270 */
[C---:B------:R-:W-:Y:S01]  /*5e680*/  IMAD.WIDE R12, R22.reuse, 0x2, R2 ;  /* 0x00000002160c7825 */ /* 0x040fe200078e0202 */
[----:B------:R-:W-:Y:S02]  /*5e690*/  ISETP.LT.AND P1, PT, R19, c[0x0][0x178], !P1 ;  /* 0x00005e0013007a0c */ /* 0x000fe40004f21270 */
[----:B------:R-:W-:Y:S02]  /*5e6a0*/  ISETP.LT.AND P2, PT, R29, c[0x0][0x178], !P4 ;  /* 0x00005e001d007a0c */ /* 0x000fe40006741270 */
[C---:B------:R-:W-:Y:S01]  /*5e6b0*/  IADD3 R8, R22.reuse, c[0x0][0x198], RZ ;  /* 0x0000660016087a10 */ /* 0x040fe20007ffe0ff */
[----:B------:R0:W-:Y:S01]  /*5e6c0*/  @P3 STG.E.U16 [R12.64], R15 ;  /* 0x0000000f0c003986 */ /* 0x0001e2000c101506 */
[----:B------:R-:W-:Y:S01]  /*5e6d0*/  IMAD.WIDE R16, R22, 0x2, R6 ;  /* 0x0000000216107825 */ /* 0x000fe200078e0206 */
[----:B------:R-:W-:-:S03]  /*5e6e0*/  PRMT R0, R15, 0x7632, R0 ;  /* 0x000076320f007816 */ /* 0x000fc60000000000 */
[----:B------:R-:W-:Y:S01]  /*5e6f0*/  IMAD.WIDE R24, R8, 0x2, R2 ;  /* 0x0000000208187825 */ /* 0x000fe200078e0202 */
[----:B------:R-:W-:Y:S02]  /*5e700*/  ISETP.GE.AND P0, PT, R28, c[0x0][0x17c], PT ;  /* 0x00005f001c007a0c */ /* 0x000fe40003f06270 */
[----:B------:R-:W3:Y:S01]  /*5e710*/  LDL.LU R28, [R1+0x158] ;  /* 0x00015800011c7983 */ /* 0x000ee20000300800 */
[----:B0-----:R-:W-:-:S03]  /*5e720*/  IMAD.WIDE R12, R22, 0x2, R4 ;  /* 0x00000002160c7825 */ /* 0x001fc600078e0204 */
[----:B------:R-:W3:Y:S04]  /*5e730*/  LDL.LU R27, [R1+0x128] ;  /* 0x00012800011b7983 */ /* 0x000ee80000300800 */
[----:B------:R-:W3:Y:S01]  /*5e740*/  LDL.LU R15, [R1+0x1ebc] ;  /* 0x001ebc00010f7983 */ /* 0x000ee20000300800 */
[----:B--2---:R-:W-:Y:S01]  /*5e750*/  ISETP.GE.AND P3, PT, R23, c[0x0][0x17c], PT ;  /* 0x00005f0017007a0c */ /* 0x004fe20003f66270 */
[----:B------:R-:W-:Y:S02]  /*5e760*/  IMAD.WIDE R22, R22, 0x2, R20 ;  /* 0x0000000216167825 */ /* 0x000fe400078e0214 */
[----:B----4-:R-:W-:Y:S04]  /*5e770*/  @P5 STG.E.U16 [R12.64], R26 ;  /* 0x0000001a0c005986 */ /* 0x010fe8000c101506 */
[----:B---3--:R-:W-:Y:S04]  /*5e780*/  @P6 STG.E.U16 [R16.64], R9 ;  /* 0x0000000910006986 */ /* 0x008fe8000c101506 */
[----:B------:R-:W-:Y:S04]  /*5e790*/  @P1 STG.E.U16 [R22.64], R10 ;  /* 0x0000000a16001986 */ /* 0x000fe8000c101506 */
[----:B------:R0:W-:Y:S01]  /*5e7a0*/  @P2 STG.E.U16 [R24.64], R0 ;  /* 0x0000000018002986 */ /* 0x0001e2000c101506 */
[----:B------:R-:W-:-:S03]  /*5e7b0*/  ISETP.LT.AND P1, PT, R11, c[0x0][0x178], !P4 ;  /* 0x00005e000b007a0c */ /* 0x000fc60006721270 */
[----:B0-----:R-:W2:Y:S01]  /*5e7c0*/  LDL.LU R25, [R1+0xbe0] ;  /* 0x000be00001197983 */ /* 0x001ea20000300800 */
[----:B------:R-:W-:Y:S01]  /*5e7d0*/  PRMT R23, R26, 0x7632, R23 ;  /* 0x000076321a177816 */ /* 0x000fe20000000017 */
[C---:B------:R-:W-:Y:S02]  /*5e7e0*/  IMAD.WIDE R16, R8.reuse, 0x2, R4 ;  /* 0x0000000208107825 */ /* 0x040fe400078e0204 */
[----:B------:R-:W3:Y:S06]  /*5e7f0*/  LDL.LU R26, [R1+0xc8] ;  /* 0x0000c800011a7983 */ /* 0x000eec0000300800 */
[----:B------:R0:W-:Y:S04]  /*5e800*/  @P1 STG.E.U16 [R16.64], R23 ;  /* 0x0000001710001986 */ /* 0x0001e8000c101506 */
[----:B0-----:R-:W4:Y:S01]  /*5e810*/  LDL.LU R23, [R1+0x1ec0] ;  /* 0x001ec00001177983 */ /* 0x001f220000300800 */
[----:B------:R-:W-:Y:S01]  /*5e820*/  PRMT R0, R9, 0x7632, R0 ;  /* 0x0000763209007816 */ /* 0x000fe20000000000 */
[----:B------:R-:W-:Y:S01]  /*5e830*/  IMAD.WIDE R12, R8, 0x2, R6 ;  /* 0x00000002080c7825 */ /* 0x000fe200078e0206 */
[----:B------:R-:W-:-:S02]  /*5e840*/  ISETP.LT.AND P6, PT, R29, c[0x0][0x178], !P0 ;  /* 0x00005e001d007a0c */ /* 0x000fc400047c1270 */
[C---:B------:R-:W-:Y:S01]  /*5e850*/  IADD3 R22, R8.reuse, c[0x0][0x198], RZ ;  /* 0x0000660008167a10 */ /* 0x040fe20007ffe0ff */
[----:B------:R-:W-:Y:S01]  /*5e860*/  IMAD.WIDE R8, R8, 0x2, R20 ;  /* 0x0000000208087825 */ /* 0x000fe200078e0214 */
[----:B------:R-:W-:Y:S02]  /*5e870*/  PRMT R10, R10, 0x7632, R10 ;  /* 0x000076320a0a7816 */ /* 0x000fe4000000000a */
[----:B------:R-:W-:Y:S01]  /*5e880*/  ISETP.LT.AND P5, PT, R11, c[0x0][0x178], !P0 ;  /* 0x00005e000b007a0c */ /* 0x000fe200047a1270 */
[----:B------:R-:W-:Y:S01]  /*5e890*/  IMAD.WIDE R16, R22, 0x2, R2 ;  /* 0x0000000216107825 */ /* 0x000fe200078e0202 */
[----:B------:R-:W-:Y:S02]  /*5e8a0*/  PRMT R24, R27, 0x7632, R24 ;  /* 0x000076321b187816 */ /* 0x000fe40000000018 */
[----:B------:R-:W-:Y:S02]  /*5e8b0*/  ISETP.GE.AND P1, PT, R15, c[0x0][0x17c], PT ;  /* 0x00005f000f007a0c */ /* 0x000fe40003f26270 */
[----:B------:R-:W3:Y:S01]  /*5e8c0*/  LDL.LU R15, [R1+0x1ef0] ;  /* 0x001ef000010f7983 */ /* 0x000ee20000300800 */
[----:B--2---:R-:W-:-:S02]  /*5e8d0*/  ISETP.LT.AND P2, PT, R25, c[0x0][0x178], !P4 ;  /* 0x00005e0019007a0c */ /* 0x004fc40006741270 */
[----:B------:R-:W-:-:S11]  /*5e8e0*/  ISETP.LT.AND P4, PT, R19, c[0x0][0x178], !P4 ;  /* 0x00005e0013007a0c */ /* 0x000fd60006781270 */
[----:B------:R-:W-:Y:S04]  /*5e8f0*/  @P2 STG.E.U16 [R12.64], R0 ;  /* 0x000000000c002986 */ /* 0x000fe8000c101506 */
[----:B------:R0:W-:Y:S01]  /*5e900*/  @P4 STG.E.U16 [R8.64], R10 ;  /* 0x0000000a08004986 */ /* 0x0001e2000c101506 */
[----:B------:R-:W-:Y:S02]  /*5e910*/  ISETP.LT.AND P4, PT, R25, c[0x0][0x178], !P0 ;  /* 0x00005e0019007a0c */ /* 0x000fe40004781270 */
[----:B------:R-:W-:Y:S01]  /*5e920*/  ISETP.LT.AND P0, PT, R19, c[0x0][0x178], !P0 ;  /* 0x00005e0013007a0c */ /* 0x000fe20004701270 */
[----:B------:R1:W-:Y:S01]  /*5e930*/  @P6 STG.E.U16 [R16.64], R28 ;  /* 0x0000001c10006986 */ /* 0x0003e2000c101506 */
[----:B----4-:R-:W-:Y:S01]  /*5e940*/  ISETP.GE.AND P2, PT, R23, c[0x0][0x17c], PT ;  /* 0x00005f0017007a0c */ /* 0x010fe20003f46270 */
[C---:B0-----:R-:W-:Y:S01]  /*5e950*/  IMAD.WIDE R8, R22.reuse, 0x2, R4 ;  /* 0x0000000216087825 */ /* 0x041fe200078e0204 */
[----:B------:R-:W-:-:S02]  /*5e960*/  IADD3 R0, R22, c[0x0][0x198], RZ ;  /* 0x0000660016007a10 */ /* 0x000fc40007ffe0ff */
[----:B------:R-:W-:Y:S02]  /*5e970*/  ISETP.LT.AND P6, PT, R29, c[0x0][0x178], !P3 ;  /* 0x00005e001d007a0c */ /* 0x000fe40005fc1270 */
[----:B------:R0:W-:Y:S01]  /*5e980*/  @P5 STG.E.U16 [R8.64], R27 ;  /* 0x0000001b08005986 */ /* 0x0001e2000c101506 */
[----:B------:R-:W-:Y:S01]  /*5e990*/  ISETP.LT.AND P5, PT, R11, c[0x0][0x178], !P3 ;  /* 0x00005e000b007a0c */ /* 0x000fe20005fa1270 */
[----:B------:R-:W-:Y:S01]  /*5e9a0*/  IMAD.WIDE R12, R0, 0x2, R2 ;  /* 0x00000002000c7825 */ /* 0x000fe200078e0202 */
[----:B------:R-:W-:Y:S02]  /*5e9b0*/  PRMT R10, R28, 0x7632, R10 ;  /* 0x000076321c0a7816 */ /* 0x000fe4000000000a */
[----:B-1----:R-:W2:Y:S01]  /*5e9c0*/  LDL.LU R28, [R1+0x1ec4] ;  /* 0x001ec400011c7983 */ /* 0x002ea20000300800 */
[----:B0-----:R-:W-:-:S03]  /*5e9d0*/  IMAD.WIDE R8, R22, 0x2, R6 ;  /* 0x0000000216087825 */ /* 0x001fc600078e0206 */
[----:B------:R-:W4:Y:S01]  /*5e9e0*/  LDL.LU R27, [R1+0xb8] ;  /* 0x0000b800011b7983 */ /* 0x000f220000300800 */
[----:B------:R-:W-:-:S03]  /*5e9f0*/  IMAD.WIDE R22, R22, 0x2, R20 ;  /* 0x0000000216167825 */ /* 0x000fc600078e0214 */
[----:B---3--:R0:W-:Y:S04]  /*5ea00*/  @P4 STG.E.U16 [R8.64], R26 ;  /* 0x0000001a08004986 */ /* 0x0081e8000c101506 */
[----:B------:R1:W-:Y:S01]  /*5ea10*/  @P0 STG.E.U16 [R22.64], R14 ;  /* 0x0000000e16000986 */ /* 0x0003e2000c101506 */
[----:B------:R-:W-:Y:S02]  /*5ea20*/  ISETP.LT.AND P0, PT, R25, c[0x0][0x178], !P3 ;  /* 0x00005e0019007a0c */ /* 0x000fe40005f01270 */
[----:B------:R-:W-:Y:S01]  /*5ea30*/  ISETP.LT.AND P3, PT, R19, c[0x0][0x178], !P3 ;  /* 0x00005e0013007a0c */ /* 0x000fe20005f61270 */
[C---:B------:R-:W-:Y:S01]  /*5ea40*/  IMAD.WIDE R16, R0.reuse, 0x2, R4 ;  /* 0x0000000200107825 */ /* 0x040fe200078e0204 */
[----:B------:R3:W-:Y:S03]  /*5ea50*/  @P6 STG.E.U16 [R12.64], R10 ;  /* 0x0000000a0c006986 */ /* 0x0007e6000c101506 */
[----:B0-----:R-:W-:Y:S01]  /*5ea60*/  IMAD.WIDE R8, R0, 0x2, R6 ;  /* 0x0000000200087825 */ /* 0x001fe200078e0206 */
[----:B------:R0:W-:Y:S01]  /*5ea70*/  @P5 STG.E.U16 [R16.64], R24 ;  /* 0x0000001810005986 */ /* 0x0001e2000c101506 */
[----:B-1----:R-:W-:-:S02]  /*5ea80*/  PRMT R14, R26, 0x7632, R14 ;  /* 0x000076321a0e7816 */ /* 0x002fc4000000000e */
[----:B------:R-:W-:Y:S02]  /*5ea90*/  ISETP.LT.AND P5, PT, R11, c[0x0][0x178], !P1 ;  /* 0x00005e000b007a0c */ /* 0x000fe40004fa1270 */
[----:B------:R-:W4:Y:S01]  /*5eaa0*/  LDL.LU R11, [R1+0x1eec] ;  /* 0x001eec00010b7983 */ /* 0x000f220000300800 */
[----:B---3--:R-:W-:-:S03]  /*5eab0*/  IMAD.WIDE R12, R0, 0x2, R20 ;  /* 0x00000002000c7825 */ /* 0x008fc600078e0214 */
[----:B------:R-:W-:Y:S01]  /*5eac0*/  @P0 STG.E.U16 [R8.64], R14 ;  /* 0x0000000e08000986 */ /* 0x000fe2000c101506 */
[----:B0-----:R-:W-:-:S03]  /*5ead0*/  PRMT R24, R14, 0x7632, R24 ;  /* 0x000076320e187816 */ /* 0x001fc60000000018 */
[----:B------:R-:W3:Y:S04]  /*5eae0*/  LDL.LU R26, [R1+0x1ec8] ;  /* 0x001ec800011a7983 */ /* 0x000ee80000300800 */
[----:B------:R0:W-:Y:S04]  /*5eaf0*/  @P3 STG.E.U16 [R12.64], R24 ;  /* 0x000000180c003986 */ /* 0x0001e8000c101506 */
[----:B0-----:R-:W4:Y:S04]  /*5eb00*/  LDL.LU R12, [R1+0x168] ;  /* 0x00016800010c7983 */ /* 0x001f280000300800 */
[----:B------:R-:W4:Y:S04]  /*5eb10*/  LDL.LU R13, [R1+0x108] ;  /* 0x00010800010d7983 */ /* 0x000f280000300800 */
[----:B------:R-:W4:Y:S01]  /*5eb20*/  LDL.LU R24, [R1+0xbd8] ;  /* 0x000bd80001187983 */ /* 0x000f220000300800 */
[----:B------:R-:W-:-:S02]  /*5eb30*/  ISETP.LT.AND P6, PT, R29, c[0x0][0x178], !P1 ;  /* 0x00005e001d007a0c */ /* 0x000fc40004fc1270 */
[----:B------:R-:W-:Y:S02]  /*5eb40*/  IADD3 R10, R0, c[0x0][0x198], RZ ;  /* 0x00006600000a7a10 */ /* 0x000fe40007ffe0ff */
[----:B------:R-:W-:-:S03]  /*5eb50*/  ISETP.LT.AND P4, PT, R25, c[0x0][0x178], !P1 ;  /* 0x00005e0019007a0c */ /* 0x000fc60004f81270 */
[----:B------:R-:W-:-:S04]  /*5eb60*/  IMAD.WIDE R16, R10, 0x2, R2 ;  /* 0x000000020a107825 */ /* 0x000fc800078e0202 */
[----:B------:R-:W-:Y:S01]  /*5eb70*/  IMAD.WIDE R22, R10, 0x2, R4 ;  /* 0x000000020a167825 */ /* 0x000fe200078e0204 */
[----:B------:R-:W-:-:S03]  /*5eb80*/  ISETP.LT.AND P3, PT, R19, c[0x0][0x178], !P1 ;  /* 0x00005e0013007a0c */ /* 0x000fc60004f61270 */
[C---:B------:R-:W-:Y:S01]  /*5eb90*/  IMAD.WIDE R8, R10.reuse, 0x2, R6 ;  /* 0x000000020a087825 */ /* 0x040fe200078e0206 */
[----:B------:R-:W-:Y:S02]  /*5eba0*/  IADD3 R0, R10, c[0x0][0x198], RZ ;  /* 0x000066000a007a10 */ /* 0x000fe40007ffe0ff */
[----:B--2---:R-:W-:Y:S02]  /*5ebb0*/  ISETP.GE.AND P0, PT, R28, c[0x0][0x17c], PT ;  /* 0x00005f001c007a0c */ /* 0x004fe40003f06270 */
[----:B---3--:R-:W-:Y:S01]  /*5ebc0*/  ISETP.GE.AND P1, PT, R26, c[0x0][0x17c], PT ;  /* 0x00005f001a007a0c */ /* 0x008fe20003f26270 */
[----:B----4-:R0:W-:Y:S04]  /*5ebd0*/  @P6 STG.E.U16 [R16.64], R12 ;  /* 0x0000000c10006986 */ /* 0x0101e8000c101506 */
[----:B------:R1:W-:Y:S01]  /*5ebe0*/  @P5 STG.E.U16 [R22.64], R13 ;  /* 0x0000000d16005986 */ /* 0x0003e2000c101506 */
[----:B------:R-:W-:-:S02]  /*5ebf0*/  ISETP.LT.AND P5, PT, R29, c[0x0][0x178], !P2 ;  /* 0x00005e001d007a0c */ /* 0x000fc400057a1270 */
[----:B------:R-:W-:Y:S01]  /*5ec00*/  ISETP.LT.AND P6, PT, R24, c[0x0][0x178], !P2 ;  /* 0x00005e0018007a0c */ /* 0x000fe200057c1270 */
[----:B------:R2:W-:Y:S01]  /*5ec10*/  @P4 STG.E.U16 [R8.64], R27 ;  /* 0x0000001b08004986 */ /* 0x0005e2000c101506 */
[----:B------:R-:W-:Y:S01]  /*5ec20*/  PRMT R14, R12, 0x7632, R14 ;  /* 0x000076320c0e7816 */ /* 0x000fe2000000000e */
[----:B0-----:R-:W-:Y:S02]  /*5ec30*/  IMAD.WIDE R16, R0, 0x2, R4 ;  /* 0x0000000200107825 */ /* 0x001fe400078e0204 */
[----:B-1----:R-:W3:Y:S04]  /*5ec40*/  LDL.LU R23, [R1+0x13c] ;  /* 0x00013c0001177983 */ /* 0x002ee80000300800 */
[----:B------:R-:W4:Y:S01]  /*5ec50*/  LDL.LU R26, [R1+0xfc] ;  /* 0x0000fc00011a7983 */ /* 0x000f220000300800 */
[----:B--2---:R-:W-:Y:S01]  /*5ec60*/  IMAD.WIDE R8, R10, 0x2, R20 ;  /* 0x000000020a087825 */ /* 0x004fe200078e0214 */
[----:B------:R-:W-:-:S02]  /*5ec70*/  PRMT R10, R13, 0x7632, R10 ;  /* 0x000076320d0a7816 */ /* 0x000fc4000000000a */
[----:B------:R-:W2:Y:S01]  /*5ec80*/  LDL.LU R28, [R1+0xec] ;  /* 0x0000ec00011c7983 */ /* 0x000ea20000300800 */
[----:B------:R-:W-:-:S03]  /*5ec90*/  IMAD.WIDE R12, R0, 0x2, R2 ;  /* 0x00000002000c7825 */ /* 0x000fc600078e0202 */
[----:B------:R-:W-:Y:S04]  /*5eca0*/  @P3 STG.E.U16 [R8.64], R18 ;  /* 0x0000001208003986 */ /* 0x000fe8000c101506 */
[----:B------:R-:W-:Y:S04]  /*5ecb0*/  @P5 STG.E.U16 [R12.64], R14 ;  /* 0x0000000e0c005986 */ /* 0x000fe8000c101506 */
[----:B------:R0:W-:Y:S04]  /*5ecc0*/  @P6 STG.E.U16 [R16.64], R10 ;  /* 0x0000000a10006986 */ /* 0x0001e8000c101506 */
[----:B0-----:R-:W2:Y:S04]  /*5ecd0*/  LDL.LU R16, [R1+0x1ed0] ;  /* 0x001ed00001107983 */ /* 0x001ea80000300800 */
[----:B------:R-:W2:Y:S01]  /*5ece0*/  LDL.LU R17, [R1+0x1ecc] ;  /* 0x001ecc0001117983 */ /* 0x000ea20000300800 */
[----:B------:R-:W-:-:S03]  /*5ecf0*/  PRMT R10, R27, 0x7632, R10 ;  /* 0x000076321b0a7816 */ /* 0x000fc6000000000a */
[----:B------:R-:W2:Y:S01]  /*5ed00*/  LDL.LU R27, [R1+0x1ee8] ;  /* 0x001ee800011b7983 */ /* 0x000ea20000300800 */
[----:B------:R-:W-:Y:S02]  /*5ed10*/  ISETP.LT.AND P4, PT, R25, c[0x0][0x178], !P2 ;  /* 0x00005e0019007a0c */ /* 0x000fe40005781270 */
[----:B------:R-:W-:Y:S02]  /*5ed20*/  ISETP.LT.AND P2, PT, R19, c[0x0][0x178], !P2 ;  /* 0x00005e0013007a0c */ /* 0x000fe40005741270 */
[----:B------:R-:W-:Y:S01]  /*5ed30*/  ISETP.LT.AND P3, PT, R29, c[0x0][0x178], !P0 ;  /* 0x00005e001d007a0c */ /* 0x000fe20004761270 */
[----:B------:R-:W-:Y:S01]  /*5ed40*/  IMAD.WIDE R8, R0, 0x2, R6 ;  /* 0x0000000200087825 */ /* 0x000fe200078e0206 */
[----:B------:R-:W-:Y:S02]  /*5ed50*/  ISETP.LT.AND P6, PT, R24, c[0x0][0x178], !P0 ;  /* 0x00005e0018007a0c */ /* 0x000fe400047c1270 */
[----:B------:R-:W-:Y:S01]  /*5ed60*/  PRMT R18, R18, 0x7632, R18 ;  /* 0x0000763212127816 */ /* 0x000fe20000000012 */
[C---:B------:R-:W-:Y:S01]  /*5ed70*/  IMAD.WIDE R12, R0.reuse, 0x2, R20 ;  /* 0x00000002000c7825 */ /* 0x040fe200078e0214 */
[----:B------:R-:W-:-:S02]  /*5ed80*/  IADD3 R0, R0, c[0x0][0x198], RZ ;  /* 0x0000660000007a10 */ /* 0x000fc40007ffe0ff */
[----:B------:R-:W-:Y:S01]  /*5ed90*/  ISETP.LT.AND P5, PT, R25, c[0x0][0x178], !P0 ;  /* 0x00005e0019007a0c */ /* 0x000fe200047a1270 */
[----:B------:R0:W-:Y:S01]  /*5eda0*/  @P4 STG.E.U16 [R8.64], R10 ;  /* 0x0000000a08004986 */ /* 0x0001e2000c101506 */
[----:B------:R-:W-:-:S03]  /*5edb0*/  ISETP.LT.AND P0, PT, R19, c[0x0][0x178], !P0 ;  /* 0x00005e0013007a0c */ /* 0x000fc60004701270 */
[----:B------:R1:W-:Y:S01]  /*5edc0*/  @P2 STG.E.U16 [R12.64], R18 ;  /* 0x000000120c002986 */ /* 0x0003e2000c101506 */
[----:B0-----:R-:W-:-:S04]  /*5edd0*/  IMAD.WIDE R8, R0, 0x2, R2 ;  /* 0x0000000200087825 */ /* 0x001fc800078e0202 */
[----:B-1----:R-:W-:Y:S01]  /*5ede0*/  IMAD.WIDE R12, R0, 0x2, R4 ;  /* 0x00000002000c7825 */ /* 0x002fe200078e0204 */
[----:B---3--:R0:W-:Y:S01]  /*5edf0*/  @P3 STG.E.U16 [R8.64], R23 ;  /* 0x0000001708003986 */ /* 0x0081e2000c101506 */
[----:B------:R-:W-:-:S03]  /*5ee00*/  ISETP.LT.AND P3, PT, R29, c[0x0][0x178], !P1 ;  /* 0x00005e001d007a0c */ /* 0x000fc60004f61270 */
[----:B----4-:R1:W-:Y:S01]  /*5ee10*/  @P6 STG.E.U16 [R12.64], R26 ;  /* 0x0000001a0c006986 */ /* 0x0103e2000c101506 */
[----:B------:R-:W-:Y:S01]  /*5ee20*/  ISETP.LT.AND P6, PT, R24, c[0x0][0x178], !P1 ;  /* 0x00005e0018007a0c */ /* 0x000fe20004fc1270 */
[----:B0-----:R-:W-:Y:S01]  /*5ee30*/  IMAD.WIDE R8, R0, 0x2, R20 ;  /* 0x0000000200087825 */ /* 0x001fe200078e0214 */
[----:B------:R-:W-:Y:S02]  /*5ee40*/  PRMT R10, R23, 0x7632, R10 ;  /* 0x00007632170a7816 */ /* 0x000fe4000000000a */
[----:B------:R-:W-:Y:S02]  /*5ee50*/  PRMT R22, R26, 0x7632, R22 ;  /* 0x000076321a167816 */ /* 0x000fe40000000016 */
[----:B--2---:R-:W-:Y:S01]  /*5ee60*/  PRMT R18, R28, 0x7632, R18 ;  /* 0x000076321c127816 */ /* 0x004fe20000000012 */
[----:B-1----:R-:W2:Y:S01]  /*5ee70*/  LDL.LU R26, [R1+0xdc] ;  /* 0x0000dc00011a7983 */ /* 0x002ea20000300800 */
[----:B------:R-:W-:Y:S02]  /*5ee80*/  ISETP.GE.AND P4, PT, R16, c[0x0][0x17c], PT ;  /* 0x00005f0010007a0c */ /* 0x000fe40003f86270 */
[----:B------:R-:W-:Y:S01]  /*5ee90*/  ISETP.GE.AND P2, PT, R17, c[0x0][0x17c], PT ;  /* 0x00005f0011007a0c */ /* 0x000fe20003f46270 */
[C---:B------:R-:W-:Y:S01]  /*5eea0*/  IMAD.WIDE R16, R0.reuse, 0x2, R6 ;  /* 0x0000000200107825 */ /* 0x040fe200078e0206 */
[----:B------:R-:W-:-:S04]  /*5eeb0*/  IADD3 R0, R0, c[0x0][0x198], RZ ;  /* 0x0000660000007a10 */ /* 0x000fc80007ffe0ff */
[----:B------:R0:W-:Y:S01]  /*5eec0*/  @P5 STG.E.U16 [R16.64], R28 ;  /* 0x0000001c10005986 */ /* 0x0001e2000c101506 */
[----:B------:R-:W-:Y:S02]  /*5eed0*/  ISETP.LT.AND P5, PT, R25, c[0x0][0x178], !P1 ;  /* 0x00005e0019007a0c */ /* 0x000fe40004fa1270 */
[----:B------:R-:W-:Y:S01]  /*5eee0*/  ISETP.LT.AND P1, PT, R19, c[0x0][0x178], !P1 ;  /* 0x00005e0013007a0c */ /* 0x000fe20004f21270 */
[----:B------:R1:W-:Y:S01]  /*5eef0*/  @P0 STG.E.U16 [R8.64], R27 ;  /* 0x0000001b08000986 */ /* 0x0003e2000c101506 */
[C---:B------:R-:W-:Y:S01]  /*5ef00*/  IMAD.WIDE R12, R0.reuse, 0x2, R4 ;  /* 0x00000002000c7825 */ /* 0x040fe200078e0204 */
[----:B------:R-:W-:Y:S02]  /*5ef10*/  PRMT R14, R27, 0x7632, R14 ;  /* 0x000076321b0e7816 */ /* 0x000fe4000000000e */
[----:B0-----:R-:W3:Y:S01]  /*5ef20*/  LDL.LU R28, [R1+0x1ed8] ;  /* 0x001ed800011c7983 */ /* 0x001ee20000300800 */
[----:B-1----:R-:W-:-:S03]  /*5ef30*/  IMAD.WIDE R8, R0, 0x2, R2 ;  /* 0x0000000200087825 */ /* 0x002fc600078e0202 */
[----:B------:R-:W4:Y:S01]  /*5ef40*/  LDL.LU R23, [R1+0x1ed4] ;  /* 0x001ed40001177983 */ /* 0x000f220000300800 */
[----:B------:R-:W-:-:S03]  /*5ef50*/  IMAD.WIDE R16, R0, 0x2, R6 ;  /* 0x0000000200107825 */ /* 0x000fc600078e0206 */
[----:B------:R-:W-:Y:S04]  /*5ef60*/  @P3 STG.E.U16 [R8.64], R10 ;  /* 0x0000000a08003986 */ /* 0x000fe8000c101506 */
[----:B------:R0:W-:Y:S04]  /*5ef70*/  @P6 STG.E.U16 [R12.64], R22 ;  /* 0x000000160c006986 */ /* 0x0001e8000c101506 */
[----:B------:R-:W-:Y:S04]  /*5ef80*/  @P5 STG.E.U16 [R16.64], R18 ;  /* 0x0000001210005986 */ /* 0x000fe8000c101506 */
[----:B------:R-:W2:Y:S01]  /*5ef90*/  LDL.LU R27, [R1+0x14c] ;  /* 0x00014c00011b7983 */ /* 0x000ea20000300800 */
[----:B0-----:R-:W-:-:S05]  /*5efa0*/  IMAD.WIDE R12, R0, 0x2, R20 ;  /* 0x00000002000c7825 */ /* 0x001fca00078e0214 */
[----:B------:R0:W-:Y:S04]  /*5efb0*/  @P1 STG.E.U16 [R12.64], R14 ;  /* 0x0000000e0c001986 */ /* 0x0001e8000c101506 */
[----:B0-----:R-:W2:Y:S01]  /*5efc0*/  LDL.LU R14, [R1+0x11c] ;  /* 0x00011c00010e7983 */ /* 0x001ea20000300800 */
[----:B------:R-:W-:Y:S02]  /*5efd0*/  ISETP.LT.AND P0, PT, R29, c[0x0][0x178], !P4 ;  /* 0x00005e001d007a0c */ /* 0x000fe40006701270 */
[----:B------:R-:W-:Y:S02]  /*5efe0*/  ISETP.LT.AND P5, PT, R24, c[0x0][0x178], !P4 ;  /* 0x00005e0018007a0c */ /* 0x000fe400067a1270 */
[----:B------:R-:W-:-:S05]  /*5eff0*/  IADD3 R8, R0, c[0x0][0x198], RZ ;  /* 0x0000660000087a10 */ /* 0x000fca0007ffe0ff */
[----:B------:R-:W-:Y:S01]  /*5f000*/  IMAD.WIDE R16, R8, 0x2, R2 ;  /* 0x0000000208107825 */ /* 0x000fe200078e0202 */
[----:B------:R-:W-:-:S03]  /*5f010*/  ISETP.LT.AND P6, PT, R25, c[0x0][0x178], !P4 ;  /* 0x00005e0019007a0c */ /* 0x000fc600067c1270 */
[----:B------:R-:W-:Y:S01]  /*5f020*/  IMAD.WIDE R12, R8, 0x2, R4 ;  /* 0x00000002080c7825 */ /* 0x000fe200078e0204 */
[----:B------:R-:W-:Y:S02]  /*5f030*/  ISETP.LT.AND P4, PT, R19, c[0x0][0x178], !P4 ;  /* 0x00005e0013007a0c */ /* 0x000fe40006781270 */
[----:B---3--:R-:W-:Y:S02]  /*5f040*/  ISETP.GE.AND P3, PT, R28, c[0x0][0x17c], PT ;  /* 0x00005f001c007a0c */ /* 0x008fe40003f66270 */
[----:B------:R-:W3:Y:S01]  /*5f050*/  LDL.LU R28, [R1+0x15c] ;  /* 0x00015c00011c7983 */ /* 0x000ee20000300800 */
[----:B----4-:R-:W-:Y:S01]  /*5f060*/  ISETP.GE.AND P1, PT, R23, c[0x0][0x17c], PT ;  /* 0x00005f0017007a0c */ /* 0x010fe20003f26270 */
[----:B------:R-:W-:Y:S02]  /*5f070*/  IMAD.WIDE R22, R8, 0x2, R20 ;  /* 0x0000000208167825 */ /* 0x000fe400078e0214 */
[----:B--2---:R0:W-:Y:S01]  /*5f080*/  @P0 STG.E.U16 [R16.64], R27 ;  /* 0x0000001b10000986 */ /* 0x0041e2000c101506 */
[----:B------:R-:W-:-:S03]  /*5f090*/  PRMT R10, R27, 0x7632, R10 ;  /* 0x000076321b0a7816 */ /* 0x000fc6000000000a */
[----:B0-----:R-:W2:Y:S01]  /*5f0a0*/  LDL.LU R27, [R1+0xcc] ;  /* 0x0000cc00011b7983 */ /* 0x001ea20000300800 */
[----:B------:R-:W-:-:S03]  /*5f0b0*/  IMAD.WIDE R16, R8, 0x2, R6 ;  /* 0x0000000208107825 */ /* 0x000fc600078e0206 */
[----:B------:R0:W-:Y:S04]  /*5f0c0*/  @P5 STG.E.U16 [R12.64], R14 ;  /* 0x0000000e0c005986 */ /* 0x0001e8000c101506 */
[----:B0-----:R-:W4:Y:S04]  /*5f0d0*/  LDL.LU R13, [R1+0x1edc] ;  /* 0x001edc00010d7983 */ /* 0x001f280000300800 */
[----:B------:R-:W-:Y:S04]  /*5f0e0*/  @P6 STG.E.U16 [R16.64], R26 ;  /* 0x0000001a10006986 */ /* 0x000fe8000c101506 */
[----:B------:R0:W-:Y:S04]  /*5f0f0*/  @P4 STG.E.U16 [R22.64], R11 ;  /* 0x0000000b16004986 */ /* 0x0001e8000c101506 */
[----:B0-----:R-:W2:Y:S01]  /*5f100*/  LDL.LU R23, [R1+0x12c] ;  /* 0x00012c0001177983 */ /* 0x001ea20000300800 */
[----:B------:R-:W-:-:S03]  /*5f110*/  PRMT R11, R26, 0x7632, R11 ;  /* 0x000076321a0b7816 */ /* 0x000fc6000000000b */
[----:B------:R-:W2:Y:S01]  /*5f120*/  LDL.LU R26, [R1+0x1ee0] ;  /* 0x001ee000011a7983 */ /* 0x000ea20000300800 */
[----:B------:R-:W-:Y:S02]  /*5f130*/  ISETP.LT.AND P0, PT, R29, c[0x0][0x178], !P2 ;  /* 0x00005e001d007a0c */ /* 0x000fe40005701270 */
[----:B------:R-:W-:Y:S02]  /*5f140*/  IADD3 R0, R8, c[0x0][0x198], RZ ;  /* 0x0000660008007a10 */ /* 0x000fe40007ffe0ff */
[----:B------:R-:W-:Y:S02]  /*5f150*/  ISETP.LT.AND P5, PT, R24, c[0x0][0x178], !P2 ;  /* 0x00005e0018007a0c */ /* 0x000fe400057a1270 */
[----:B------:R-:W-:Y:S01]  /*5f160*/  ISETP.LT.AND P6, PT, R25, c[0x0][0x178], !P2 ;  /* 0x00005e0019007a0c */ /* 0x000fe200057c1270 */
[----:B------:R-:W-:Y:S01]  /*5f170*/  IMAD.WIDE R8, R0, 0x2, R2 ;  /* 0x0000000200087825 */ /* 0x000fe200078e0202 */
[----:B------:R-:W-:Y:S02]  /*5f180*/  ISETP.LT.AND P2, PT, R19, c[0x0][0x178], !P2 ;  /* 0x00005e0013007a0c */ /* 0x000fe40005741270 */
[----:B------:R-:W-:-:S03]  /*5f190*/  PRMT R17, R14, 0x7632, R17 ;  /* 0x000076320e117816 */ /* 0x000fc60000000011 */
[----:B------:R0:W-:Y:S01]  /*5f1a0*/  @P0 STG.E.U16 [R8.64], R10 ;  /* 0x0000000a08000986 */ /* 0x0001e2000c101506 */
[----:B------:R-:W-:Y:S02]  /*5f1b0*/  ISETP.LT.AND P0, PT, R29, c[0x0][0x178], !P3 ;  /* 0x00005e001d007a0c */ /* 0x000fe40005f01270 */
[C---:B------:R-:W-:Y:S02]  /*5f1c0*/  IADD3 R14, R0.reuse, c[0x0][0x198], RZ ;  /* 0x00006600000e7a10 */ /* 0x040fe40007ffe0ff */
[----:B------:R-:W-:Y:S01]  /*5f1d0*/  PRMT R16, R11, 0x7632, R16 ;  /* 0x000076320b107816 */ /* 0x000fe20000000010 */
[----:B0-----:R-:W-:-:S05]  /*5f1e0*/  IMAD.WIDE R8, R0, 0x2, R4 ;  /* 0x0000000200087825 */ /* 0x001fca00078e0204 */
[----:B------:R0:W-:Y:S02]  /*5f1f0*/  @P5 STG.E.U16 [R8.64], R17 ;  /* 0x0000001108005986 */ /* 0x0001e4000c101506 */
[----:B0-----:R-:W-:Y:S01]  /*5f200*/  IMAD.WIDE R8, R0, 0x2, R20 ;  /* 0x0000000200087825 */ /* 0x001fe200078e0214 */
[----:B----4-:R-:W-:-:S03]  /*5f210*/  ISETP.GE.AND P4, PT, R13, c[0x0][0x17c], PT ;  /* 0x00005f000d007a0c */ /* 0x010fc60003f86270 */
[----:B------:R-:W-:-:S05]  /*5f220*/  IMAD.WIDE R12, R0, 0x2, R6 ;  /* 0x00000002000c7825 */ /* 0x000fca00078e0206 */
[----:B------:R0:W-:Y:S04]  /*5f230*/  @P6 STG.E.U16 [R12.64], R11 ;  /* 0x0000000b0c006986 */ /* 0x0001e8000c101506 */
[----:B------:R1:W-:Y:S01]  /*5f240*/  @P2 STG.E.U16 [R8.64], R16 ;  /* 0x0000001008002986 */ /* 0x0003e2000c101506 */
[----:B0-----:R-:W-:-:S05]  /*5f250*/  IMAD.WIDE R10, R14, 0x2, R2 ;  /* 0x000000020e0a7825 */ /* 0x001fca00078e0202 */
[----:B---3--:R0:W-:Y:S01]  /*5f260*/  @P0 STG.E.U16 [R10.64], R28 ;  /* 0x0000001c0a000986 */ /* 0x0081e2000c101506 */
[----:B--2---:R-:W-:-:S03]  /*5f270*/  ISETP.GE.AND P0, PT, R26, c[0x0][0x17c], PT ;  /* 0x00005f001a007a0c */ /* 0x004fc60003f06270 */
[----:B------:R-:W2:Y:S01]  /*5f280*/  LDL.LU R26, [R1+0x16c] ;  /* 0x00016c00011a7983 */ /* 0x000ea20000300800 */
[----:B------:R-:W-:Y:S02]  /*5f290*/  ISETP.LT.AND P5, PT, R24, c[0x0][0x178], !P3 ;  /* 0x00005e0018007a0c */ /* 0x000fe40005fa1270 */
[----:B------:R-:W-:Y:S02]  /*5f2a0*/  ISETP.LT.AND P6, PT, R25, c[0x0][0x178], !P3 ;  /* 0x00005e0019007a0c */ /* 0x000fe40005fc1270 */
[----:B------:R-:W-:Y:S01]  /*5f2b0*/  ISETP.LT.AND P3, PT, R19, c[0x0][0x178], !P3 ;  /* 0x00005e0013007a0c */ /* 0x000fe20005f61270 */
[C---:B-1----:R-:W-:Y:S01]  /*5f2c0*/  IMAD.WIDE R8, R14.reuse, 0x2, R4 ;  /* 0x000000020e087825 */ /* 0x042fe200078e0204 */
[----:B------:R-:W-:Y:S02]  /*5f2d0*/  ISETP.LT.AND P2, PT, R29, c[0x0][0x178], !P1 ;  /* 0x00005e001d007a0c */ /* 0x000fe40004f41270 */
[C---:B------:R-:W-:Y:S01]  /*5f2e0*/  IADD3 R0, R14.reuse, c[0x0][0x198], RZ ;  /* 0x000066000e007a10 */ /* 0x040fe20007ffe0ff */
[----:B0-----:R-:W-:Y:S01]  /*5f2f0*/  IMAD.WIDE R10, R14, 0x2, R6 ;  /* 0x000000020e0a7825 */ /* 0x001fe200078e0206 */
[----:B------:R-:W-:-:S02]  /*5f300*/  PRMT R18, R28, 0x7632, R18 ;  /* 0x000076321c127816 */ /* 0x000fc40000000012 */
[----:B------:R-:W-:Y:S01]  /*5f310*/  PRMT R22, R15, 0x7632, R22 ;  /* 0x000076320f167816 */ /* 0x000fe20000000016 */
[----:B------:R0:W-:Y:S01]  /*5f320*/  @P5 STG.E.U16 [R8.64], R23 ;  /* 0x0000001708005986 */ /* 0x0001e2000c101506 */
[----:B------:R-:W-:Y:S01]  /*5f330*/  IMAD.WIDE R12, R14, 0x2, R20 ;  /* 0x000000020e0c7825 */ /* 0x000fe200078e0214 */
[----:B------:R-:W-:-:S03]  /*5f340*/  ISETP.LT.AND P5, PT, R24, c[0x0][0x178], !P1 ;  /* 0x00005e0018007a0c */ /* 0x000fc60004fa1270 */
[C---:B------:R-:W-:Y:S01]  /*5f350*/  IMAD.WIDE R16, R0.reuse, 0x2, R2 ;  /* 0x0000000200107825 */ /* 0x040fe200078e0202 */
[----:B------:R-:W-:Y:S01]  /*5f360*/  @P6 STG.E.U16 [R10.64], R27 ;  /* 0x0000001b0a006986 */ /* 0x000fe2000c101506 */
[----:B------:R-:W-:Y:S02]  /*5f370*/  ISETP.LT.AND P6, PT, R25, c[0x0][0x178], !P1 ;  /* 0x00005e0019007a0c */ /* 0x000fe40004fc1270 */
[----:B------:R-:W-:Y:S01]  /*5f380*/  ISETP.LT.AND P1, PT, R19, c[0x0][0x178], !P1 ;  /* 0x00005e0013007a0c */ /* 0x000fe20004f21270 */
[----:B------:R1:W-:Y:S01]  /*5f390*/  @P3 STG.E.U16 [R12.64], R15 ;  /* 0x0000000f0c003986 */ /* 0x0003e2000c101506 */
[----:B0-----:R-:W-:-:S03]  /*5f3a0*/  IMAD.WIDE R8, R0, 0x2, R4 ;  /* 0x0000000200087825 */ /* 0x001fc600078e0204 */
[----:B------:R0:W-:Y:S01]  /*5f3b0*/  @P2 STG.E.U16 [R16.64], R18 ;  /* 0x0000001210002986 */ /* 0x0001e2000c101506 */
[----:B------:R-:W-:-:S03]  /*5f3c0*/  ISETP.LT.AND P2, PT, R29, c[0x0][0x178], !P4 ;  /* 0x00005e001d007a0c */ /* 0x000fc60006741270 */
[----:B------:R-:W3:Y:S01]  /*5f3d0*/  LDL.LU R28, [R1+0x10c] ;  /* 0x00010c00011c7983 */ /* 0x000ee20000300800 */
[----:B-1----:R-:W-:Y:S02]  /*5f3e0*/  PRMT R13, R23, 0x7632, R13 ;  /* 0x00007632170d7816 */ /* 0x002fe4000000000d */
[C---:B------:R-:W-:Y:S01]  /*5f3f0*/  IADD3 R23, R0.reuse, c[0x0][0x198], RZ ;  /* 0x0000660000177a10 */ /* 0x040fe20007ffe0ff */
[C---:B------:R-:W-:Y:S01]  /*5f400*/  IMAD.WIDE R10, R0.reuse, 0x2, R6 ;  /* 0x00000002000a7825 */ /* 0x040fe200078e0206 */
[----:B0-----:R-:W-:Y:S01]  /*5f410*/  PRMT R17, R27, 0x7632, R17 ;  /* 0x000076321b117816 */ /* 0x001fe20000000011 */
[----:B------:R0:W-:Y:S02]  /*5f420*/  @P5 STG.E.U16 [R8.64], R13 ;  /* 0x0000000d08005986 */ /* 0x0001e4000c101506 */
[----:B------:R-:W-:Y:S02]  /*5f430*/  IMAD.WIDE R14, R23, 0x2, R2 ;  /* 0x00000002170e7825 */ /* 0x000fe400078e0202 */
[----:B------:R1:W-:Y:S01]  /*5f440*/  @P6 STG.E.U16 [R10.64], R17 ;  /* 0x000000110a006986 */ /* 0x0003e2000c101506 */
[----:B------:R-:W-:Y:S01]  /*5f450*/  ISETP.LT.AND P3, PT, R29, c[0x0][0x178], !P0 ;  /* 0x00005e001d007a0c */ /* 0x000fe20004761270 */
[----:B0-----:R-:W-:-:S02]  /*5f460*/  IMAD.WIDE R12, R0, 0x2, R20 ;  /* 0x00000002000c7825 */ /* 0x001fc400078e0214 */
[----:B------:R-:W4:Y:S01]  /*5f470*/  LDL.LU R29, [R1+0xbc] ;  /* 0x0000bc00011d7983 */ /* 0x000f220000300800 */
[----:B------:R-:W-:-:S03]  /*5f480*/  ISETP.LT.AND P5, PT, R24, c[0x0][0x178], !P0 ;  /* 0x00005e0018007a0c */ /* 0x000fc600047a1270 */
[----:B------:R3:W-:Y:S01]  /*5f490*/  @P1 STG.E.U16 [R12.64], R22 ;  /* 0x000000160c001986 */ /* 0x0007e2000c101506 */
[----:B------:R-:W-:Y:S02]  /*5f4a0*/  ISETP.LT.AND P6, PT, R24, c[0x0][0x178], !P4 ;  /* 0x00005e0018007a0c */ /* 0x000fe400067c1270 */
[----:B------:R-:W-:Y:S02]  /*5f4b0*/  ISETP.LT.AND P1, PT, R25, c[0x0][0x178], !P0 ;  /* 0x00005e0019007a0c */ /* 0x000fe40004721270 */
[----:B------:R-:W-:Y:S01]  /*5f4c0*/  ISETP.LT.AND P0, PT, R19, c[0x0][0x178], !P0 ;  /* 0x00005e0013007a0c */ /* 0x000fe20004701270 */
[----:B--2---:R0:W-:Y:S01]  /*5f4d0*/  @P2 STG.E.U16 [R14.64], R26 ;  /* 0x0000001a0e002986 */ /* 0x0041e2000c101506 */
[----:B------:R-:W-:Y:S02]  /*5f4e0*/  ISETP.LT.AND P2, PT, R25, c[0x0][0x178], !P4 ;  /* 0x00005e0019007a0c */ /* 0x000fe40006741270 */
[----:B------:R-:W-:Y:S02]  /*5f4f0*/  ISETP.LT.AND P4, PT, R19, c[0x0][0x178], !P4 ;  /* 0x00005e0013007a0c */ /* 0x000fe40006781270 */
[----:B------:R-:W2:Y:S01]  /*5f500*/  LDL.LU R19, [R1+0x1ee4] ;  /* 0x001ee40001137983 */ /* 0x000ea20000300800 */
[C---:B------:R-:W-:Y:S01]  /*5f510*/  IADD3 R25, R23.reuse, c[0x0][0x198], RZ ;  /* 0x0000660017197a10 */ /* 0x040fe20007ffe0ff */
[----:B-1----:R-:W-:Y:S01]  /*5f520*/  IMAD.WIDE R16, R23, 0x2, R4 ;  /* 0x0000000217107825 */ /* 0x002fe200078e0204 */
[----:B------:R-:W-:-:S03]  /*5f530*/  PRMT R0, R26, 0x7632, R0 ;  /* 0x000076321a007816 */ /* 0x000fc60000000000 */
[----:B------:R-:W-:-:S04]  /*5f540*/  IMAD.WIDE R8, R23, 0x2, R6 ;  /* 0x0000000217087825 */ /* 0x000fc800078e0206 */
[----:B------:R-:W-:-:S04]  /*5f550*/  IMAD.WIDE R10, R23, 0x2, R20 ;  /* 0x00000002170a7825 */ /* 0x000fc800078e0214 */
[----:B------:R-:W-:-:S04]  /*5f560*/  IMAD.WIDE R2, R25, 0x2, R2 ;  /* 0x0000000219027825 */ /* 0x000fc800078e0202 */
[----:B------:R-:W-:-:S04]  /*5f570*/  IMAD.WIDE R4, R25, 0x2, R4 ;  /* 0x0000000219047825 */ /* 0x000fc800078e0204 */
[C---:B------:R-:W-:Y:S01]  /*5f580*/  IMAD.WIDE R6, R25.reuse, 0x2, R6 ;  /* 0x0000000219067825 */ /* 0x040fe200078e0206 */
[----:B---3--:R-:W-:Y:S01]  /*5f590*/  PRMT R12, R28, 0x7632, R12 ;  /* 0x000076321c0c7816 */ /* 0x008fe2000000000c */
[----:B------:R0:W-:Y:S02]  /*5f5a0*/  @P6 STG.E.U16 [R16.64], R28 ;  /* 0x0000001c10006986 */ /* 0x0001e4000c101506 */
[----:B------:R-:W-:Y:S01]  /*5f5b0*/  IMAD.WIDE R20, R25, 0x2, R20 ;  /* 0x0000000219147825 */ /* 0x000fe200078e0214 */
[----:B----4-:R-:W-:Y:S01]  /*5f5c0*/  PRMT R13, R29, 0x7632, R13 ;  /* 0x000076321d0d7816 */ /* 0x010fe2000000000d */
[----:B------:R0:W-:Y:S04]  /*5f5d0*/  @P2 STG.E.U16 [R8.64], R29 ;  /* 0x0000001d08002986 */ /* 0x0001e8000c101506 */
[----:B--2---:R0:W-:Y:S04]  /*5f5e0*/  @P4 STG.E.U16 [R10.64], R19 ;  /* 0x000000130a004986 */ /* 0x0041e8000c101506 */
[----:B------:R0:W-:Y:S04]  /*5f5f0*/  @P3 STG.E.U16 [R2.64], R0 ;  /* 0x0000000002003986 */ /* 0x0001e8000c101506 */
[----:B------:R0:W-:Y:S04]  /*5f600*/  @P5 STG.E.U16 [R4.64], R12 ;  /* 0x0000000c04005986 */ /* 0x0001e8000c101506 */
[----:B------:R0:W-:Y:S01]  /*5f610*/  @P1 STG.E.U16 [R6.64], R13 ;  /* 0x0000000d06001986 */ /* 0x0001e2000c101506 */
[----:B------:R-:W-:Y:S05]  /*5f620*/  @!P0 EXIT ;  /* 0x000000000000894d */ /* 0x000fea0003800000 */
[----:B0-----:R-:W-:-:S05]  /*5f630*/  PRMT R10, R19, 0x7632, R10 ;  /* 0x00007632130a7816 */ /* 0x001fca000000000a */
[----:B------:R-:W-:Y:S01]  /*5f640*/  STG.E.U16 [R20.64], R10 ;  /* 0x0000000a14007986 */ /* 0x000fe2000c101506 */
[----:B------:R-:W-:Y:S05]  /*5f650*/  EXIT ;  /* 0x000000000000794d */ /* 0x000fea0003800000 */
.L_x_3:
[----:B------:R-:W-:-:S00]  /*5f660*/  BRA `(.L_x_3) ;  /* 0xfffffff000007947 */ /* 0x000fc0000383ffff */
[----:B------:R-:W-:-:S00]  /*5f670*/  NOP ;  /* 0x0000000000007918 */ /* 0x000fc00000000000 */
        /* <DEDUP_REMOVED lines=8> */
.L_x_4:


//--------------------- .nv.shared.matmul_kernel  --------------------------
	.section	.nv.shared.matmul_kernel,"aw",@nobits
	.sectionflags	@""
	.align	16
